	.target	sm_90a

	.elftype	@"ET_EXEC"


//--------------------- .note.nv.tkinfo           --------------------------
	.section	.note.nv.tkinfo,"",@"SHT_NOTE"
	.sectionflags	@"SHF_NOTE_NV_TKINFO"
	.tkinfo
        /*0018*/ 	.word	0x00000002
        /*0030*/ 	.string	""
        /*0030*/ 	.string	"ptxas"
        /*0030*/ 	.string	"Cuda compilation tools, release 13.0, V13.0.88"
        /*0030*/ 	.string	"Build cuda_13.0.r13.0/compiler.36424714_0"
        /*0030*/ 	.string	"-v  -suppress-debug-info  -lineinfo  -arch sm_90a "



//--------------------- .note.nv.cuinfo           --------------------------
	.section	.note.nv.cuinfo,"",@"SHT_NOTE"
	.sectionflags	@"SHF_NOTE_NV_CUINFO"
        /*0018*/ 	.short	0x0002
        /*001a*/ 	.short	0x005a
        /*001c*/ 	.short	0x0082
	.zero		2


//--------------------- .nv.info                  --------------------------
	.section	.nv.info,"",@"SHT_CUDA_INFO"
	.align	4


	//----- nvinfo : EIATTR_REGCOUNT
	.align		4
        /*0000*/ 	.byte	0x04, 0x2f
        /*0002*/ 	.short	(.L_1 - .L_0)
	.align		4
.L_0:
        /*0004*/ 	.word	index@(matmul_kernel)
        /*0008*/ 	.word	0x000000ff


	//----- nvinfo : EIATTR_FRAME_SIZE
	.align		4
.L_1:
        /*000c*/ 	.byte	0x04, 0x11
        /*000e*/ 	.short	(.L_3 - .L_2)
	.align		4
.L_2:
        /*0010*/ 	.word	index@(matmul_kernel)
        /*0014*/ 	.word	0x00006168


	//----- nvinfo : EIATTR_MIN_STACK_SIZE
	.align		4
.L_3:
        /*0018*/ 	.byte	0x04, 0x12
        /*001a*/ 	.short	(.L_5 - .L_4)
	.align		4
.L_4:
        /*001c*/ 	.word	index@(matmul_kernel)
        /*0020*/ 	.word	0x00006168
.L_5:


//--------------------- .nv.compat                --------------------------
	.section	.nv.compat,"",@"SHT_CUDA_COMPAT_INFO"
	.align	4
        /*0000*/ 	.byte	0x02, 0x09, 0x01, 0x00, 0x02, 0x02, 0x04, 0x00, 0x02, 0x05, 0x05, 0x00, 0x03, 0x07, 0x01, 0x01
        /*0010*/ 	.byte	0x02, 0x03, 0x00, 0x00, 0x02, 0x06, 0x01, 0x00, 0x04, 0x0b, 0x08, 0x00, 0x00, 0x00, 0x00, 0x00
        /*0020*/ 	.byte	0x00, 0x00, 0x00, 0x00


//--------------------- .nv.info.matmul_kernel    --------------------------
	.section	.nv.info.matmul_kernel,"",@"SHT_CUDA_INFO"
	.sectionflags	@""
	.align	4


	//----- nvinfo : EIATTR_CUDA_API_VERSION
	.align		4
        /*0000*/ 	.byte	0x04, 0x37
        /*0002*/ 	.short	(.L_7 - .L_6)
.L_6:
        /*0004*/ 	.word	0x00000082


	//----- nvinfo : EIATTR_KPARAM_INFO
	.align		4
.L_7:
        /*0008*/ 	.byte	0x04, 0x17
        /*000a*/ 	.short	(.L_9 - .L_8)
.L_8:
        /*000c*/ 	.word	0x00000000
        /*0010*/ 	.short	0x000d
        /*0012*/ 	.short	0x0048
        /*0014*/ 	.byte	0x00, 0xf4, 0x21, 0x00


	//----- nvinfo : EIATTR_KPARAM_INFO
	.align		4
.L_9:
        /*0018*/ 	.byte	0x04, 0x17
        /*001a*/ 	.short	(.L_11 - .L_10)
.L_10:
        /*001c*/ 	.word	0x00000000
        /*0020*/ 	.short	0x000c
        /*0022*/ 	.short	0x0040
        /*0024*/ 	.byte	0x00, 0xf4, 0x21, 0x00


	//----- nvinfo : EIATTR_KPARAM_INFO
	.align		4
.L_11:
        /*0028*/ 	.byte	0x04, 0x17
        /*002a*/ 	.short	(.L_13 - .L_12)
.L_12:
        /*002c*/ 	.word	0x00000000
        /*0030*/ 	.short	0x000b
        /*0032*/ 	.short	0x0038
        /*0034*/ 	.byte	0x00, 0xf0, 0x11, 0x00


	//----- nvinfo : EIATTR_KPARAM_INFO
	.align		4
.L_13:
        /*0038*/ 	.byte	0x04, 0x17
        /*003a*/ 	.short	(.L_15 - .L_14)
.L_14:
        /*003c*/ 	.word	0x00000000
        /*0040*/ 	.short	0x000a
        /*0042*/ 	.short	0x0034
        /*0044*/ 	.byte	0x00, 0xf0, 0x11, 0x00


	//----- nvinfo : EIATTR_KPARAM_INFO
	.align		4
.L_15:
        /*0048*/ 	.byte	0x04, 0x17
        /*004a*/ 	.short	(.L_17 - .L_16)
.L_16:
        /*004c*/ 	.word	0x00000000
        /*0050*/ 	.short	0x0009
        /*0052*/ 	.short	0x0030
        /*0054*/ 	.byte	0x00, 0xf0, 0x11, 0x00


	//----- nvinfo : EIATTR_KPARAM_INFO
	.align		4
.L_17:
        /*0058*/ 	.byte	0x04, 0x17
        /*005a*/ 	.short	(.L_19 - .L_18)
.L_18:
        /*005c*/ 	.word	0x00000000
        /*0060*/ 	.short	0x0008
        /*0062*/ 	.short	0x002c
        /*0064*/ 	.byte	0x00, 0xf0, 0x11, 0x00


	//----- nvinfo : EIATTR_KPARAM_INFO
	.align		4
.L_19:
        /*0068*/ 	.byte	0x04, 0x17
        /*006a*/ 	.short	(.L_21 - .L_20)
.L_20:
        /*006c*/ 	.word	0x00000000
        /*0070*/ 	.short	0x0007
        /*0072*/ 	.short	0x0028
        /*0074*/ 	.byte	0x00, 0xf0, 0x11, 0x00


	//----- nvinfo : EIATTR_KPARAM_INFO
	.align		4
.L_21:
        /*0078*/ 	.byte	0x04, 0x17
        /*007a*/ 	.short	(.L_23 - .L_22)
.L_22:
        /*007c*/ 	.word	0x00000000
        /*0080*/ 	.short	0x0006
        /*0082*/ 	.short	0x0024
        /*0084*/ 	.byte	0x00, 0xf0, 0x11, 0x00


	//----- nvinfo : EIATTR_KPARAM_INFO
	.align		4
.L_23:
        /*0088*/ 	.byte	0x04, 0x17
        /*008a*/ 	.short	(.L_25 - .L_24)
.L_24:
        /*008c*/ 	.word	0x00000000
        /*0090*/ 	.short	0x0005
        /*0092*/ 	.short	0x0020
        /*0094*/ 	.byte	0x00, 0xf0, 0x11, 0x00


	//----- nvinfo : EIATTR_KPARAM_INFO
	.align		4
.L_25:
        /*0098*/ 	.byte	0x04, 0x17
        /*009a*/ 	.short	(.L_27 - .L_26)
.L_26:
        /*009c*/ 	.word	0x00000000
        /*00a0*/ 	.short	0x0004
        /*00a2*/ 	.short	0x001c
        /*00a4*/ 	.byte	0x00, 0xf0, 0x11, 0x00


	//----- nvinfo : EIATTR_KPARAM_INFO
	.align		4
.L_27:
        /*00a8*/ 	.byte	0x04, 0x17
        /*00aa*/ 	.short	(.L_29 - .L_28)
.L_28:
        /*00ac*/ 	.word	0x00000000
        /*00b0*/ 	.short	0x0003
        /*00b2*/ 	.short	0x0018
        /*00b4*/ 	.byte	0x00, 0xf0, 0x11, 0x00


	//----- nvinfo : EIATTR_KPARAM_INFO
	.align		4
.L_29:
        /*00b8*/ 	.byte	0x04, 0x17
        /*00ba*/ 	.short	(.L_31 - .L_30)
.L_30:
        /*00bc*/ 	.word	0x00000000
        /*00c0*/ 	.short	0x0002
        /*00c2*/ 	.short	0x0010
        /*00c4*/ 	.byte	0x00, 0xf4, 0x21, 0x00


	//----- nvinfo : EIATTR_KPARAM_INFO
	.align		4
.L_31:
        /*00c8*/ 	.byte	0x04, 0x17
        /*00ca*/ 	.short	(.L_33 - .L_32)
.L_32:
        /*00cc*/ 	.word	0x00000000
        /*00d0*/ 	.short	0x0001
        /*00d2*/ 	.short	0x0008
        /*00d4*/ 	.byte	0x00, 0xf4, 0x21, 0x00


	//----- nvinfo : EIATTR_KPARAM_INFO
	.align		4
.L_33:
        /*00d8*/ 	.byte	0x04, 0x17
        /*00da*/ 	.short	(.L_35 - .L_34)
.L_34:
        /*00dc*/ 	.word	0x00000000
        /*00e0*/ 	.short	0x0000
        /*00e2*/ 	.short	0x0000
        /*00e4*/ 	.byte	0x00, 0xf4, 0x21, 0x00


	//----- nvinfo : EIATTR_SPARSE_MMA_MASK
	.align		4
.L_35:
        /*00e8*/ 	.byte	0x03, 0x50
        /*00ea*/ 	.short	0x0000


	//----- nvinfo : EIATTR_MAXREG_COUNT
	.align		4
        /*00ec*/ 	.byte	0x03, 0x1b
        /*00ee*/ 	.short	0x00ff


	//----- nvinfo : EIATTR_NUM_BARRIERS
	.align		4
        /*00f0*/ 	.byte	0x02, 0x4c
        /*00f2*/ 	.byte	0x01
	.zero		1


	//----- nvinfo : EIATTR_ANNOTATIONS
	.align		4
        /*00f4*/ 	.byte	0x04, 0x55
        /*00f6*/ 	.short	(.L_37 - .L_36)


	//   ....[0]....
.L_36:
        /*00f8*/ 	.word	0x00000001
        /*00fc*/ 	.byte	0xd0, 0x05, 0x00, 0x00, 0x01, 0x00, 0x00, 0x00, 0x80, 0x06, 0x00, 0x00, 0x01, 0x00, 0x00, 0x00
        /* <DEDUP_REMOVED lines=2994> */
        /*bc2c*/ 	.byte	0xc0, 0x2f, 0x04, 0x00


	//----- nvinfo : EIATTR_MERCURY_ISA_VERSION
	.align		4
.L_37:
        /*bc30*/ 	.byte	0x03, 0x5f
        /*bc32*/ 	.short	0x0101


	//----- nvinfo : EIATTR_EXIT_INSTR_OFFSETS
	.align		4
        /*bc34*/ 	.byte	0x04, 0x1c
        /*bc36*/ 	.short	(.L_39 - .L_38)


	//   ....[0]....
.L_38:
        /*bc38*/ 	.word	0x000d8900


	//   ....[1]....
        /*bc3c*/ 	.word	0x000d8920


	//----- nvinfo : EIATTR_REQNTID
	.align		4
.L_39:
        /*bc40*/ 	.byte	0x04, 0x10
        /*bc42*/ 	.short	(.L_41 - .L_40)
.L_40:
        /*bc44*/ 	.word	0x00000080
        /*bc48*/ 	.word	0x00000001
        /*bc4c*/ 	.word	0x00000001


	//----- nvinfo : EIATTR_CBANK_PARAM_SIZE
	.align		4
.L_41:
        /*bc50*/ 	.byte	0x03, 0x19
        /*bc52*/ 	.short	0x0050


	//----- nvinfo : EIATTR_PARAM_CBANK
	.align		4
        /*bc54*/ 	.byte	0x04, 0x0a
        /*bc56*/ 	.short	(.L_43 - .L_42)
	.align		4
.L_42:
        /*bc58*/ 	.word	index@(.nv.constant0.matmul_kernel)
        /*bc5c*/ 	.short	0x0210
        /*bc5e*/ 	.short	0x0050


	//----- nvinfo : EIATTR_SW_WAR
	.align		4
.L_43:
        /*bc60*/ 	.byte	0x04, 0x36
        /*bc62*/ 	.short	(.L_45 - .L_44)
.L_44:
        /*bc64*/ 	.word	0x00000008
.L_45:


//--------------------- .nv.callgraph             --------------------------
	.section	.nv.callgraph,"",@"SHT_CUDA_CALLGRAPH"
	.align	4
	.sectionentsize	8
	.align		4
        /*0000*/ 	.word	0x00000000
	.align		4
        /*0004*/ 	.word	0xffffffff
	.align		4
        /*0008*/ 	.word	0x00000000
	.align		4
        /*000c*/ 	.word	0xfffffffe
	.align		4
        /*0010*/ 	.word	0x00000000
	.align		4
        /*0014*/ 	.word	0xfffffffd
	.align		4
        /*0018*/ 	.word	0x00000000
	.align		4
        /*001c*/ 	.word	0xfffffffc


//--------------------- .text.matmul_kernel       --------------------------
	.section	.text.matmul_kernel,"ax",@progbits
	.align	128
        .global         matmul_kernel
        .type           matmul_kernel,@function
        .size           matmul_kernel,(.L_x_3 - matmul_kernel)
        .other          matmul_kernel,@"STO_CUDA_ENTRY STV_DEFAULT"
matmul_kernel:
.text.matmul_kernel:
[----:B------:R-:W1:Y:S08]  /*0000*/  LDC R1, c[0x0][0x28] ;  /* 0x00000a00ff017b82 */ /* 0x000e700000000800 */
[----:B------:R-:W2:Y:S01]  /*0010*/  LDC.64 R2, c[0x0][0x228] ;  /* 0x00008a00ff027b82 */ /* 0x000ea20000000a00 */
[----:B------:R-:W3:Y:S01]  /*0020*/  S2R R7, SR_CTAID.X ;  /* 0x0000000000077919 */ /* 0x000ee20000002500 */
[----:B------:R-:W-:Y:S01]  /*0030*/  MOV R16, 0x400 ;  /* 0x0000040000107802 */ /* 0x000fe20000000f00 */
[----:B-1----:R-:W-:Y:S01]  /*0040*/  VIADD R1, R1, 0xffff9e98 ;  /* 0xffff9e9801017836 */ /* 0x002fe20000000000 */
[----:B------:R-:W1:Y:S01]  /*0050*/  S2R R14, SR_TID.X ;  /* 0x00000000000e7919 */ /* 0x000e620000002100 */
[----:B--2---:R-:W-:Y:S01]  /*0060*/  VIADD R0, R3, 0x1ff ;  /* 0x000001ff03007836 */ /* 0x004fe20000000000 */
[----:B------:R-:W-:-:S04]  /*0070*/  IABS R19, R2 ;  /* 0x0000000200137213 */ /* 0x000fc80000000000 */
[----:B------:R-:W-:-:S04]  /*0080*/  SHF.R.S32.HI R5, RZ, 0x1f, R0 ;  /* 0x0000001fff057819 */ /* 0x000fc80000011400 */
[----:B------:R-:W-:Y:S02]  /*0090*/  LEA.HI R5, R5, R0, RZ, 0x9 ;  /* 0x0000000005057211 */ /* 0x000fe400078f48ff */
[----:B---3--:R-:W-:Y:S02]  /*00a0*/  IABS R10, R7 ;  /* 0x00000007000a7213 */ /* 0x008fe40000000000 */
[----:B------:R-:W-:-:S05]  /*00b0*/  SHF.R.S32.HI R5, RZ, 0x9, R5 ;  /* 0x00000009ff057819 */ /* 0x000fca0000011405 */
[----:B------:R-:W-:-:S05]  /*00c0*/  IMAD.SHL.U32 R6, R5, 0x8, RZ ;  /* 0x0000000805067824 */ /* 0x000fca00078e00ff */
[-C--:B------:R-:W-:Y:S02]  /*00d0*/  IABS R9, R6.reuse ;  /* 0x0000000600097213 */ /* 0x080fe40000000000 */
[----:B------:R-:W-:Y:S02]  /*00e0*/  IABS R12, R6 ;  /* 0x00000006000c7213 */ /* 0x000fe40000000000 */
[----:B------:R-:W2:Y:S08]  /*00f0*/  I2F.RP R0, R9 ;  /* 0x0000000900007306 */ /* 0x000eb00000209400 */
[----:B--2---:R-:W2:Y:S02]  /*0100*/  MUFU.RCP R0, R0 ;  /* 0x0000000000007308 */ /* 0x004ea40000001000 */
[----:B--2---:R-:W-:-:S02]  /*0110*/  IADD3 R4, R0, 0xffffffe, RZ ;  /* 0x0ffffffe00047810 */ /* 0x004fc40007ffe0ff */
[----:B------:R-:W-:-:S04]  /*0120*/  IADD3 R0, RZ, -R12, RZ ;  /* 0x8000000cff007210 */ /* 0x000fc80007ffe0ff */
[----:B------:R2:W3:Y:S01]  /*0130*/  F2I.FTZ.U32.TRUNC.NTZ R5, R4 ;  /* 0x0000000400057305 */ /* 0x0004e2000021f000 */
[----:B-1----:R-:W-:Y:S01]  /*0140*/  LOP3.LUT R12, R14, 0x7f, RZ, 0xc0, !PT ;  /* 0x0000007f0e0c7812 */ /* 0x002fe200078ec0ff */
[----:B--2---:R-:W-:Y:S02]  /*0150*/  IMAD.MOV.U32 R4, RZ, RZ, RZ ;  /* 0x000000ffff047224 */ /* 0x004fe400078e00ff */
[----:B---3--:R-:W-:-:S04]  /*0160*/  IMAD.MOV R8, RZ, RZ, -R5 ;  /* 0x000000ffff087224 */ /* 0x008fc800078e0a05 */
[----:B------:R-:W-:Y:S02]  /*0170*/  IMAD R11, R8, R9, RZ ;  /* 0x00000009080b7224 */ /* 0x000fe400078e02ff */
[----:B------:R-:W-:Y:S02]  /*0180*/  IMAD.MOV.U32 R8, RZ, RZ, R10 ;  /* 0x000000ffff087224 */ /* 0x000fe400078e000a */
[----:B------:R-:W-:-:S06]  /*0190*/  IMAD.HI.U32 R5, R5, R11, R4 ;  /* 0x0000000b05057227 */ /* 0x000fcc00078e0004 */
[----:B------:R-:W-:-:S04]  /*01a0*/  IMAD.HI.U32 R5, R5, R8, RZ ;  /* 0x0000000805057227 */ /* 0x000fc800078e00ff */
[----:B------:R-:W-:-:S05]  /*01b0*/  IMAD R0, R5, R0, R8 ;  /* 0x0000000005007224 */ /* 0x000fca00078e0208 */
[----:B------:R-:W-:-:S13]  /*01c0*/  ISETP.GT.U32.AND P1, PT, R9, R0, PT ;  /* 0x000000000900720c */ /* 0x000fda0003f24070 */
[----:B------:R-:W-:Y:S02]  /*01d0*/  @!P1 IMAD.IADD R0, R0, 0x1, -R9 ;  /* 0x0000000100009824 */ /* 0x000fe400078e0a09 */
[----:B------:R-:W-:Y:S01]  /*01e0*/  @!P1 VIADD R5, R5, 0x1 ;  /* 0x0000000105059836 */ /* 0x000fe20000000000 */
[----:B------:R-:W-:Y:S02]  /*01f0*/  ISETP.NE.AND P1, PT, R6, RZ, PT ;  /* 0x000000ff0600720c */ /* 0x000fe40003f25270 */
[----:B------:R-:W-:Y:S02]  /*0200*/  ISETP.GE.U32.AND P0, PT, R0, R9, PT ;  /* 0x000000090000720c */ /* 0x000fe40003f06070 */
[----:B------:R-:W-:-:S04]  /*0210*/  LOP3.LUT R0, R7, R6, RZ, 0x3c, !PT ;  /* 0x0000000607007212 */ /* 0x000fc800078e3cff */
[----:B------:R-:W-:Y:S01]  /*0220*/  ISETP.GE.AND P2, PT, R0, RZ, PT ;  /* 0x000000ff0000720c */ /* 0x000fe20003f46270 */
[----:B------:R-:W-:-:S06]  /*0230*/  VIADD R0, R2, 0x1ff ;  /* 0x000001ff02007836 */ /* 0x000fcc0000000000 */
[----:B------:R-:W-:-:S05]  /*0240*/  @P0 VIADD R5, R5, 0x1 ;  /* 0x0000000105050836 */ /* 0x000fca0000000000 */
[----:B------:R-:W-:Y:S02]  /*0250*/  MOV R4, R5 ;  /* 0x0000000500047202 */ /* 0x000fe40000000f00 */
[----:B------:R-:W-:-:S03]  /*0260*/  SHF.R.S32.HI R5, RZ, 0x1f, R0 ;  /* 0x0000001fff057819 */ /* 0x000fc60000011400 */
[----:B------:R-:W-:Y:S01]  /*0270*/  @!P2 IMAD.MOV R4, RZ, RZ, -R4 ;  /* 0x000000ffff04a224 */ /* 0x000fe200078e0a04 */
[----:B------:R-:W-:Y:S02]  /*0280*/  @!P1 LOP3.LUT R4, RZ, R6, RZ, 0x33, !PT ;  /* 0x00000006ff049212 */ /* 0x000fe400078e33ff */
[----:B------:R-:W-:-:S03]  /*0290*/  LEA.HI R5, R5, R0, RZ, 0x9 ;  /* 0x0000000005057211 */ /* 0x000fc600078f48ff */
[----:B------:R-:W-:Y:S02]  /*02a0*/  IMAD.SHL.U32 R8, R4, 0x8, RZ ;  /* 0x0000000804087824 */ /* 0x000fe400078e00ff */
[----:B------:R-:W-:-:S03]  /*02b0*/  IMAD.MOV R4, RZ, RZ, -R4 ;  /* 0x000000ffff047224 */ /* 0x000fc600078e0a04 */
[----:B------:R-:W-:Y:S01]  /*02c0*/  LEA.HI.SX32 R5, R5, -R8, 0x17 ;  /* 0x8000000805057211 */ /* 0x000fe200078fbaff */
[----:B------:R-:W-:-:S03]  /*02d0*/  IMAD R10, R6, R4, R7 ;  /* 0x00000004060a7224 */ /* 0x000fc600078e0207 */
[----:B------:R-:W-:-:S04]  /*02e0*/  VIMNMX R13, R5, 0x8, PT ;  /* 0x00000008050d7848 */ /* 0x000fc80003fe0100 */
[-C--:B------:R-:W-:Y:S02]  /*02f0*/  IABS R11, R13.reuse ;  /* 0x0000000d000b7213 */ /* 0x080fe40000000000 */
[----:B------:R-:W-:Y:S02]  /*0300*/  IABS R6, R13 ;  /* 0x0000000d00067213 */ /* 0x000fe40000000000 */
[----:B------:R-:W1:Y:S08]  /*0310*/  I2F.RP R0, R11 ;  /* 0x0000000b00007306 */ /* 0x000e700000209400 */
[----:B-1----:R-:W1:Y:S02]  /*0320*/  MUFU.RCP R0, R0 ;  /* 0x0000000000007308 */ /* 0x002e640000001000 */
[----:B-1----:R-:W-:Y:S01]  /*0330*/  IADD3 R5, R0, 0xffffffe, RZ ;  /* 0x0ffffffe00057810 */ /* 0x002fe20007ffe0ff */
[----:B------:R-:W-:-:S05]  /*0340*/  IMAD.MOV R0, RZ, RZ, -R6 ;  /* 0x000000ffff007224 */ /* 0x000fca00078e0a06 */
[----:B------:R-:W1:Y:S02]  /*0350*/  F2I.FTZ.U32.TRUNC.NTZ R5, R5 ;  /* 0x0000000500057305 */ /* 0x000e64000021f000 */
[----:B-1----:R-:W-:-:S04]  /*0360*/  IMAD.MOV R9, RZ, RZ, -R5 ;  /* 0x000000ffff097224 */ /* 0x002fc800078e0a05 */
[----:B------:R-:W-:Y:S01]  /*0370*/  IMAD.MOV.U32 R4, RZ, RZ, R9 ;  /* 0x000000ffff047224 */ /* 0x000fe200078e0009 */
[----:B------:R-:W-:-:S03]  /*0380*/  IABS R9, R10 ;  /* 0x0000000a00097213 */ /* 0x000fc60000000000 */
[----:B------:R-:W-:Y:S01]  /*0390*/  IMAD R7, R4, R11, RZ ;  /* 0x0000000b04077224 */ /* 0x000fe200078e02ff */
[----:B------:R-:W-:-:S05]  /*03a0*/  MOV R4, RZ ;  /* 0x000000ff00047202 */ /* 0x000fca0000000f00 */
[----:B------:R-:W-:Y:S02]  /*03b0*/  IMAD.HI.U32 R4, R5, R7, R4 ;  /* 0x0000000705047227 */ /* 0x000fe400078e0004 */
[----:B------:R-:W1:Y:S04]  /*03c0*/  I2F.RP R5, R19 ;  /* 0x0000001300057306 */ /* 0x000e680000209400 */
[----:B------:R-:W-:-:S04]  /*03d0*/  IMAD.HI.U32 R4, R4, R9, RZ ;  /* 0x0000000904047227 */ /* 0x000fc800078e00ff */
[----:B------:R-:W-:Y:S01]  /*03e0*/  IMAD R0, R4, R0, R9 ;  /* 0x0000000004007224 */ /* 0x000fe200078e0209 */
[----:B------:R-:W-:-:S04]  /*03f0*/  IABS R9, R3 ;  /* 0x0000000300097213 */ /* 0x000fc80000000000 */
[----:B------:R-:W-:Y:S01]  /*0400*/  ISETP.GT.U32.AND P1, PT, R11, R0, PT ;  /* 0x000000000b00720c */ /* 0x000fe20003f24070 */
[----:B------:R-:W2:Y:S08]  /*0410*/  I2F.RP R6, R9 ;  /* 0x0000000900067306 */ /* 0x000eb00000209400 */
[----:B-1----:R-:W1:Y:S04]  /*0420*/  MUFU.RCP R5, R5 ;  /* 0x0000000500057308 */ /* 0x002e680000001000 */
[----:B------:R-:W-:-:S02]  /*0430*/  @!P1 IMAD.IADD R0, R0, 0x1, -R11 ;  /* 0x0000000100009824 */ /* 0x000fc400078e0a0b */
[----:B------:R-:W-:Y:S01]  /*0440*/  @!P1 VIADD R4, R4, 0x1 ;  /* 0x0000000104049836 */ /* 0x000fe20000000000 */
[----:B------:R-:W-:Y:S01]  /*0450*/  ISETP.NE.AND P1, PT, R13, RZ, PT ;  /* 0x000000ff0d00720c */ /* 0x000fe20003f25270 */
[----:B--2---:R-:W2:Y:S01]  /*0460*/  MUFU.RCP R6, R6 ;  /* 0x0000000600067308 */ /* 0x004ea20000001000 */
[----:B------:R-:W-:Y:S02]  /*0470*/  ISETP.GE.U32.AND P0, PT, R0, R11, PT ;  /* 0x0000000b0000720c */ /* 0x000fe40003f06070 */
[----:B------:R-:W-:Y:S01]  /*0480*/  LOP3.LUT R0, R10, R13, RZ, 0x3c, !PT ;  /* 0x0000000d0a007212 */ /* 0x000fe200078e3cff */
[----:B------:R-:W3:Y:S03]  /*0490*/  S2R R11, SR_CgaCtaId ;  /* 0x00000000000b7919 */ /* 0x000ee60000008800 */
[----:B------:R-:W-:Y:S01]  /*04a0*/  ISETP.GE.AND P2, PT, R0, RZ, PT ;  /* 0x000000ff0000720c */ /* 0x000fe20003f46270 */
[----:B-1----:R-:W-:-:S04]  /*04b0*/  VIADD R3, R5, 0xffffffe ;  /* 0x0ffffffe05037836 */ /* 0x002fc80000000000 */
[----:B------:R-:W1:Y:S02]  /*04c0*/  F2I.FTZ.U32.TRUNC.NTZ R5, R3 ;  /* 0x0000000300057305 */ /* 0x000e64000021f000 */
[----:B------:R-:W-:Y:S02]  /*04d0*/  @P0 IADD3 R4, R4, 0x1, RZ ;  /* 0x0000000104040810 */ /* 0x000fe40007ffe0ff */
[----:B--2---:R-:W-:Y:S01]  /*04e0*/  IADD3 R7, R6, 0xffffffe, RZ ;  /* 0x0ffffffe06077810 */ /* 0x004fe20007ffe0ff */
[----:B------:R-:W-:Y:S02]  /*04f0*/  IMAD.MOV.U32 R6, RZ, RZ, RZ ;  /* 0x000000ffff067224 */ /* 0x000fe400078e00ff */
[----:B------:R-:W-:-:S03]  /*0500*/  IMAD.MOV.U32 R20, RZ, RZ, R4 ;  /* 0x000000ffff147224 */ /* 0x000fc600078e0004 */
[----:B------:R-:W2:Y:S01]  /*0510*/  F2I.FTZ.U32.TRUNC.NTZ R7, R7 ;  /* 0x0000000700077305 */ /* 0x000ea2000021f000 */
[----:B------:R-:W-:Y:S01]  /*0520*/  @!P2 IMAD.MOV R20, RZ, RZ, -R20 ;  /* 0x000000ffff14a224 */ /* 0x000fe200078e0a14 */
[----:B------:R-:W-:Y:S01]  /*0530*/  @!P1 LOP3.LUT R20, RZ, R13, RZ, 0x33, !PT ;  /* 0x0000000dff149212 */ /* 0x000fe200078e33ff */
[----:B-1----:R-:W-:-:S04]  /*0540*/  IMAD.MOV R4, RZ, RZ, -R5 ;  /* 0x000000ffff047224 */ /* 0x002fc800078e0a05 */
[----:B------:R-:W-:Y:S02]  /*0550*/  IMAD.MOV R0, RZ, RZ, -R20 ;  /* 0x000000ffff007224 */ /* 0x000fe400078e0a14 */
[----:B------:R-:W-:Y:S02]  /*0560*/  IMAD R3, R4, R19, RZ ;  /* 0x0000001304037224 */ /* 0x000fe400078e02ff */
[----:B------:R-:W-:Y:S01]  /*0570*/  IMAD R0, R13, R0, R10 ;  /* 0x000000000d007224 */ /* 0x000fe200078e020a */
[----:B---3--:R-:W-:Y:S01]  /*0580*/  LEA R16, R11, R16, 0x18 ;  /* 0x000000100b107211 */ /* 0x008fe200078ec0ff */
[----:B------:R-:W-:Y:S02]  /*0590*/  IMAD.MOV.U32 R4, RZ, RZ, RZ ;  /* 0x000000ffff047224 */ /* 0x000fe400078e00ff */
[----:B------:R-:W-:Y:S01]  /*05a0*/  IMAD.IADD R0, R8, 0x1, R0 ;  /* 0x0000000108007824 */ /* 0x000fe200078e0200 */
[----:B--2---:R-:W-:Y:S01]  /*05b0*/  IADD3 R8, RZ, -R7, RZ ;  /* 0x80000007ff087210 */ /* 0x004fe20007ffe0ff */
[----:B------:R-:W-:Y:S01]  /*05c0*/  IMAD.HI.U32 R4, R5, R3, R4 ;  /* 0x0000000305047227 */ /* 0x000fe200078e0004 */
[----:B------:R-:W-:Y:S03]  /*05d0*/  STL [R1+0x4288], R16 ;  /* 0x0042881001007387 */ /* 0x000fe60000100800 */
[----:B------:R-:W-:-:S02]  /*05e0*/  IMAD R11, R0, 0x200, R12 ;  /* 0x00000200000b7824 */ /* 0x000fc400078e020c */
[----:B------:R-:W-:Y:S02]  /*05f0*/  IMAD.MOV.U32 R0, RZ, RZ, R8 ;  /* 0x000000ffff007224 */ /* 0x000fe400078e0008 */
[C---:B------:R-:W-:Y:S01]  /*0600*/  VIADD R15, R11.reuse, 0x180 ;  /* 0x000001800b0f7836 */ /* 0x040fe20000000000 */
[C---:B------:R-:W-:Y:S01]  /*0610*/  IADD3 R13, R11.reuse, 0x80, RZ ;  /* 0x000000800b0d7810 */ /* 0x040fe20007ffe0ff */
[----:B------:R-:W-:Y:S01]  /*0620*/  IMAD R21, R0, R9, RZ ;  /* 0x0000000900157224 */ /* 0x000fe200078e02ff */
[----:B------:R-:W-:Y:S01]  /*0630*/  IABS R8, R11 ;  /* 0x0000000b00087213 */ /* 0x000fe20000000000 */
[----:B------:R-:W-:Y:S01]  /*0640*/  VIADD R17, R11, 0x100 ;  /* 0x000001000b117836 */ /* 0x000fe20000000000 */
[----:B------:R-:W-:Y:S01]  /*0650*/  IABS R12, R13 ;  /* 0x0000000d000c7213 */ /* 0x000fe20000000000 */
[----:B------:R-:W-:Y:S01]  /*0660*/  IMAD.HI.U32 R25, R7, R21, R6 ;  /* 0x0000001507197227 */ /* 0x000fe200078e0006 */
[----:B------:R-:W-:Y:S01]  /*0670*/  IABS R18, R15 ;  /* 0x0000000f00127213 */ /* 0x000fe20000000000 */
[----:B------:R-:W-:Y:S01]  /*0680*/  STL [R1+0x428c], R13 ;  /* 0x00428c0d01007387 */ /* 0x000fe20000100800 */
[----:B------:R-:W-:Y:S01]  /*0690*/  IABS R14, R17 ;  /* 0x00000011000e7213 */ /* 0x000fe20000000000 */
[C---:B------:R-:W-:Y:S01]  /*06a0*/  IMAD.HI.U32 R3, R4.reuse, R12, RZ ;  /* 0x0000000c04037227 */ /* 0x040fe200078e00ff */
[----:B------:R-:W-:Y:S01]  /*06b0*/  ISETP.GE.AND P5, PT, R11, RZ, PT ;  /* 0x000000ff0b00720c */ /* 0x000fe20003fa6270 */
[----:B------:R-:W-:Y:S02]  /*06c0*/  STL [R1+0x4290], R15 ;  /* 0x0042900f01007387 */ /* 0x000fe40000100800 */
[----:B------:R-:W-:-:S02]  /*06d0*/  IMAD.HI.U32 R0, R4, R8, RZ ;  /* 0x0000000804007227 */ /* 0x000fc400078e00ff */
[----:B------:R-:W-:Y:S02]  /*06e0*/  STL [R1+0x4294], R17 ;  /* 0x0042941101007387 */ /* 0x000fe40000100800 */
[----:B------:R-:W-:Y:S01]  /*06f0*/  IMAD.MOV R6, RZ, RZ, -R3 ;  /* 0x000000ffff067224 */ /* 0x000fe200078e0a03 */
[----:B------:R-:W-:Y:S01]  /*0700*/  IADD3 R0, -R0, RZ, RZ ;  /* 0x000000ff00007210 */ /* 0x000fe20007ffe1ff */
[----:B------:R-:W-:-:S04]  /*0710*/  IMAD.HI.U32 R3, R4, R18, RZ ;  /* 0x0000001204037227 */ /* 0x000fc800078e00ff */
[----:B------:R-:W-:Y:S02]  /*0720*/  IMAD.MOV R3, RZ, RZ, -R3 ;  /* 0x000000ffff037224 */ /* 0x000fe400078e0a03 */
[----:B------:R-:W-:-:S04]  /*0730*/  IMAD.HI.U32 R5, R4, R14, RZ ;  /* 0x0000000e04057227 */ /* 0x000fc800078e00ff */
[C---:B------:R-:W-:Y:S02]  /*0740*/  IMAD R0, R19.reuse, R0, R8 ;  /* 0x0000000013007224 */ /* 0x040fe400078e0208 */
[C---:B------:R-:W-:Y:S02]  /*0750*/  IMAD R8, R19.reuse, R3, R18 ;  /* 0x0000000313087224 */ /* 0x040fe400078e0212 */
[----:B------:R-:W-:Y:S01]  /*0760*/  IMAD.MOV R5, RZ, RZ, -R5 ;  /* 0x000000ffff057224 */ /* 0x000fe200078e0a05 */
[C---:B------:R-:W-:Y:S01]  /*0770*/  ISETP.GT.U32.AND P0, PT, R19.reuse, R0, PT ;  /* 0x000000001300720c */ /* 0x040fe20003f04070 */
[C---:B------:R-:W-:Y:S01]  /*0780*/  IMAD R4, R19.reuse, R6, R12 ;  /* 0x0000000613047224 */ /* 0x040fe200078e020c */
[C---:B------:R-:W-:Y:S01]  /*0790*/  ISETP.GT.U32.AND P4, PT, R19.reuse, R8, PT ;  /* 0x000000081300720c */ /* 0x040fe20003f84070 */
[C---:B------:R-:W-:Y:S02]  /*07a0*/  IMAD R5, R19.reuse, R5, R14 ;  /* 0x0000000513057224 */ /* 0x040fe400078e020e */
[----:B------:R-:W-:Y:S01]  /*07b0*/  IMAD.SHL.U32 R10, R20, 0x200, RZ ;  /* 0x00000200140a7824 */ /* 0x000fe200078e00ff */
[C---:B------:R-:W-:Y:S01]  /*07c0*/  ISETP.GT.U32.AND P1, PT, R19.reuse, R4, PT ;  /* 0x000000041300720c */ /* 0x040fe20003f24070 */
[----:B------:R-:W-:Y:S01]  /*07d0*/  IMAD.MOV.U32 R6, RZ, RZ, RZ ;  /* 0x000000ffff067224 */ /* 0x000fe200078e00ff */
[----:B------:R-:W-:Y:S01]  /*07e0*/  ISETP.GT.U32.AND P3, PT, R19, R5, PT ;  /* 0x000000051300720c */ /* 0x000fe20003f64070 */
[C---:B------:R-:W-:Y:S01]  /*07f0*/  VIADD R22, R10.reuse, 0x2 ;  /* 0x000000020a167836 */ /* 0x040fe20000000000 */
[C---:B------:R-:W-:Y:S01]  /*0800*/  IADD3 R20, R10.reuse, 0x1, RZ ;  /* 0x000000010a147810 */ /* 0x040fe20007ffe0ff */
[----:B------:R-:W-:Y:S01]  /*0810*/  IMAD.HI.U32 R3, R7, R21, R6 ;  /* 0x0000001507037227 */ /* 0x000fe200078e0006 */
[----:B------:R-:W-:-:S02]  /*0820*/  IADD3 R28, R10, 0x73, RZ ;  /* 0x000000730a1c7810 */ /* 0x000fc40007ffe0ff */
[-C--:B------:R-:W-:Y:S01]  /*0830*/  @!P0 IADD3 R0, R0, -R19.reuse, RZ ;  /* 0x8000001300008210 */ /* 0x080fe20007ffe0ff */
[C---:B------:R-:W-:Y:S01]  /*0840*/  VIADD R18, R10.reuse, 0x3 ;  /* 0x000000030a127836 */ /* 0x040fe20000000000 */
[----:B------:R-:W-:Y:S01]  /*0850*/  IABS R12, R20 ;  /* 0x00000014000c7213 */ /* 0x000fe20000000000 */
[----:B------:R-:W-:Y:S01]  /*0860*/  VIADD R21, R10, 0x70 ;  /* 0x000000700a157836 */ /* 0x000fe20000000000 */
[----:B------:R-:W-:Y:S01]  /*0870*/  @!P4 IADD3 R8, R8, -R19, RZ ;  /* 0x800000130808c210 */ /* 0x000fe20007ffe0ff */
[--C-:B------:R-:W-:Y:S01]  /*0880*/  @!P1 IMAD.IADD R4, R4, 0x1, -R19.reuse ;  /* 0x0000000104049824 */ /* 0x100fe200078e0a13 */
[----:B------:R-:W-:Y:S01]  /*0890*/  ISETP.GT.U32.AND P1, PT, R19, R0, PT ;  /* 0x000000001300720c */ /* 0x000fe20003f24070 */
[----:B------:R-:W-:Y:S01]  /*08a0*/  IMAD.HI.U32 R6, R25, R12, RZ ;  /* 0x0000000c19067227 */ /* 0x000fe200078e00ff */
[----:B------:R-:W-:Y:S02]  /*08b0*/  ISETP.GT.U32.AND P4, PT, R19, R8, PT ;  /* 0x000000081300720c */ /* 0x000fe40003f84070 */
[----:B------:R-:W-:Y:S01]  /*08c0*/  IABS R14, R22 ;  /* 0x00000016000e7213 */ /* 0x000fe20000000000 */
[----:B------:R-:W-:Y:S01]  /*08d0*/  @!P3 IMAD.IADD R5, R5, 0x1, -R19 ;  /* 0x000000010505b824 */ /* 0x000fe200078e0a13 */
[----:B------:R-:W-:Y:S01]  /*08e0*/  ISETP.GT.U32.AND P3, PT, R19, R4, PT ;  /* 0x000000041300720c */ /* 0x000fe20003f64070 */
[----:B------:R-:W-:Y:S01]  /*08f0*/  IMAD.MOV R6, RZ, RZ, -R6 ;  /* 0x000000ffff067224 */ /* 0x000fe200078e0a06 */
[----:B------:R-:W-:Y:S01]  /*0900*/  IABS R140, R18 ;  /* 0x00000012008c7213 */ /* 0x000fe20000000000 */
[----:B------:R-:W-:Y:S01]  /*0910*/  IMAD.HI.U32 R7, R25, R14, RZ ;  /* 0x0000000e19077227 */ /* 0x000fe200078e00ff */
[----:B------:R-:W-:-:S02]  /*0920*/  ISETP.GT.U32.AND P0, PT, R19, R5, PT ;  /* 0x000000051300720c */ /* 0x000fc40003f04070 */
[----:B------:R-:W-:Y:S01]  /*0930*/  ISETP.GE.AND P2, PT, R20, RZ, PT ;  /* 0x000000ff1400720c */ /* 0x000fe20003f46270 */
[----:B------:R-:W-:Y:S01]  /*0940*/  IMAD R187, R9, R6, R12 ;  /* 0x0000000609bb7224 */ /* 0x000fe200078e020c */
[----:B------:R-:W-:Y:S01]  /*0950*/  @!P1 IADD3 R0, R0, -R19, RZ ;  /* 0x8000001300009210 */ /* 0x000fe20007ffe0ff */
[----:B------:R-:W-:Y:S01]  /*0960*/  @!P4 IMAD.IADD R8, R8, 0x1, -R19 ;  /* 0x000000010808c824 */ /* 0x000fe200078e0a13 */
[----:B------:R-:W-:Y:S01]  /*0970*/  ISETP.GE.AND P1, PT, R13, RZ, PT ;  /* 0x000000ff0d00720c */ /* 0x000fe20003f26270 */
[----:B------:R-:W-:Y:S01]  /*0980*/  IMAD.MOV R7, RZ, RZ, -R7 ;  /* 0x000000ffff077224 */ /* 0x000fe200078e0a07 */
[----:B------:R-:W-:Y:S01]  /*0990*/  ISETP.GT.U32.AND P4, PT, R9, R187, PT ;  /* 0x000000bb0900720c */ /* 0x000fe20003f84070 */
[--C-:B------:R-:W-:Y:S01]  /*09a0*/  @!P3 IMAD.IADD R4, R4, 0x1, -R19.reuse ;  /* 0x000000010404b824 */ /* 0x100fe200078e0a13 */
[----:B------:R-:W-:Y:S01]  /*09b0*/  ISETP.GE.AND P3, PT, R15, RZ, PT ;  /* 0x000000ff0f00720c */ /* 0x000fe20003f66270 */
[----:B------:R-:W-:Y:S01]  /*09c0*/  IMAD R191, R9, R7, R14 ;  /* 0x0000000709bf7224 */ /* 0x000fe200078e020e */
[----:B------:R-:W-:Y:S01]  /*09d0*/  @!P5 IADD3 R0, -R0, RZ, RZ ;  /* 0x000000ff0000d210 */ /* 0x000fe20007ffe1ff */
[----:B------:R-:W-:Y:S01]  /*09e0*/  @!P0 IMAD.IADD R5, R5, 0x1, -R19 ;  /* 0x0000000105058824 */ /* 0x000fe200078e0a13 */
[----:B------:R-:W-:Y:S01]  /*09f0*/  ISETP.GE.AND P5, PT, R17, RZ, PT ;  /* 0x000000ff1100720c */ /* 0x000fe20003fa6270 */
[----:B------:R-:W-:Y:S01]  /*0a00*/  IMAD.HI.U32 R7, R25, R140, RZ ;  /* 0x0000008c19077227 */ /* 0x000fe200078e00ff */
[----:B------:R-:W-:-:S02]  /*0a10*/  ISETP.GT.U32.AND P0, PT, R9, R191, PT ;  /* 0x000000bf0900720c */ /* 0x000fc40003f04070 */
[----:B------:R-:W-:Y:S01]  /*0a20*/  MOV R6, R5 ;  /* 0x0000000500067202 */ /* 0x000fe20000000f00 */
[----:B------:R-:W-:Y:S01]  /*0a30*/  IMAD.MOV R7, RZ, RZ, -R7 ;  /* 0x000000ffff077224 */ /* 0x000fe200078e0a07 */
[----:B------:R-:W-:Y:S01]  /*0a40*/  LOP3.LUT R5, RZ, R2, RZ, 0x33, !PT ;  /* 0x00000002ff057212 */ /* 0x000fe200078e33ff */
[--C-:B------:R-:W-:Y:S01]  /*0a50*/  @!P4 IMAD.IADD R187, R187, 0x1, -R9.reuse ;  /* 0x00000001bbbbc824 */ /* 0x100fe200078e0a09 */
[----:B------:R-:W-:Y:S01]  /*0a60*/  ISETP.NE.AND P4, PT, R2, RZ, PT ;  /* 0x000000ff0200720c */ /* 0x000fe20003f85270 */
[----:B------:R-:W-:Y:S01]  /*0a70*/  @!P1 IMAD.MOV R4, RZ, RZ, -R4 ;  /* 0x000000ffff049224 */ /* 0x000fe200078e0a04 */
[----:B------:R-:W-:Y:S01]  /*0a80*/  ISETP.GE.AND P1, PT, R18, RZ, PT ;  /* 0x000000ff1200720c */ /* 0x000fe20003f26270 */
[----:B------:R-:W-:Y:S01]  /*0a90*/  @!P3 IMAD.MOV R8, RZ, RZ, -R8 ;  /* 0x000000ffff08b224 */ /* 0x000fe200078e0a08 */
[----:B------:R-:W-:Y:S01]  /*0aa0*/  ISETP.GE.AND P6, PT, R22, RZ, PT ;  /* 0x000000ff1600720c */ /* 0x000fe20003fc6270 */
[----:B------:R-:W-:Y:S01]  /*0ab0*/  IMAD R140, R9, R7, R140 ;  /* 0x00000007098c7224 */ /* 0x000fe200078e028c */
[----:B------:R-:W-:Y:S01]  /*0ac0*/  @!P5 IADD3 R6, -R6, RZ, RZ ;  /* 0x000000ff0606d210 */ /* 0x000fe20007ffe1ff */
[----:B------:R-:W-:Y:S01]  /*0ad0*/  @!P0 IMAD.IADD R191, R191, 0x1, -R9 ;  /* 0x00000001bfbf8824 */ /* 0x000fe200078e0a09 */
[C---:B------:R-:W-:Y:S01]  /*0ae0*/  SEL R7, R5.reuse, R0, !P4 ;  /* 0x0000000005077207 */ /* 0x040fe20006000000 */
[C---:B------:R-:W-:Y:S01]  /*0af0*/  VIADD R20, R10.reuse, 0x4 ;  /* 0x000000040a147836 */ /* 0x040fe20000000000 */
[C---:B------:R-:W-:Y:S01]  /*0b00*/  SEL R0, R5.reuse, R4, !P4 ;  /* 0x0000000405007207 */ /* 0x040fe20006000000 */
[C---:B------:R-:W-:Y:S01]  /*0b10*/  VIADD R14, R10.reuse, 0xb ;  /* 0x0000000b0a0e7836 */ /* 0x040fe20000000000 */
[C---:B------:R-:W-:Y:S01]  /*0b20*/  SEL R2, R5.reuse, R6, !P4 ;  /* 0x0000000605027207 */ /* 0x040fe20006000000 */
[----:B------:R1:W-:Y:S01]  /*0b30*/  STL [R1+0x594], R7 ;  /* 0x0005940701007387 */ /* 0x0003e20000100800 */
[----:B------:R-:W-:Y:S01]  /*0b40*/  SEL R4, R5, R8, !P4 ;  /* 0x0000000805047207 */ /* 0x000fe20006000000 */
[C---:B------:R-:W-:Y:S01]  /*0b50*/  VIADD R5, R10.reuse, 0x7 ;  /* 0x000000070a057836 */ /* 0x040fe20000000000 */
[C---:B------:R-:W-:Y:S01]  /*0b60*/  ISETP.GT.U32.AND P4, PT, R9.reuse, R140, PT ;  /* 0x0000008c0900720c */ /* 0x040fe20003f84070 */
[----:B------:R2:W-:Y:S01]  /*0b70*/  STL [R1+0x598], R0 ;  /* 0x0005980001007387 */ /* 0x0005e20000100800 */
[C---:B------:R-:W-:Y:S01]  /*0b80*/  ISETP.GT.U32.AND P0, PT, R9.reuse, R187, PT ;  /* 0x000000bb0900720c */ /* 0x040fe20003f04070 */
[C---:B------:R-:W-:Y:S01]  /*0b90*/  VIADD R18, R10.reuse, 0x1d ;  /* 0x0000001d0a127836 */ /* 0x040fe20000000000 */
[----:B------:R-:W-:Y:S01]  /*0ba0*/  IABS R192, R20 ;  /* 0x0000001400c07213 */ /* 0x000fe20000000000 */
[----:B------:R3:W-:Y:S01]  /*0bb0*/  STL [R1+0x59c], R2 ;  /* 0x00059c0201007387 */ /* 0x0007e20000100800 */
[----:B------:R-:W-:Y:S01]  /*0bc0*/  IABS R194, R5 ;  /* 0x0000000500c27213 */ /* 0x000fe20000000000 */
[----:B-1----:R-:W-:Y:S01]  /*0bd0*/  VIADD R7, R10, 0x9 ;  /* 0x000000090a077836 */ /* 0x002fe20000000000 */
[----:B------:R-:W-:Y:S01]  /*0be0*/  ISETP.GT.U32.AND P5, PT, R9, R191, PT ;  /* 0x000000bf0900720c */ /* 0x000fe20003fa4070 */
[----:B------:R-:W-:Y:S01]  /*0bf0*/  IMAD.HI.U32 R12, R25, R192, RZ ;  /* 0x000000c0190c7227 */ /* 0x000fe200078e00ff */
[----:B------:R1:W-:Y:S01]  /*0c00*/  STL [R1+0x5a0], R4 ;  /* 0x0005a00401007387 */ /* 0x0003e20000100800 */
[----:B------:R-:W-:-:S02]  /*0c10*/  ISETP.GE.AND P3, PT, R20, RZ, PT ;  /* 0x000000ff1400720c */ /* 0x000fc40003f66270 */
[----:B------:R-:W-:Y:S01]  /*0c20*/  @!P4 IMAD.IADD R140, R140, 0x1, -R9 ;  /* 0x000000018c8cc824 */ /* 0x000fe200078e0a09 */
[----:B------:R-:W-:Y:S01]  /*0c30*/  IABS R144, R14 ;  /* 0x0000000e00907213 */ /* 0x000fe20000000000 */
[C---:B--2---:R-:W-:Y:S01]  /*0c40*/  VIADD R0, R10.reuse, 0x5 ;  /* 0x000000050a007836 */ /* 0x044fe20000000000 */
[----:B------:R-:W-:Y:S01]  /*0c50*/  @!P0 IADD3 R187, R187, -R9, RZ ;  /* 0x80000009bbbb8210 */ /* 0x000fe20007ffe0ff */
[----:B------:R-:W-:Y:S01]  /*0c60*/  IMAD.MOV R12, RZ, RZ, -R12 ;  /* 0x000000ffff0c7224 */ /* 0x000fe200078e0a0c */
[----:B------:R-:W-:Y:S01]  /*0c70*/  ISETP.GT.U32.AND P4, PT, R9, R140, PT ;  /* 0x0000008c0900720c */ /* 0x000fe20003f84070 */
[----:B---3--:R-:W-:Y:S01]  /*0c80*/  VIADD R2, R10, 0x6 ;  /* 0x000000060a027836 */ /* 0x008fe20000000000 */
[----:B------:R-:W-:Y:S01]  /*0c90*/  IABS R6, R0 ;  /* 0x0000000000067213 */ /* 0x000fe20000000000 */
[C---:B-1----:R-:W-:Y:S01]  /*0ca0*/  IMAD.HI.U32 R4, R25.reuse, R194, RZ ;  /* 0x000000c219047227 */ /* 0x042fe200078e00ff */
[----:B------:R-:W-:Y:S02]  /*0cb0*/  ISETP.GE.AND P0, PT, R0, RZ, PT ;  /* 0x000000ff0000720c */ /* 0x000fe40003f06270 */
[----:B------:R-:W-:Y:S01]  /*0cc0*/  IABS R142, R2 ;  /* 0x00000002008e7213 */ /* 0x000fe20000000000 */
[----:B------:R-:W-:Y:S01]  /*0cd0*/  IMAD.HI.U32 R0, R25, R6, RZ ;  /* 0x0000000619007227 */ /* 0x000fe200078e00ff */
[----:B------:R-:W-:-:S02]  /*0ce0*/  IADD3 R4, -R4, RZ, RZ ;  /* 0x000000ff04047210 */ /* 0x000fc40007ffe1ff */
[C---:B------:R-:W-:Y:S01]  /*0cf0*/  IADD3 R19, R10.reuse, 0x49, RZ ;  /* 0x000000490a137810 */ /* 0x040fe20007ffe0ff */
[C---:B------:R-:W-:Y:S01]  /*0d00*/  IMAD R192, R9.reuse, R12, R192 ;  /* 0x0000000c09c07224 */ /* 0x040fe200078e02c0 */
[C---:B------:R-:W-:Y:S01]  /*0d10*/  IADD3 R12, R10.reuse, 0xa, RZ ;  /* 0x0000000a0a0c7810 */ /* 0x040fe20007ffe0ff */
[----:B------:R-:W-:Y:S01]  /*0d20*/  IMAD.MOV R0, RZ, RZ, -R0 ;  /* 0x000000ffff007224 */ /* 0x000fe200078e0a00 */
[----:B------:R-:W-:Y:S01]  /*0d30*/  IADD3 R20, R10, 0x67, RZ ;  /* 0x000000670a147810 */ /* 0x000fe20007ffe0ff */
[--C-:B------:R-:W-:Y:S01]  /*0d40*/  @!P4 IMAD.IADD R140, R140, 0x1, -R9.reuse ;  /* 0x000000018c8cc824 */ /* 0x100fe200078e0a09 */
[----:B------:R-:W-:Y:S01]  /*0d50*/  IABS R8, R12 ;  /* 0x0000000c00087213 */ /* 0x000fe20000000000 */
[----:B------:R-:W-:Y:S01]  /*0d60*/  IMAD R194, R9, R4, R194 ;  /* 0x0000000409c27224 */ /* 0x000fe200078e02c2 */
[----:B------:R-:W-:Y:S01]  /*0d70*/  IABS R26, R28 ;  /* 0x0000001c001a7213 */ /* 0x000fe20000000000 */
[----:B------:R-:W-:Y:S01]  /*0d80*/  @!P5 IMAD.IADD R191, R191, 0x1, -R9 ;  /* 0x00000001bfbfd824 */ /* 0x000fe200078e0a09 */
[C---:B------:R-:W-:Y:S01]  /*0d90*/  ISETP.GT.U32.AND P5, PT, R9.reuse, R192, PT ;  /* 0x000000c00900720c */ /* 0x040fe20003fa4070 */
[----:B------:R-:W-:Y:S01]  /*0da0*/  @!P2 IMAD.MOV R187, RZ, RZ, -R187 ;  /* 0x000000ffffbba224 */ /* 0x000fe200078e0abb */
[----:B------:R-:W-:Y:S01]  /*0db0*/  ISETP.GE.AND P2, PT, R2, RZ, PT ;  /* 0x000000ff0200720c */ /* 0x000fe20003f46270 */
[----:B------:R-:W-:Y:S01]  /*0dc0*/  IMAD R141, R9, R0, R6 ;  /* 0x00000000098d7224 */ /* 0x000fe200078e0206 */
[----:B------:R-:W-:Y:S01]  /*0dd0*/  @!P1 IADD3 R140, -R140, RZ, RZ ;  /* 0x000000ff8c8c9210 */ /* 0x000fe20007ffe1ff */
[----:B------:R-:W-:Y:S01]  /*0de0*/  IMAD.HI.U32 R2, R25, R142, RZ ;  /* 0x0000008e19027227 */ /* 0x000fe200078e00ff */
[C---:B------:R-:W-:Y:S01]  /*0df0*/  ISETP.GT.U32.AND P1, PT, R9.reuse, R194, PT ;  /* 0x000000c20900720c */ /* 0x040fe20003f24070 */
[----:B------:R-:W-:Y:S01]  /*0e00*/  STL [R1+0x4314], R187 ;  /* 0x004314bb01007387 */ /* 0x000fe20000100800 */
[----:B------:R-:W-:Y:S01]  /*0e10*/  ISETP.GT.U32.AND P4, PT, R9, R141, PT ;  /* 0x0000008d0900720c */ /* 0x000fe20003f84070 */
[----:B------:R-:W-:Y:S01]  /*0e20*/  @!P6 IMAD.MOV R191, RZ, RZ, -R191 ;  /* 0x000000ffffbfe224 */ /* 0x000fe200078e0abf */
[----:B------:R-:W-:Y:S01]  /*0e30*/  ISETP.GE.AND P6, PT, R5, RZ, PT ;  /* 0x000000ff0500720c */ /* 0x000fe20003fc6270 */
[----:B------:R-:W-:Y:S01]  /*0e40*/  IMAD.MOV R2, RZ, RZ, -R2 ;  /* 0x000000ffff027224 */ /* 0x000fe200078e0a02 */
[----:B------:R-:W-:Y:S01]  /*0e50*/  IABS R6, R7 ;  /* 0x0000000700067213 */ /* 0x000fe20000000000 */
[----:B------:R-:W-:Y:S01]  /*0e60*/  VIADD R5, R10, 0x8 ;  /* 0x000000080a057836 */ /* 0x000fe20000000000 */
[----:B------:R-:W-:Y:S01]  /*0e70*/  @!P5 IADD3 R192, R192, -R9, RZ ;  /* 0x80000009c0c0d210 */ /* 0x000fe20007ffe0ff */
[----:B------:R-:W-:Y:S01]  /*0e80*/  IMAD R142, R9, R2, R142 ;  /* 0x00000002098e7224 */ /* 0x000fe200078e028e */
[----:B------:R-:W-:Y:S01]  /*0e90*/  STL [R1+0x4318], R191 ;  /* 0x004318bf01007387 */ /* 0x000fe20000100800 */
[----:B------:R-:W-:Y:S01]  /*0ea0*/  IMAD.HI.U32 R4, R25, R144, RZ ;  /* 0x0000009019047227 */ /* 0x000fe200078e00ff */
[----:B------:R-:W-:-:S02]  /*0eb0*/  IABS R2, R5 ;  /* 0x0000000500027213 */ /* 0x000fc40000000000 */
[----:B------:R-:W-:Y:S01]  /*0ec0*/  ISETP.GT.U32.AND P5, PT, R9, R192, PT ;  /* 0x000000c00900720c */ /* 0x000fe20003fa4070 */
[--C-:B------:R-:W-:Y:S01]  /*0ed0*/  @!P1 IMAD.IADD R194, R194, 0x1, -R9.reuse ;  /* 0x00000001c2c29824 */ /* 0x100fe200078e0a09 */
[----:B------:R-:W-:Y:S01]  /*0ee0*/  STL [R1+0x431c], R140 ;  /* 0x00431c8c01007387 */ /* 0x000fe20000100800 */
[----:B------:R-:W-:Y:S01]  /*0ef0*/  IMAD.HI.U32 R0, R25, R2, RZ ;  /* 0x0000000219007227 */ /* 0x000fe200078e00ff */
[----:B------:R-:W-:Y:S02]  /*0f00*/  IABS R139, R10 ;  /* 0x0000000a008b7213 */ /* 0x000fe40000000000 */
[----:B------:R-:W-:Y:S01]  /*0f10*/  ISETP.GT.U32.AND P1, PT, R9, R194, PT ;  /* 0x000000c20900720c */ /* 0x000fe20003f24070 */
[----:B------:R-:W-:Y:S01]  /*0f20*/  @!P4 IMAD.IADD R141, R141, 0x1, -R9 ;  /* 0x000000018d8dc824 */ /* 0x000fe200078e0a09 */
[----:B------:R-:W-:Y:S01]  /*0f30*/  IADD3 R250, R10, 0x17b, RZ ;  /* 0x0000017b0afa7810 */ /* 0x000fe20007ffe0ff */
[----:B------:R-:W-:Y:S02]  /*0f40*/  IMAD.MOV R0, RZ, RZ, -R0 ;  /* 0x000000ffff007224 */ /* 0x000fe400078e0a00 */
[----:B------:R-:W-:Y:S01]  /*0f50*/  IMAD.MOV R4, RZ, RZ, -R4 ;  /* 0x000000ffff047224 */ /* 0x000fe200078e0a04 */
[C---:B------:R-:W-:Y:S01]  /*0f60*/  ISETP.GT.U32.AND P4, PT, R9.reuse, R141, PT ;  /* 0x0000008d0900720c */ /* 0x040fe20003f84070 */
[----:B------:R-:W-:Y:S01]  /*0f70*/  IMAD R193, R9, R0, R2 ;  /* 0x0000000009c17224 */ /* 0x000fe200078e0202 */
[----:B------:R-:W-:Y:S01]  /*0f80*/  IABS R247, R250 ;  /* 0x000000fa00f77213 */ /* 0x000fe20000000000 */
[----:B------:R-:W-:-:S04]  /*0f90*/  IMAD.HI.U32 R2, R25, R8, RZ ;  /* 0x0000000819027227 */ /* 0x000fc800078e00ff */
[----:B------:R-:W-:Y:S02]  /*0fa0*/  IMAD.MOV R2, RZ, RZ, -R2 ;  /* 0x000000ffff027224 */ /* 0x000fe400078e0a02 */
[--C-:B------:R-:W-:Y:S01]  /*0fb0*/  @!P5 IMAD.IADD R192, R192, 0x1, -R9.reuse ;  /* 0x00000001c0c0d824 */ /* 0x100fe200078e0a09 */
[C---:B------:R-:W-:Y:S01]  /*0fc0*/  ISETP.GT.U32.AND P5, PT, R9.reuse, R142, PT ;  /* 0x0000008e0900720c */ /* 0x040fe20003fa4070 */
[----:B------:R-:W-:Y:S02]  /*0fd0*/  IMAD R143, R9, R2, R8 ;  /* 0x00000002098f7224 */ /* 0x000fe400078e0208 */
[----:B------:R-:W-:Y:S01]  /*0fe0*/  @!P3 IMAD.MOV R192, RZ, RZ, -R192 ;  /* 0x000000ffffc0b224 */ /* 0x000fe200078e0ac0 */
[----:B------:R-:W-:Y:S01]  /*0ff0*/  ISETP.GE.AND P3, PT, R5, RZ, PT ;  /* 0x000000ff0500720c */ /* 0x000fe20003f66270 */
[----:B------:R-:W-:Y:S01]  /*1000*/  @!P1 IMAD.IADD R194, R194, 0x1, -R9 ;  /* 0x00000001c2c29824 */ /* 0x000fe200078e0a09 */
[----:B------:R-:W-:Y:S01]  /*1010*/  @!P4 IADD3 R141, R141, -R9, RZ ;  /* 0x800000098d8dc210 */ /* 0x000fe20007ffe0ff */
[C---:B------:R-:W-:Y:S01]  /*1020*/  IMAD R144, R9.reuse, R4, R144 ;  /* 0x0000000409907224 */ /* 0x040fe200078e0290 */
[C---:B------:R-:W-:Y:S01]  /*1030*/  ISETP.GT.U32.AND P4, PT, R9.reuse, R193, PT ;  /* 0x000000c10900720c */ /* 0x040fe20003f84070 */
[----:B------:R-:W-:Y:S01]  /*1040*/  VIADD R5, R10, 0xc ;  /* 0x0000000c0a057836 */ /* 0x000fe20000000000 */
[----:B------:R-:W-:Y:S01]  /*1050*/  ISETP.GT.U32.AND P1, PT, R9, R143, PT ;  /* 0x0000008f0900720c */ /* 0x000fe20003f24070 */
[----:B------:R-:W-:Y:S01]  /*1060*/  IMAD.HI.U32 R0, R25, R6, RZ ;  /* 0x0000000619007227 */ /* 0x000fe200078e00ff */
[----:B------:R-:W-:Y:S01]  /*1070*/  @!P6 IADD3 R194, -R194, RZ, RZ ;  /* 0x000000ffc2c2e210 */ /* 0x000fe20007ffe1ff */
[----:B------:R1:W-:Y:S01]  /*1080*/  STL [R1+0x4320], R192 ;  /* 0x004320c001007387 */ /* 0x0003e20000100800 */
[----:B------:R-:W-:Y:S01]  /*1090*/  ISETP.GT.U32.AND P6, PT, R9, R144, PT ;  /* 0x000000900900720c */ /* 0x000fe20003fc4070 */
[----:B------:R-:W-:Y:S01]  /*10a0*/  IMAD.MOV R0, RZ, RZ, -R0 ;  /* 0x000000ffff007224 */ /* 0x000fe200078e0a00 */
[----:B------:R-:W-:Y:S01]  /*10b0*/  IABS R2, R5 ;  /* 0x0000000500027213 */ /* 0x000fe20000000000 */
[----:B------:R-:W-:Y:S01]  /*10c0*/  VIADD R4, R10, 0xd ;  /* 0x0000000d0a047836 */ /* 0x000fe20000000000 */
[----:B------:R-:W-:Y:S01]  /*10d0*/  @!P0 IADD3 R141, -R141, RZ, RZ ;  /* 0x000000ff8d8d8210 */ /* 0x000fe20007ffe1ff */
[----:B------:R-:W-:-:S02]  /*10e0*/  IMAD R195, R9, R0, R6 ;  /* 0x0000000009c37224 */ /* 0x000fc400078e0206 */
[----:B------:R-:W-:Y:S01]  /*10f0*/  IMAD.HI.U32 R0, R25, R2, RZ ;  /* 0x0000000219007227 */ /* 0x000fe200078e00ff */
[----:B------:R-:W-:Y:S01]  /*1100*/  IABS R146, R4 ;  /* 0x0000000400927213 */ /* 0x000fe20000000000 */
[----:B------:R2:W-:Y:S01]  /*1110*/  STL [R1+0x4324], R141 ;  /* 0x0043248d01007387 */ /* 0x0005e20000100800 */
[----:B------:R-:W-:Y:S01]  /*1120*/  @!P1 IADD3 R143, R143, -R9, RZ ;  /* 0x800000098f8f9210 */ /* 0x000fe20007ffe0ff */
[--C-:B------:R-:W-:Y:S01]  /*1130*/  @!P4 IMAD.IADD R193, R193, 0x1, -R9.reuse ;  /* 0x00000001c1c1c824 */ /* 0x100fe200078e0a09 */
[C---:B------:R-:W-:Y:S01]  /*1140*/  ISETP.GT.U32.AND P0, PT, R9.reuse, R195, PT ;  /* 0x000000c30900720c */ /* 0x040fe20003f04070 */
[----:B------:R-:W-:Y:S01]  /*1150*/  IMAD.MOV R0, RZ, RZ, -R0 ;  /* 0x000000ffff007224 */ /* 0x000fe200078e0a00 */
[----:B-1----:R-:W-:Y:S01]  /*1160*/  IADD3 R192, R10, 0x1fa, RZ ;  /* 0x000001fa0ac07810 */ /* 0x002fe20007ffe0ff */
[--C-:B------:R-:W-:Y:S01]  /*1170*/  @!P5 IMAD.IADD R142, R142, 0x1, -R9.reuse ;  /* 0x000000018e8ed824 */ /* 0x100fe200078e0a09 */
[C---:B------:R-:W-:Y:S01]  /*1180*/  ISETP.GT.U32.AND P4, PT, R9.reuse, R193, PT ;  /* 0x000000c10900720c */ /* 0x040fe20003f84070 */
[----:B------:R-:W-:Y:S01]  /*1190*/  @!P6 IMAD.IADD R144, R144, 0x1, -R9 ;  /* 0x000000019090e824 */ /* 0x000fe200078e0a09 */
[C---:B------:R-:W-:Y:S01]  /*11a0*/  ISETP.GT.U32.AND P6, PT, R9.reuse, R143, PT ;  /* 0x0000008f0900720c */ /* 0x040fe20003fc4070 */
[C---:B------:R-:W-:Y:S01]  /*11b0*/  IMAD R145, R9.reuse, R0, R2 ;  /* 0x0000000009917224 */ /* 0x040fe200078e0202 */
[----:B------:R-:W-:Y:S01]  /*11c0*/  ISETP.GT.U32.AND P5, PT, R9, R142, PT ;  /* 0x0000008e0900720c */ /* 0x000fe20003fa4070 */
[----:B------:R-:W-:Y:S01]  /*11d0*/  IMAD.HI.U32 R0, R25, R146, RZ ;  /* 0x0000009219007227 */ /* 0x000fe200078e00ff */
[----:B--2---:R-:W-:-:S03]  /*11e0*/  IADD3 R141, R10, 0x1f9, RZ ;  /* 0x000001f90a8d7810 */ /* 0x004fc60007ffe0ff */
[----:B------:R-:W-:Y:S02]  /*11f0*/  IMAD.MOV R0, RZ, RZ, -R0 ;  /* 0x000000ffff007224 */ /* 0x000fe400078e0a00 */
[--C-:B------:R-:W-:Y:S01]  /*1200*/  @!P0 IMAD.IADD R195, R195, 0x1, -R9.reuse ;  /* 0x00000001c3c38824 */ /* 0x100fe200078e0a09 */
[----:B------:R-:W-:Y:S01]  /*1210*/  ISETP.GE.AND P0, PT, R5, RZ, PT ;  /* 0x000000ff0500720c */ /* 0x000fe20003f06270 */
[----:B------:R-:W-:Y:S02]  /*1220*/  IMAD R146, R9, R0, R146 ;  /* 0x0000000009927224 */ /* 0x000fe400078e0292 */
[----:B------:R-:W-:Y:S01]  /*1230*/  @!P4 IMAD.IADD R193, R193, 0x1, -R9 ;  /* 0x00000001c1c1c824 */ /* 0x000fe200078e0a09 */
[----:B------:R-:W-:Y:S01]  /*1240*/  @!P6 IADD3 R143, R143, -R9, RZ ;  /* 0x800000098f8fe210 */ /* 0x000fe20007ffe0ff */
[C---:B------:R-:W-:Y:S01]  /*1250*/  VIADD R5, R10.reuse, 0xe ;  /* 0x0000000e0a057836 */ /* 0x040fe20000000000 */
[C---:B------:R-:W-:Y:S01]  /*1260*/  ISETP.GT.U32.AND P6, PT, R9.reuse, R146, PT ;  /* 0x000000920900720c */ /* 0x040fe20003fc4070 */
[----:B------:R-:W-:Y:S01]  /*1270*/  @!P3 IMAD.MOV R193, RZ, RZ, -R193 ;  /* 0x000000ffffc1b224 */ /* 0x000fe200078e0ac1 */
[----:B------:R-:W-:Y:S01]  /*1280*/  ISETP.GT.U32.AND P1, PT, R9, R195, PT ;  /* 0x000000c30900720c */ /* 0x000fe20003f24070 */
[----:B------:R-:W-:Y:S01]  /*1290*/  VIADD R8, R10, 0x10 ;  /* 0x000000100a087836 */ /* 0x000fe20000000000 */
[----:B------:R-:W-:Y:S01]  /*12a0*/  @!P5 IADD3 R142, R142, -R9, RZ ;  /* 0x800000098e8ed210 */ /* 0x000fe20007ffe0ff */
[C---:B------:R-:W-:Y:S01]  /*12b0*/  VIADD R23, R10.reuse, 0x71 ;  /* 0x000000710a177836 */ /* 0x040fe20000000000 */
[----:B------:R-:W-:Y:S01]  /*12c0*/  ISETP.GE.AND P5, PT, R7, RZ, PT ;  /* 0x000000ff0700720c */ /* 0x000fe20003fa6270 */
[C---:B------:R-:W-:Y:S01]  /*12d0*/  VIADD R27, R10.reuse, 0x72 ;  /* 0x000000720a1b7836 */ /* 0x040fe20000000000 */
[C---:B------:R-:W-:Y:S01]  /*12e0*/  IADD3 R7, R10.reuse, 0xf, RZ ;  /* 0x0000000f0a077810 */ /* 0x040fe20007ffe0ff */
[----:B------:R-:W-:Y:S01]  /*12f0*/  @!P2 IMAD.MOV R142, RZ, RZ, -R142 ;  /* 0x000000ffff8ea224 */ /* 0x000fe200078e0a8e */
[----:B------:R-:W-:Y:S01]  /*1300*/  ISETP.GT.U32.AND P3, PT, R9, R144, PT ;  /* 0x000000900900720c */ /* 0x000fe20003f64070 */
[----:B------:R-:W-:Y:S01]  /*1310*/  VIADD R251, R10, 0x17c ;  /* 0x0000017c0afb7836 */ /* 0x000fe20000000000 */
[----:B------:R-:W-:Y:S01]  /*1320*/  IABS R6, R5 ;  /* 0x0000000500067213 */ /* 0x000fe20000000000 */
[--C-:B------:R-:W-:Y:S01]  /*1330*/  @!P6 IMAD.IADD R146, R146, 0x1, -R9.reuse ;  /* 0x000000019292e824 */ /* 0x100fe200078e0a09 */
[----:B------:R-:W-:Y:S01]  /*1340*/  IABS R196, R7 ;  /* 0x0000000700c47213 */ /* 0x000fe20000000000 */
[--C-:B------:R-:W-:Y:S01]  /*1350*/  @!P1 IMAD.IADD R195, R195, 0x1, -R9.reuse ;  /* 0x00000001c3c39824 */ /* 0x100fe200078e0a09 */
[----:B------:R-:W-:Y:S01]  /*1360*/  ISETP.GE.AND P2, PT, R12, RZ, PT ;  /* 0x000000ff0c00720c */ /* 0x000fe20003f46270 */
[C---:B------:R-:W-:Y:S01]  /*1370*/  IMAD.HI.U32 R0, R25.reuse, R6, RZ ;  /* 0x0000000619007227 */ /* 0x040fe200078e00ff */
[----:B------:R-:W-:Y:S01]  /*1380*/  ISETP.GE.AND P4, PT, R14, RZ, PT ;  /* 0x000000ff0e00720c */ /* 0x000fe20003f86270 */
[----:B------:R-:W-:Y:S01]  /*1390*/  STL [R1+0x4328], R142 ;  /* 0x0043288e01007387 */ /* 0x000fe20000100800 */
[----:B------:R-:W-:Y:S01]  /*13a0*/  IABS R198, R8 ;  /* 0x0000000800c67213 */ /* 0x000fe20000000000 */
[----:B------:R-:W-:Y:S01]  /*13b0*/  IMAD.HI.U32 R2, R25, R196, RZ ;  /* 0x000000c419027227 */ /* 0x000fe200078e00ff */
[C---:B------:R-:W-:Y:S01]  /*13c0*/  ISETP.GT.U32.AND P1, PT, R9.reuse, R145, PT ;  /* 0x000000910900720c */ /* 0x040fe20003f24070 */
[----:B------:R-:W-:Y:S01]  /*13d0*/  STL [R1+0x432c], R194 ;  /* 0x00432cc201007387 */ /* 0x000fe20000100800 */
[----:B------:R-:W-:Y:S01]  /*13e0*/  ISETP.GT.U32.AND P6, PT, R9, R146, PT ;  /* 0x000000920900720c */ /* 0x000fe20003fc4070 */
[----:B------:R-:W-:Y:S01]  /*13f0*/  IMAD.MOV R0, RZ, RZ, -R0 ;  /* 0x000000ffff007224 */ /* 0x000fe200078e0a00 */
[----:B------:R-:W-:Y:S01]  /*1400*/  IADD3 R2, -R2, RZ, RZ ;  /* 0x000000ff02027210 */ /* 0x000fe20007ffe1ff */
[--C-:B------:R-:W-:Y:S01]  /*1410*/  @!P3 IMAD.IADD R144, R144, 0x1, -R9.reuse ;  /* 0x000000019090b824 */ /* 0x100fe200078e0a09 */
[----:B------:R-:W-:Y:S01]  /*1420*/  ISETP.GE.AND P3, PT, R4, RZ, PT ;  /* 0x000000ff0400720c */ /* 0x000fe20003f66270 */
[----:B------:R-:W-:Y:S01]  /*1430*/  IMAD.HI.U32 R4, R25, R198, RZ ;  /* 0x000000c619047227 */ /* 0x000fe200078e00ff */
[----:B------:R-:W-:Y:S01]  /*1440*/  @!P2 IADD3 R143, -R143, RZ, RZ ;  /* 0x000000ff8f8fa210 */ /* 0x000fe20007ffe1ff */
[----:B------:R-:W-:Y:S01]  /*1450*/  STL [R1+0x4330], R193 ;  /* 0x004330c101007387 */ /* 0x000fe20000100800 */
[C---:B------:R-:W-:Y:S01]  /*1460*/  IADD3 R14, R10.reuse, 0x1c, RZ ;  /* 0x0000001c0a0e7810 */ /* 0x040fe20007ffe0ff */
[C---:B------:R-:W-:Y:S01]  /*1470*/  IMAD R197, R9.reuse, R0, R6 ;  /* 0x0000000009c57224 */ /* 0x040fe200078e0206 */
[C---:B------:R-:W-:Y:S01]  /*1480*/  IADD3 R6, R10.reuse, 0x12, RZ ;  /* 0x000000120a067810 */ /* 0x040fe20007ffe0ff */
[----:B------:R-:W-:Y:S01]  /*1490*/  IMAD.MOV R4, RZ, RZ, -R4 ;  /* 0x000000ffff047224 */ /* 0x000fe200078e0a04 */
[----:B------:R-:W-:Y:S01]  /*14a0*/  IABS R22, R23 ;  /* 0x0000001700167213 */ /* 0x000fe20000000000 */
[C---:B------:R-:W-:Y:S01]  /*14b0*/  IMAD R196, R9.reuse, R2, R196 ;  /* 0x0000000209c47224 */ /* 0x040fe200078e02c4 */
[C---:B------:R-:W-:Y:S01]  /*14c0*/  ISETP.GT.U32.AND P2, PT, R9.reuse, R197, PT ;  /* 0x000000c50900720c */ /* 0x040fe20003f44070 */
[C---:B------:R-:W-:Y:S01]  /*14d0*/  IMAD R198, R9.reuse, R4, R198 ;  /* 0x0000000409c67224 */ /* 0x040fe200078e02c6 */
[----:B------:R-:W-:Y:S01]  /*14e0*/  IABS R4, R6 ;  /* 0x0000000600047213 */ /* 0x000fe20000000000 */
[----:B------:R-:W-:Y:S01]  /*14f0*/  @!P4 IMAD.MOV R144, RZ, RZ, -R144 ;  /* 0x000000ffff90c224 */ /* 0x000fe200078e0a90 */
[----:B------:R-:W-:Y:S01]  /*1500*/  ISETP.GT.U32.AND P4, PT, R9, R196, PT ;  /* 0x000000c40900720c */ /* 0x000fe20003f84070 */
[--C-:B------:R-:W-:Y:S01]  /*1510*/  @!P1 IMAD.IADD R145, R145, 0x1, -R9.reuse ;  /* 0x0000000191919824 */ /* 0x100fe200078e0a09 */
[----:B------:R-:W-:Y:S01]  /*1520*/  ISETP.GE.AND P1, PT, R5, RZ, PT ;  /* 0x000000ff0500720c */ /* 0x000fe20003f26270 */
[----:B------:R-:W-:Y:S01]  /*1530*/  VIADD R5, R10, 0x11 ;  /* 0x000000110a057836 */ /* 0x000fe20000000000 */
[----:B------:R-:W-:Y:S01]  /*1540*/  IABS R24, R27 ;  /* 0x0000001b00187213 */ /* 0x000fe20000000000 */
[----:B------:R-:W-:Y:S01]  /*1550*/  @!P6 IMAD.IADD R146, R146, 0x1, -R9 ;  /* 0x000000019292e824 */ /* 0x000fe200078e0a09 */
[----:B------:R-:W-:Y:S01]  /*1560*/  ISETP.GT.U32.AND P6, PT, R9, R198, PT ;  /* 0x000000c60900720c */ /* 0x000fe20003fc4070 */
[----:B------:R-:W-:Y:S01]  /*1570*/  @!P5 IMAD.MOV R195, RZ, RZ, -R195 ;  /* 0x000000ffffc3d224 */ /* 0x000fe200078e0ac3 */
[----:B------:R-:W-:Y:S01]  /*1580*/  IABS R2, R5 ;  /* 0x0000000500027213 */ /* 0x000fe20000000000 */
[----:B------:R-:W-:Y:S01]  /*1590*/  @!P2 IMAD.IADD R197, R197, 0x1, -R9 ;  /* 0x00000001c5c5a824 */ /* 0x000fe200078e0a09 */
[----:B------:R-:W-:Y:S01]  /*15a0*/  ISETP.GT.U32.AND P5, PT, R9, R145, PT ;  /* 0x000000910900720c */ /* 0x000fe20003fa4070 */
[----:B------:R-:W-:Y:S01]  /*15b0*/  VIADD R12, R10, 0x15 ;  /* 0x000000150a0c7836 */ /* 0x000fe20000000000 */
[----:B------:R-:W-:Y:S01]  /*15c0*/  ISETP.GE.AND P2, PT, R8, RZ, PT ;  /* 0x000000ff0800720c */ /* 0x000fe20003f46270 */
[----:B------:R-:W-:Y:S01]  /*15d0*/  IMAD.HI.U32 R0, R25, R2, RZ ;  /* 0x0000000219007227 */ /* 0x000fe200078e00ff */
[----:B------:R-:W-:Y:S01]  /*15e0*/  @!P4 IADD3 R196, R196, -R9, RZ ;  /* 0x80000009c4c4c210 */ /* 0x000fe20007ffe0ff */
[----:B------:R1:W-:Y:S01]  /*15f0*/  STL [R1+0x4334], R195 ;  /* 0x004334c301007387 */ /* 0x0003e20000100800 */
[----:B------:R-:W-:Y:S01]  /*1600*/  ISETP.GT.U32.AND P4, PT, R9, R197, PT ;  /* 0x000000c50900720c */ /* 0x000fe20003f84070 */
[----:B------:R-:W-:Y:S01]  /*1610*/  IMAD.MOV R199, RZ, RZ, -R0 ;  /* 0x000000ffffc77224 */ /* 0x000fe200078e0a00 */
[----:B------:R-:W-:Y:S01]  /*1620*/  IABS R150, R12 ;  /* 0x0000000c00967213 */ /* 0x000fe20000000000 */
[----:B------:R-:W-:Y:S01]  /*1630*/  IMAD.HI.U32 R0, R25, R4, RZ ;  /* 0x0000000419007227 */ /* 0x000fe200078e00ff */
[----:B------:R-:W-:Y:S01]  /*1640*/  STL [R1+0x4338], R143 ;  /* 0x0043388f01007387 */ /* 0x000fe20000100800 */
[----:B------:R-:W-:-:S02]  /*1650*/  IABS R248, R251 ;  /* 0x000000fb00f87213 */ /* 0x000fc40000000000 */
[--C-:B------:R-:W-:Y:S01]  /*1660*/  @!P6 IMAD.IADD R198, R198, 0x1, -R9.reuse ;  /* 0x00000001c6c6e824 */ /* 0x100fe200078e0a09 */
[C---:B------:R-:W-:Y:S01]  /*1670*/  ISETP.GT.U32.AND P6, PT, R9.reuse, R196, PT ;  /* 0x000000c40900720c */ /* 0x040fe20003fc4070 */
[----:B------:R-:W-:Y:S01]  /*1680*/  IMAD R199, R9, R199, R2 ;  /* 0x000000c709c77224 */ /* 0x000fe200078e0202 */
[----:B------:R-:W-:Y:S01]  /*1690*/  IADD3 R0, -R0, RZ, RZ ;  /* 0x000000ff00007210 */ /* 0x000fe20007ffe1ff */
[--C-:B------:R-:W-:Y:S01]  /*16a0*/  @!P5 IMAD.IADD R145, R145, 0x1, -R9.reuse ;  /* 0x000000019191d824 */ /* 0x100fe200078e0a09 */
[----:B------:R-:W-:Y:S01]  /*16b0*/  ISETP.GE.AND P5, PT, R7, RZ, PT ;  /* 0x000000ff0700720c */ /* 0x000fe20003fa6270 */
[----:B------:R-:W-:Y:S01]  /*16c0*/  @!P4 IMAD.IADD R197, R197, 0x1, -R9 ;  /* 0x00000001c5c5c824 */ /* 0x000fe200078e0a09 */
[C---:B------:R-:W-:Y:S01]  /*16d0*/  ISETP.GT.U32.AND P4, PT, R9.reuse, R199, PT ;  /* 0x000000c70900720c */ /* 0x040fe20003f84070 */
[----:B------:R-:W-:Y:S01]  /*16e0*/  IMAD R147, R9, R0, R4 ;  /* 0x0000000009937224 */ /* 0x000fe200078e0204 */
[----:B------:R-:W-:Y:S01]  /*16f0*/  STL [R1+0x433c], R144 ;  /* 0x00433c9001007387 */ /* 0x000fe20000100800 */
[C---:B------:R-:W-:Y:S01]  /*1700*/  VIADD R7, R10.reuse, 0x13 ;  /* 0x000000130a077836 */ /* 0x040fe20000000000 */
[C---:B-1----:R-:W-:Y:S01]  /*1710*/  IADD3 R195, R10.reuse, 0x1f5, RZ ;  /* 0x000001f50ac37810 */ /* 0x042fe20007ffe0ff */
[----:B------:R-:W-:-:S02]  /*1720*/  VIADD R8, R10, 0x14 ;  /* 0x000000140a087836 */ /* 0x000fc40000000000 */
[----:B------:R-:W-:Y:S01]  /*1730*/  @!P6 IADD3 R196, R196, -R9, RZ ;  /* 0x80000009c4c4e210 */ /* 0x000fe20007ffe0ff */
[----:B------:R-:W-:Y:S01]  /*1740*/  @!P0 IMAD.MOV R145, RZ, RZ, -R145 ;  /* 0x000000ffff918224 */ /* 0x000fe200078e0a91 */
[----:B------:R-:W-:Y:S01]  /*1750*/  ISETP.GT.U32.AND P6, PT, R9, R147, PT ;  /* 0x000000930900720c */ /* 0x000fe20003fc4070 */
[----:B------:R-:W-:Y:S01]  /*1760*/  @!P3 IMAD.MOV R146, RZ, RZ, -R146 ;  /* 0x000000ffff92b224 */ /* 0x000fe200078e0a92 */
[----:B------:R-:W-:Y:S01]  /*1770*/  IABS R148, R7 ;  /* 0x0000000700947213 */ /* 0x000fe20000000000 */
[----:B------:R-:W-:Y:S01]  /*1780*/  @!P1 IMAD.MOV R197, RZ, RZ, -R197 ;  /* 0x000000ffffc59224 */ /* 0x000fe200078e0ac5 */
[----:B------:R-:W-:Y:S01]  /*1790*/  IABS R4, R8 ;  /* 0x0000000800047213 */ /* 0x000fe20000000000 */
[--C-:B------:R-:W-:Y:S01]  /*17a0*/  @!P4 IMAD.IADD R199, R199, 0x1, -R9.reuse ;  /* 0x00000001c7c7c824 */ /* 0x100fe200078e0a09 */
[----:B------:R-:W-:Y:S01]  /*17b0*/  ISETP.GT.U32.AND P0, PT, R9, R198, PT ;  /* 0x000000c60900720c */ /* 0x000fe20003f04070 */
[----:B------:R-:W-:Y:S01]  /*17c0*/  IMAD.HI.U32 R0, R25, R148, RZ ;  /* 0x0000009419007227 */ /* 0x000fe200078e00ff */
[----:B------:R-:W-:Y:S01]  /*17d0*/  ISETP.GE.AND P4, PT, R6, RZ, PT ;  /* 0x000000ff0600720c */ /* 0x000fe20003f86270 */
[----:B------:R1:W-:Y:S01]  /*17e0*/  STL [R1+0x4340], R145 ;  /* 0x0043409101007387 */ /* 0x0003e20000100800 */
[----:B------:R-:W-:Y:S01]  /*17f0*/  @!P5 IADD3 R196, -R196, RZ, RZ ;  /* 0x000000ffc4c4d210 */ /* 0x000fe20007ffe1ff */
[----:B------:R-:W-:Y:S01]  /*1800*/  IMAD.MOV R2, RZ, RZ, -R0 ;  /* 0x000000ffff027224 */ /* 0x000fe200078e0a00 */
[----:B------:R-:W-:Y:S01]  /*1810*/  ISETP.GE.AND P5, PT, R7, RZ, PT ;  /* 0x000000ff0700720c */ /* 0x000fe20003fa6270 */
[----:B------:R-:W-:Y:S01]  /*1820*/  IMAD.HI.U32 R0, R25, R4, RZ ;  /* 0x0000000419007227 */ /* 0x000fe200078e00ff */
[----:B------:R-:W-:Y:S01]  /*1830*/  IADD3 R6, R10, 0x18, RZ ;  /* 0x000000180a067810 */ /* 0x000fe20007ffe0ff */
[----:B------:R-:W-:Y:S02]  /*1840*/  STL [R1+0x4344], R146 ;  /* 0x0043449201007387 */ /* 0x000fe40000100800 */
[--C-:B------:R-:W-:Y:S01]  /*1850*/  @!P6 IMAD.IADD R147, R147, 0x1, -R9.reuse ;  /* 0x000000019393e824 */ /* 0x100fe200078e0a09 */
[C---:B------:R-:W-:Y:S01]  /*1860*/  ISETP.GT.U32.AND P6, PT, R9.reuse, R199, PT ;  /* 0x000000c70900720c */ /* 0x040fe20003fc4070 */
[----:B------:R-:W-:Y:S01]  /*1870*/  IMAD R148, R9, R2, R148 ;  /* 0x0000000209947224 */ /* 0x000fe200078e0294 */
[----:B------:R-:W-:Y:S01]  /*1880*/  IADD3 R149, -R0, RZ, RZ ;  /* 0x000000ff00957210 */ /* 0x000fe20007ffe1ff */
[----:B------:R-:W-:Y:S01]  /*1890*/  IMAD.HI.U32 R0, R25, R150, RZ ;  /* 0x0000009619007227 */ /* 0x000fe200078e00ff */
[C---:B------:R-:W-:Y:S01]  /*18a0*/  ISETP.GT.U32.AND P1, PT, R9.reuse, R147, PT ;  /* 0x000000930900720c */ /* 0x040fe20003f24070 */
[----:B------:R-:W-:Y:S01]  /*18b0*/  STL [R1+0x4348], R197 ;  /* 0x004348c501007387 */ /* 0x000fe20000100800 */
[C---:B------:R-:W-:Y:S01]  /*18c0*/  ISETP.GT.U32.AND P3, PT, R9.reuse, R148, PT ;  /* 0x000000940900720c */ /* 0x040fe20003f64070 */
[----:B------:R-:W-:Y:S01]  /*18d0*/  IMAD R149, R9, R149, R4 ;  /* 0x0000009509957224 */ /* 0x000fe200078e0204 */
[----:B------:R-:W-:Y:S01]  /*18e0*/  IABS R188, R6 ;  /* 0x0000000600bc7213 */ /* 0x000fe20000000000 */
[C---:B------:R-:W-:Y:S01]  /*18f0*/  VIADD R2, R10.reuse, 0x16 ;  /* 0x000000160a027836 */ /* 0x040fe20000000000 */
[----:B------:R-:W-:Y:S01]  /*1900*/  STL [R1+0x434c], R196 ;  /* 0x00434cc401007387 */ /* 0x000fe20000100800 */
[----:B------:R-:W-:Y:S01]  /*1910*/  IMAD.MOV R0, RZ, RZ, -R0 ;  /* 0x000000ffff007224 */ /* 0x000fe200078e0a00 */
[----:B-1----:R-:W-:Y:S01]  /*1920*/  IADD3 R145, R10, 0x1f2, RZ ;  /* 0x000001f20a917810 */ /* 0x002fe20007ffe0ff */
[--C-:B------:R-:W-:Y:S01]  /*1930*/  @!P0 IMAD.IADD R198, R198, 0x1, -R9.reuse ;  /* 0x00000001c6c68824 */ /* 0x100fe200078e0a09 */
[----:B------:R-:W-:Y:S01]  /*1940*/  @!P6 IADD3 R199, R199, -R9, RZ ;  /* 0x80000009c7c7e210 */ /* 0x000fe20007ffe0ff */
[C---:B------:R-:W-:Y:S01]  /*1950*/  IMAD R150, R9.reuse, R0, R150 ;  /* 0x0000000009967224 */ /* 0x040fe200078e0296 */
[----:B------:R-:W-:Y:S01]  /*1960*/  ISETP.GT.U32.AND P6, PT, R9, R149, PT ;  /* 0x000000950900720c */ /* 0x000fe20003fc4070 */
[--C-:B------:R-:W-:Y:S01]  /*1970*/  @!P1 IMAD.IADD R147, R147, 0x1, -R9.reuse ;  /* 0x0000000193939824 */ /* 0x100fe200078e0a09 */
[----:B------:R-:W-:Y:S01]  /*1980*/  IABS R200, R2 ;  /* 0x0000000200c87213 */ /* 0x000fe20000000000 */
[----:B------:R-:W-:Y:S01]  /*1990*/  @!P3 IMAD.IADD R148, R148, 0x1, -R9 ;  /* 0x000000019494b824 */ /* 0x000fe200078e0a09 */
[----:B------:R-:W-:Y:S01]  /*19a0*/  ISETP.GE.AND P0, PT, R5, RZ, PT ;  /* 0x000000ff0500720c */ /* 0x000fe20003f06270 */
[----:B------:R-:W-:Y:S01]  /*19b0*/  @!P4 IMAD.MOV R147, RZ, RZ, -R147 ;  /* 0x000000ffff93c224 */ /* 0x000fe200078e0a93 */
[----:B------:R-:W-:Y:S01]  /*19c0*/  ISETP.GT.U32.AND P4, PT, R9, R150, PT ;  /* 0x000000960900720c */ /* 0x000fe20003f84070 */
[----:B------:R-:W-:Y:S01]  /*19d0*/  IMAD.HI.U32 R0, R25, R200, RZ ;  /* 0x000000c819007227 */ /* 0x000fe200078e00ff */
[----:B------:R-:W-:-:S02]  /*19e0*/  ISETP.GE.AND P3, PT, R2, RZ, PT ;  /* 0x000000ff0200720c */ /* 0x000fc40003f66270 */
[----:B------:R-:W-:Y:S01]  /*19f0*/  ISETP.GE.AND P1, PT, R12, RZ, PT ;  /* 0x000000ff0c00720c */ /* 0x000fe20003f26270 */
[----:B------:R-:W-:Y:S01]  /*1a00*/  VIADD R5, R10, 0x17 ;  /* 0x000000170a057836 */ /* 0x000fe20000000000 */
[----:B------:R-:W-:Y:S01]  /*1a10*/  IADD3 R0, -R0, RZ, RZ ;  /* 0x000000ff00007210 */ /* 0x000fe20007ffe1ff */
[----:B------:R-:W-:Y:S01]  /*1a20*/  @!P6 IMAD.IADD R149, R149, 0x1, -R9 ;  /* 0x000000019595e824 */ /* 0x000fe200078e0a09 */
[C---:B------:R-:W-:Y:S01]  /*1a30*/  ISETP.GT.U32.AND P6, PT, R9.reuse, R148, PT ;  /* 0x000000940900720c */ /* 0x040fe20003fc4070 */
[----:B------:R-:W-:Y:S01]  /*1a40*/  @!P2 IMAD.MOV R198, RZ, RZ, -R198 ;  /* 0x000000ffffc6a224 */ /* 0x000fe200078e0ac6 */
[----:B------:R-:W-:Y:S01]  /*1a50*/  IABS R4, R5 ;  /* 0x0000000500047213 */ /* 0x000fe20000000000 */
[----:B------:R-:W-:Y:S01]  /*1a60*/  @!P0 IMAD.MOV R199, RZ, RZ, -R199 ;  /* 0x000000ffffc78224 */ /* 0x000fe200078e0ac7 */
[C---:B------:R-:W-:Y:S01]  /*1a70*/  ISETP.GT.U32.AND P0, PT, R9.reuse, R149, PT ;  /* 0x000000950900720c */ /* 0x040fe20003f04070 */
[----:B------:R-:W-:Y:S01]  /*1a80*/  IMAD R200, R9, R0, R200 ;  /* 0x0000000009c87224 */ /* 0x000fe200078e02c8 */
[----:B------:R-:W-:Y:S01]  /*1a90*/  ISETP.GE.AND P2, PT, R8, RZ, PT ;  /* 0x000000ff0800720c */ /* 0x000fe20003f46270 */
[----:B------:R-:W-:Y:S01]  /*1aa0*/  IMAD.HI.U32 R0, R25, R4, RZ ;  /* 0x0000000419007227 */ /* 0x000fe200078e00ff */
[----:B------:R-:W-:Y:S01]  /*1ab0*/  IABS R8, R18 ;  /* 0x0000001200087213 */ /* 0x000fe20000000000 */
[----:B------:R1:W-:Y:S02]  /*1ac0*/  STL [R1+0x4350], R198 ;  /* 0x004350c601007387 */ /* 0x0003e40000100800 */
[--C-:B------:R-:W-:Y:S01]  /*1ad0*/  @!P4 IMAD.IADD R150, R150, 0x1, -R9.reuse ;  /* 0x000000019696c824 */ /* 0x100fe200078e0a09 */
[----:B------:R-:W-:Y:S01]  /*1ae0*/  IADD3 R201, -R0, RZ, RZ ;  /* 0x000000ff00c97210 */ /* 0x000fe20007ffe1ff */
[--C-:B------:R-:W-:Y:S01]  /*1af0*/  @!P6 IMAD.IADD R148, R148, 0x1, -R9.reuse ;  /* 0x000000019494e824 */ /* 0x100fe200078e0a09 */
[----:B------:R-:W-:Y:S01]  /*1b00*/  ISETP.GT.U32.AND P6, PT, R9, R200, PT ;  /* 0x000000c80900720c */ /* 0x000fe20003fc4070 */
[----:B------:R-:W-:Y:S01]  /*1b10*/  IMAD.HI.U32 R2, R25, R188, RZ ;  /* 0x000000bc19027227 */ /* 0x000fe200078e00ff */
[----:B------:R-:W-:Y:S01]  /*1b20*/  ISETP.GE.AND P4, PT, R6, RZ, PT ;  /* 0x000000ff0600720c */ /* 0x000fe20003f86270 */
[----:B------:R-:W-:Y:S01]  /*1b30*/  STL [R1+0x4354], R199 ;  /* 0x004354c701007387 */ /* 0x000fe20000100800 */
[----:B------:R-:W-:Y:S01]  /*1b40*/  IABS R6, R14 ;  /* 0x0000000e00067213 */ /* 0x000fe20000000000 */
[----:B------:R-:W-:Y:S01]  /*1b50*/  @!P5 IMAD.MOV R148, RZ, RZ, -R148 ;  /* 0x000000ffff94d224 */ /* 0x000fe200078e0a94 */
[----:B------:R-:W-:Y:S01]  /*1b60*/  ISETP.GT.U32.AND P5, PT, R9, R150, PT ;  /* 0x000000960900720c */ /* 0x000fe20003fa4070 */
[----:B------:R-:W-:Y:S01]  /*1b70*/  VIADD R7, R10, 0x19 ;  /* 0x000000190a077836 */ /* 0x000fe20000000000 */
[----:B------:R-:W-:Y:S01]  /*1b80*/  STL [R1+0x4358], R147 ;  /* 0x0043589301007387 */ /* 0x000fe20000100800 */
[----:B------:R-:W-:Y:S01]  /*1b90*/  @!P0 IMAD.IADD R149, R149, 0x1, -R9 ;  /* 0x0000000195958824 */ /* 0x000fe200078e0a09 */
[----:B------:R-:W-:Y:S01]  /*1ba0*/  ISETP.GE.AND P0, PT, R5, RZ, PT ;  /* 0x000000ff0500720c */ /* 0x000fe20003f06270 */
[----:B------:R-:W-:Y:S01]  /*1bb0*/  IMAD.MOV R2, RZ, RZ, -R2 ;  /* 0x000000ffff027224 */ /* 0x000fe200078e0a02 */
[----:B------:R-:W-:Y:S01]  /*1bc0*/  IABS R202, R7 ;  /* 0x0000000700ca7213 */ /* 0x000fe20000000000 */
[C---:B------:R-:W-:Y:S01]  /*1bd0*/  IMAD R201, R9.reuse, R201, R4 ;  /* 0x000000c909c97224 */ /* 0x040fe200078e0204 */
[----:B------:R-:W-:Y:S01]  /*1be0*/  @!P6 IADD3 R200, R200, -R9, RZ ;  /* 0x80000009c8c8e210 */ /* 0x000fe20007ffe0ff */
[C---:B------:R-:W-:Y:S01]  /*1bf0*/  IMAD R188, R9.reuse, R2, R188 ;  /* 0x0000000209bc7224 */ /* 0x040fe200078e02bc */
[----:B------:R-:W-:Y:S01]  /*1c00*/  STL [R1+0x435c], R148 ;  /* 0x00435c9401007387 */ /* 0x000fe20000100800 */
[----:B------:R-:W-:Y:S01]  /*1c10*/  @!P2 IMAD.MOV R149, RZ, RZ, -R149 ;  /* 0x000000ffff95a224 */ /* 0x000fe200078e0a95 */
[C---:B------:R-:W-:Y:S01]  /*1c20*/  ISETP.GT.U32.AND P2, PT, R9.reuse, R201, PT ;  /* 0x000000c90900720c */ /* 0x040fe20003f44070 */
[----:B------:R-:W-:Y:S01]  /*1c30*/  @!P5 IMAD.IADD R150, R150, 0x1, -R9 ;  /* 0x000000019696d824 */ /* 0x000fe200078e0a09 */
[----:B------:R-:W-:Y:S01]  /*1c40*/  ISETP.GT.U32.AND P6, PT, R9, R200, PT ;  /* 0x000000c80900720c */ /* 0x000fe20003fc4070 */
[----:B------:R-:W-:Y:S01]  /*1c50*/  IMAD.HI.U32 R0, R25, R202, RZ ;  /* 0x000000ca19007227 */ /* 0x000fe200078e00ff */
[----:B------:R-:W-:Y:S01]  /*1c60*/  ISETP.GT.U32.AND P5, PT, R9, R188, PT ;  /* 0x000000bc0900720c */ /* 0x000fe20003fa4070 */
[----:B------:R-:W-:Y:S01]  /*1c70*/  STL [R1+0x4360], R149 ;  /* 0x0043609501007387 */ /* 0x000fe20000100800 */
[----:B-1----:R-:W-:Y:S01]  /*1c80*/  IADD3 R198, R10, 0x1ee, RZ ;  /* 0x000001ee0ac67810 */ /* 0x002fe20007ffe0ff */
[----:B------:R-:W-:-:S02]  /*1c90*/  IMAD.MOV R0, RZ, RZ, -R0 ;  /* 0x000000ffff007224 */ /* 0x000fc400078e0a00 */
[C---:B------:R-:W-:Y:S02]  /*1ca0*/  VIADD R5, R10.reuse, 0x1a ;  /* 0x0000001a0a057836 */ /* 0x040fe40000000000 */
[----:B------:R-:W-:Y:S02]  /*1cb0*/  IMAD R202, R9, R0, R202 ;  /* 0x0000000009ca7224 */ /* 0x000fe400078e02ca */
[--C-:B------:R-:W-:Y:S01]  /*1cc0*/  @!P2 IMAD.IADD R201, R201, 0x1, -R9.reuse ;  /* 0x00000001c9c9a824 */ /* 0x100fe200078e0a09 */
[----:B------:R-:W-:Y:S01]  /*1cd0*/  IABS R4, R5 ;  /* 0x0000000500047213 */ /* 0x000fe20000000000 */
[----:B------:R-:W-:Y:S01]  /*1ce0*/  VIADD R12, R10, 0x1b ;  /* 0x0000001b0a0c7836 */ /* 0x000fe20000000000 */
[----:B------:R-:W-:Y:S01]  /*1cf0*/  @!P6 IADD3 R200, R200, -R9, RZ ;  /* 0x80000009c8c8e210 */ /* 0x000fe20007ffe0ff */
[----:B------:R-:W-:Y:S01]  /*1d00*/  @!P5 IMAD.IADD R188, R188, 0x1, -R9 ;  /* 0x00000001bcbcd824 */ /* 0x000fe200078e0a09 */
[----:B------:R-:W-:Y:S01]  /*1d10*/  ISETP.GT.U32.AND P6, PT, R9, R202, PT ;  /* 0x000000ca0900720c */ /* 0x000fe20003fc4070 */
[----:B------:R-:W-:Y:S01]  /*1d20*/  IMAD.HI.U32 R0, R25, R4, RZ ;  /* 0x0000000419007227 */ /* 0x000fe200078e00ff */
[----:B------:R-:W-:-:S02]  /*1d30*/  ISETP.GT.U32.AND P5, PT, R9, R201, PT ;  /* 0x000000c90900720c */ /* 0x000fc40003fa4070 */
[----:B------:R-:W-:Y:S01]  /*1d40*/  IABS R152, R12 ;  /* 0x0000000c00987213 */ /* 0x000fe20000000000 */
[----:B------:R-:W-:Y:S01]  /*1d50*/  IMAD.MOV R0, RZ, RZ, -R0 ;  /* 0x000000ffff007224 */ /* 0x000fe200078e0a00 */
[----:B------:R-:W-:Y:S01]  /*1d60*/  ISETP.GE.AND P2, PT, R7, RZ, PT ;  /* 0x000000ff0700720c */ /* 0x000fe20003f46270 */
[----:B------:R-:W-:Y:S01]  /*1d70*/  @!P3 IMAD.MOV R200, RZ, RZ, -R200 ;  /* 0x000000ffffc8b224 */ /* 0x000fe200078e0ac8 */
[----:B------:R-:W-:Y:S01]  /*1d80*/  ISETP.GE.AND P3, PT, R5, RZ, PT ;  /* 0x000000ff0500720c */ /* 0x000fe20003f66270 */
[----:B------:R-:W-:-:S04]  /*1d90*/  IMAD.HI.U32 R2, R25, R152, RZ ;  /* 0x0000009819027227 */ /* 0x000fc800078e00ff */
[----:B------:R-:W-:Y:S01]  /*1da0*/  IMAD R151, R9, R0, R4 ;  /* 0x0000000009977224 */ /* 0x000fe200078e0204 */
[----:B------:R-:W-:Y:S01]  /*1db0*/  IADD3 R2, -R2, RZ, RZ ;  /* 0x000000ff02027210 */ /* 0x000fe20007ffe1ff */
[----:B------:R-:W-:Y:S01]  /*1dc0*/  @!P6 IMAD.IADD R202, R202, 0x1, -R9 ;  /* 0x00000001cacae824 */ /* 0x000fe200078e0a09 */
[----:B------:R-:W-:Y:S01]  /*1dd0*/  @!P5 IADD3 R201, R201, -R9, RZ ;  /* 0x80000009c9c9d210 */ /* 0x000fe20007ffe0ff */
[----:B------:R-:W-:Y:S01]  /*1de0*/  VIADD R4, R10, 0x1e ;  /* 0x0000001e0a047836 */ /* 0x000fe20000000000 */
[C---:B------:R-:W-:Y:S01]  /*1df0*/  ISETP.GT.U32.AND P6, PT, R9.reuse, R188, PT ;  /* 0x000000bc0900720c */ /* 0x040fe20003fc4070 */
[C---:B------:R-:W-:Y:S01]  /*1e00*/  IMAD R152, R9.reuse, R2, R152 ;  /* 0x0000000209987224 */ /* 0x040fe200078e0298 */
[----:B------:R-:W-:Y:S01]  /*1e10*/  ISETP.GT.U32.AND P5, PT, R9, R151, PT ;  /* 0x000000970900720c */ /* 0x000fe20003fa4070 */
[----:B------:R-:W-:Y:S01]  /*1e20*/  IMAD.HI.U32 R2, R25, R8, RZ ;  /* 0x0000000819027227 */ /* 0x000fe200078e00ff */
[----:B------:R-:W-:-:S03]  /*1e30*/  IABS R154, R4 ;  /* 0x00000004009a7213 */ /* 0x000fc60000000000 */
[----:B------:R-:W-:Y:S02]  /*1e40*/  IMAD.MOV R2, RZ, RZ, -R2 ;  /* 0x000000ffff027224 */ /* 0x000fe400078e0a02 */
[----:B------:R-:W-:Y:S02]  /*1e50*/  @!P0 IMAD.MOV R201, RZ, RZ, -R201 ;  /* 0x000000ffffc98224 */ /* 0x000fe400078e0ac9 */
[----:B------:R-:W-:Y:S02]  /*1e60*/  IMAD R155, R9, R2, R8 ;  /* 0x00000002099b7224 */ /* 0x000fe400078e0208 */
[----:B------:R-:W-:Y:S01]  /*1e70*/  @!P6 IADD3 R188, R188, -R9, RZ ;  /* 0x80000009bcbce210 */ /* 0x000fe20007ffe0ff */
[----:B------:R-:W-:Y:S01]  /*1e80*/  IMAD.HI.U32 R0, R25, R6, RZ ;  /* 0x0000000619007227 */ /* 0x000fe200078e00ff */
[----:B------:R-:W-:-:S03]  /*1e90*/  ISETP.GT.U32.AND P6, PT, R9, R152, PT ;  /* 0x000000980900720c */ /* 0x000fc60003fc4070 */
[----:B------:R-:W-:Y:S02]  /*1ea0*/  @!P5 IMAD.IADD R151, R151, 0x1, -R9 ;  /* 0x000000019797d824 */ /* 0x000fe400078e0a09 */
[----:B------:R-:W-:Y:S01]  /*1eb0*/  @!P4 IMAD.MOV R188, RZ, RZ, -R188 ;  /* 0x000000ffffbcc224 */ /* 0x000fe200078e0abc */
[C---:B------:R-:W-:Y:S01]  /*1ec0*/  ISETP.GT.U32.AND P4, PT, R9.reuse, R155, PT ;  /* 0x0000009b0900720c */ /* 0x040fe20003f84070 */
[----:B------:R-:W-:Y:S01]  /*1ed0*/  IMAD.MOV R0, RZ, RZ, -R0 ;  /* 0x000000ffff007224 */ /* 0x000fe200078e0a00 */
[C---:B------:R-:W-:Y:S01]  /*1ee0*/  ISETP.GT.U32.AND P0, PT, R9.reuse, R151, PT ;  /* 0x000000970900720c */ /* 0x040fe20003f04070 */
[----:B------:R-:W-:Y:S02]  /*1ef0*/  VIADD R5, R10, 0x1f ;  /* 0x0000001f0a057836 */ /* 0x000fe40000000000 */
[----:B------:R-:W-:Y:S02]  /*1f00*/  IMAD R153, R9, R0, R6 ;  /* 0x0000000009997224 */ /* 0x000fe400078e0206 */
[----:B------:R-:W-:Y:S01]  /*1f10*/  IMAD.HI.U32 R0, R25, R154, RZ ;  /* 0x0000009a19007227 */ /* 0x000fe200078e00ff */
[----:B------:R-:W-:-:S02]  /*1f20*/  @!P6 IADD3 R152, R152, -R9, RZ ;  /* 0x800000099898e210 */ /* 0x000fc40007ffe0ff */
[----:B------:R-:W-:Y:S01]  /*1f30*/  IABS R2, R5 ;  /* 0x0000000500027213 */ /* 0x000fe20000000000 */
[----:B------:R-:W-:Y:S01]  /*1f40*/  IMAD.MOV R0, RZ, RZ, -R0 ;  /* 0x000000ffff007224 */ /* 0x000fe200078e0a00 */
[----:B------:R-:W-:Y:S01]  /*1f50*/  ISETP.GT.U32.AND P6, PT, R9, R152, PT ;  /* 0x000000980900720c */ /* 0x000fe20003fc4070 */
[----:B------:R-:W-:Y:S01]  /*1f60*/  @!P1 IMAD.MOV R150, RZ, RZ, -R150 ;  /* 0x000000ffff969224 */ /* 0x000fe200078e0a96 */
[----:B------:R-:W-:Y:S01]  /*1f70*/  @!P4 IADD3 R155, R155, -R9, RZ ;  /* 0x800000099b9bc210 */ /* 0x000fe20007ffe0ff */
[----:B------:R-:W-:Y:S01]  /*1f80*/  @!P0 IMAD.IADD R151, R151, 0x1, -R9 ;  /* 0x0000000197978824 */ /* 0x000fe200078e0a09 */
[C---:B------:R-:W-:Y:S01]  /*1f90*/  ISETP.GT.U32.AND P5, PT, R9.reuse, R153, PT ;  /* 0x000000990900720c */ /* 0x040fe20003fa4070 */
[C---:B------:R-:W-:Y:S01]  /*1fa0*/  IMAD R154, R9.reuse, R0, R154 ;  /* 0x00000000099a7224 */ /* 0x040fe200078e029a */
[C---:B------:R-:W-:Y:S01]  /*1fb0*/  ISETP.GT.U32.AND P1, PT, R9.reuse, R202, PT ;  /* 0x000000ca0900720c */ /* 0x040fe20003f24070 */
[----:B------:R-:W-:Y:S01]  /*1fc0*/  @!P3 IMAD.MOV R151, RZ, RZ, -R151 ;  /* 0x000000ffff97b224 */ /* 0x000fe200078e0a97 */
[----:B------:R-:W-:Y:S01]  /*1fd0*/  ISETP.GT.U32.AND P3, PT, R9, R155, PT ;  /* 0x0000009b0900720c */ /* 0x000fe20003f64070 */
[----:B------:R-:W-:Y:S01]  /*1fe0*/  IMAD.HI.U32 R0, R25, R2, RZ ;  /* 0x0000000219007227 */ /* 0x000fe200078e00ff */
[----:B------:R-:W-:Y:S01]  /*1ff0*/  ISETP.GE.AND P0, PT, R18, RZ, PT ;  /* 0x000000ff1200720c */ /* 0x000fe20003f06270 */
[----:B------:R-:W-:Y:S01]  /*2000*/  STL [R1+0x4364], R150 ;  /* 0x0043649601007387 */ /* 0x000fe20000100800 */
[----:B------:R-:W-:Y:S01]  /*2010*/  ISETP.GE.AND P4, PT, R4, RZ, PT ;  /* 0x000000ff0400720c */ /* 0x000fe20003f86270 */
[----:B------:R-:W-:-:S02]  /*2020*/  IMAD.MOV R0, RZ, RZ, -R0 ;  /* 0x000000ffff007224 */ /* 0x000fc400078e0a00 */
[--C-:B------:R-:W-:Y:S01]  /*2030*/  @!P6 IMAD.IADD R152, R152, 0x1, -R9.reuse ;  /* 0x000000019898e824 */ /* 0x100fe200078e0a09 */
[C---:B------:R-:W-:Y:S01]  /*2040*/  ISETP.GT.U32.AND P6, PT, R9.reuse, R154, PT ;  /* 0x0000009a0900720c */ /* 0x040fe20003fc4070 */
[----:B------:R-:W-:Y:S01]  /*2050*/  IMAD R205, R9, R0, R2 ;  /* 0x0000000009cd7224 */ /* 0x000fe200078e0202 */
[----:B------:R-:W-:Y:S01]  /*2060*/  @!P5 IADD3 R153, R153, -R9, RZ ;  /* 0x800000099999d210 */ /* 0x000fe20007ffe0ff */
[--C-:B------:R-:W-:Y:S01]  /*2070*/  @!P1 IMAD.IADD R202, R202, 0x1, -R9.reuse ;  /* 0x00000001caca9824 */ /* 0x100fe200078e0a09 */
[----:B------:R-:W-:Y:S01]  /*2080*/  ISETP.GE.AND P1, PT, R12, RZ, PT ;  /* 0x000000ff0c00720c */ /* 0x000fe20003f26270 */
[--C-:B------:R-:W-:Y:S01]  /*2090*/  @!P3 IMAD.IADD R155, R155, 0x1, -R9.reuse ;  /* 0x000000019b9bb824 */ /* 0x100fe200078e0a09 */
[C---:B------:R-:W-:Y:S01]  /*20a0*/  ISETP.GT.U32.AND P3, PT, R9.reuse, R205, PT ;  /* 0x000000cd0900720c */ /* 0x040fe20003f64070 */
[----:B------:R-:W-:Y:S01]  /*20b0*/  @!P2 IMAD.MOV R202, RZ, RZ, -R202 ;  /* 0x000000ffffcaa224 */ /* 0x000fe200078e0aca */
[C---:B------:R-:W-:Y:S01]  /*20c0*/  ISETP.GT.U32.AND P5, PT, R9.reuse, R153, PT ;  /* 0x000000990900720c */ /* 0x040fe20003fa4070 */
[----:B------:R-:W-:Y:S01]  /*20d0*/  VIADD R4, R10, 0x22 ;  /* 0x000000220a047836 */ /* 0x000fe20000000000 */
[----:B------:R-:W-:Y:S01]  /*20e0*/  ISETP.GE.AND P2, PT, R14, RZ, PT ;  /* 0x000000ff0e00720c */ /* 0x000fe20003f46270 */
[C---:B------:R-:W-:Y:S01]  /*20f0*/  VIADD R2, R10.reuse, 0x21 ;  /* 0x000000210a027836 */ /* 0x040fe20000000000 */
[----:B------:R-:W-:Y:S01]  /*2100*/  IADD3 R0, R10, 0x20, RZ ;  /* 0x000000200a007810 */ /* 0x000fe20007ffe0ff */
[--C-:B------:R-:W-:Y:S01]  /*2110*/  @!P6 IMAD.IADD R154, R154, 0x1, -R9.reuse ;  /* 0x000000019a9ae824 */ /* 0x100fe200078e0a09 */
[----:B------:R-:W-:Y:S01]  /*2120*/  IABS R206, R4 ;  /* 0x0000000400ce7213 */ /* 0x000fe20000000000 */
[----:B------:R-:W-:Y:S01]  /*2130*/  VIADD R8, R10, 0x25 ;  /* 0x000000250a087836 */ /* 0x000fe20000000000 */
[----:B------:R-:W-:Y:S01]  /*2140*/  IABS R204, R0 ;  /* 0x0000000000cc7213 */ /* 0x000fe20000000000 */
[----:B------:R-:W-:Y:S01]  /*2150*/  @!P1 IMAD.MOV R152, RZ, RZ, -R152 ;  /* 0x000000ffff989224 */ /* 0x000fe200078e0a98 */
[----:B------:R-:W-:Y:S01]  /*2160*/  ISETP.GT.U32.AND P6, PT, R9, R154, PT ;  /* 0x0000009a0900720c */ /* 0x000fe20003fc4070 */
[--C-:B------:R-:W-:Y:S01]  /*2170*/  @!P3 IMAD.IADD R205, R205, 0x1, -R9.reuse ;  /* 0x00000001cdcdb824 */ /* 0x100fe200078e0a09 */
[----:B------:R-:W-:Y:S01]  /*2180*/  ISETP.GE.AND P1, PT, R0, RZ, PT ;  /* 0x000000ff0000720c */ /* 0x000fe20003f26270 */
[----:B------:R-:W-:Y:S01]  /*2190*/  @!P5 IMAD.IADD R153, R153, 0x1, -R9 ;  /* 0x000000019999d824 */ /* 0x000fe200078e0a09 */
[----:B------:R-:W-:Y:S01]  /*21a0*/  ISETP.GE.AND P5, PT, R5, RZ, PT ;  /* 0x000000ff0500720c */ /* 0x000fe20003fa6270 */
[----:B------:R-:W-:Y:S01]  /*21b0*/  IMAD.HI.U32 R0, R25, R204, RZ ;  /* 0x000000cc19007227 */ /* 0x000fe200078e00ff */
[----:B------:R-:W-:Y:S01]  /*21c0*/  ISETP.GT.U32.AND P3, PT, R9, R205, PT ;  /* 0x000000cd0900720c */ /* 0x000fe20003f64070 */
[----:B------:R-:W-:Y:S01]  /*21d0*/  STL [R1+0x4368], R200 ;  /* 0x004368c801007387 */ /* 0x000fe20000100800 */
[----:B------:R-:W-:Y:S01]  /*21e0*/  IABS R6, R2 ;  /* 0x0000000200067213 */ /* 0x000fe20000000000 */
[----:B------:R-:W-:Y:S01]  /*21f0*/  @!P2 IMAD.MOV R153, RZ, RZ, -R153 ;  /* 0x000000ffff99a224 */ /* 0x000fe200078e0a99 */
[----:B------:R-:W-:Y:S01]  /*2200*/  ISETP.GE.AND P2, PT, R2, RZ, PT ;  /* 0x000000ff0200720c */ /* 0x000fe20003f46270 */
[----:B------:R-:W-:Y:S01]  /*2210*/  IMAD.HI.U32 R2, R25, R206, RZ ;  /* 0x000000ce19027227 */ /* 0x000fe200078e00ff */
[----:B------:R-:W-:Y:S01]  /*2220*/  @!P0 IADD3 R155, -R155, RZ, RZ ;  /* 0x000000ff9b9b8210 */ /* 0x000fe20007ffe1ff */
[----:B------:R-:W-:Y:S01]  /*2230*/  STL [R1+0x436c], R201 ;  /* 0x00436cc901007387 */ /* 0x000fe20000100800 */
[----:B------:R-:W-:Y:S01]  /*2240*/  ISETP.GE.AND P0, PT, R4, RZ, PT ;  /* 0x000000ff0400720c */ /* 0x000fe20003f06270 */
[----:B------:R-:W-:Y:S01]  /*2250*/  IMAD.MOV R4, RZ, RZ, -R0 ;  /* 0x000000ffff047224 */ /* 0x000fe200078e0a00 */
[----:B------:R-:W-:Y:S01]  /*2260*/  IADD3 R5, R10, 0x23, RZ ;  /* 0x000000230a057810 */ /* 0x000fe20007ffe0ff */
[----:B------:R-:W-:Y:S01]  /*2270*/  IMAD.MOV R2, RZ, RZ, -R2 ;  /* 0x000000ffff027224 */ /* 0x000fe200078e0a02 */
[----:B------:R1:W-:Y:S01]  /*2280*/  STL [R1+0x4370], R188 ;  /* 0x004370bc01007387 */ /* 0x0003e20000100800 */
[----:B------:R-:W-:Y:S01]  /*2290*/  @!P6 IMAD.IADD R154, R154, 0x1, -R9 ;  /* 0x000000019a9ae824 */ /* 0x000fe200078e0a09 */
[----:B------:R-:W-:Y:S01]  /*22a0*/  @!P3 IADD3 R205, R205, -R9, RZ ;  /* 0x80000009cdcdb210 */ /* 0x000fe20007ffe0ff */
[C---:B------:R-:W-:Y:S01]  /*22b0*/  IMAD R204, R9.reuse, R4, R204 ;  /* 0x0000000409cc7224 */ /* 0x040fe200078e02cc */
[----:B------:R-:W-:Y:S01]  /*22c0*/  IABS R158, R5 ;  /* 0x00000005009e7213 */ /* 0x000fe20000000000 */
[C---:B------:R-:W-:Y:S01]  /*22d0*/  IMAD R206, R9.reuse, R2, R206 ;  /* 0x0000000209ce7224 */ /* 0x040fe200078e02ce */
[----:B------:R-:W-:Y:S01]  /*22e0*/  IABS R4, R8 ;  /* 0x0000000800047213 */ /* 0x000fe20000000000 */
[----:B------:R-:W-:Y:S01]  /*22f0*/  @!P4 IMAD.MOV R154, RZ, RZ, -R154 ;  /* 0x000000ffff9ac224 */ /* 0x000fe200078e0a9a */
[----:B------:R-:W-:Y:S01]  /*2300*/  ISETP.GT.U32.AND P4, PT, R9, R204, PT ;  /* 0x000000cc0900720c */ /* 0x000fe20003f84070 */
[----:B------:R-:W-:Y:S01]  /*2310*/  IMAD.HI.U32 R0, R25, R6, RZ ;  /* 0x0000000619007227 */ /* 0x000fe200078e00ff */
[----:B------:R-:W-:Y:S01]  /*2320*/  ISETP.GE.AND P6, PT, R5, RZ, PT ;  /* 0x000000ff0500720c */ /* 0x000fe20003fc6270 */
[----:B------:R-:W-:Y:S01]  /*2330*/  STL [R1+0x4374], R202 ;  /* 0x004374ca01007387 */ /* 0x000fe20000100800 */
[----:B-1----:R-:W-:Y:S01]  /*2340*/  IADD3 R188, R10, 0x1e6, RZ ;  /* 0x000001e60abc7810 */ /* 0x002fe20007ffe0ff */
[----:B------:R-:W-:Y:S01]  /*2350*/  @!P5 IMAD.MOV R205, RZ, RZ, -R205 ;  /* 0x000000ffffcdd224 */ /* 0x000fe200078e0acd */
[----:B------:R-:W-:Y:S01]  /*2360*/  ISETP.GT.U32.AND P5, PT, R9, R206, PT ;  /* 0x000000ce0900720c */ /* 0x000fe20003fa4070 */
[C---:B------:R-:W-:Y:S01]  /*2370*/  IMAD.HI.U32 R2, R25.reuse, R4, RZ ;  /* 0x0000000419027227 */ /* 0x040fe200078e00ff */
[----:B------:R-:W-:Y:S01]  /*2380*/  IADD3 R203, -R0, RZ, RZ ;  /* 0x000000ff00cb7210 */ /* 0x000fe20007ffe1ff */
[----:B------:R-:W-:Y:S01]  /*2390*/  STL [R1+0x4378], R151 ;  /* 0x0043789701007387 */ /* 0x000fe20000100800 */
[----:B------:R-:W-:Y:S01]  /*23a0*/  IABS R34, R188 ;  /* 0x000000bc00227213 */ /* 0x000fe20000000000 */
[----:B------:R-:W-:-:S02]  /*23b0*/  IMAD.HI.U32 R0, R25, R158, RZ ;  /* 0x0000009e19007227 */ /* 0x000fc400078e00ff */
[----:B------:R-:W-:Y:S01]  /*23c0*/  @!P4 IADD3 R204, R204, -R9, RZ ;  /* 0x80000009ccccc210 */ /* 0x000fe20007ffe0ff */
[----:B------:R-:W-:Y:S01]  /*23d0*/  STL [R1+0x437c], R152 ;  /* 0x00437c9801007387 */ /* 0x000fe20000100800 */
[C---:B------:R-:W-:Y:S02]  /*23e0*/  IMAD R203, R9.reuse, R203, R6 ;  /* 0x000000cb09cb7224 */ /* 0x040fe400078e0206 */
[C---:B------:R-:W-:Y:S01]  /*23f0*/  ISETP.GT.U32.AND P4, PT, R9.reuse, R204, PT ;  /* 0x000000cc0900720c */ /* 0x040fe20003f84070 */
[----:B------:R-:W-:Y:S01]  /*2400*/  IMAD.MOV R0, RZ, RZ, -R0 ;  /* 0x000000ffff007224 */ /* 0x000fe200078e0a00 */
[----:B------:R-:W-:Y:S01]  /*2410*/  @!P5 IADD3 R206, R206, -R9, RZ ;  /* 0x80000009ceced210 */ /* 0x000fe20007ffe0ff */
[C---:B------:R-:W-:Y:S01]  /*2420*/  VIADD R7, R10.reuse, 0x24 ;  /* 0x000000240a077836 */ /* 0x040fe20000000000 */
[C---:B------:R-:W-:Y:S01]  /*2430*/  ISETP.GT.U32.AND P3, PT, R9.reuse, R203, PT ;  /* 0x000000cb0900720c */ /* 0x040fe20003f64070 */
[----:B------:R-:W-:Y:S01]  /*2440*/  IMAD.MOV R2, RZ, RZ, -R2 ;  /* 0x000000ffff027224 */ /* 0x000fe200078e0a02 */
[C---:B------:R-:W-:Y:S01]  /*2450*/  ISETP.GT.U32.AND P5, PT, R9.reuse, R206, PT ;  /* 0x000000ce0900720c */ /* 0x040fe20003fa4070 */
[C---:B------:R-:W-:Y:S01]  /*2460*/  IMAD R158, R9.reuse, R0, R158 ;  /* 0x00000000099e7224 */ /* 0x040fe200078e029e */
[----:B------:R-:W-:Y:S01]  /*2470*/  IABS R156, R7 ;  /* 0x00000007009c7213 */ /* 0x000fe20000000000 */
[----:B------:R-:W-:Y:S01]  /*2480*/  VIADD R12, R10, 0x26 ;  /* 0x000000260a0c7836 */ /* 0x000fe20000000000 */
[----:B------:R-:W-:Y:S01]  /*2490*/  STL [R1+0x4380], R153 ;  /* 0x0043809901007387 */ /* 0x000fe20000100800 */
[----:B------:R-:W-:-:S02]  /*24a0*/  IMAD R157, R9, R2, R4 ;  /* 0x00000002099d7224 */ /* 0x000fc400078e0204 */
[--C-:B------:R-:W-:Y:S01]  /*24b0*/  @!P4 IMAD.IADD R204, R204, 0x1, -R9.reuse ;  /* 0x00000001ccccc824 */ /* 0x100fe200078e0a09 */
[----:B------:R-:W-:Y:S01]  /*24c0*/  ISETP.GT.U32.AND P4, PT, R9, R158, PT ;  /* 0x0000009e0900720c */ /* 0x000fe20003f84070 */
[----:B------:R-:W-:Y:S01]  /*24d0*/  IMAD.HI.U32 R0, R25, R156, RZ ;  /* 0x0000009c19007227 */ /* 0x000fe200078e00ff */
[----:B------:R-:W-:Y:S01]  /*24e0*/  IABS R5, R12 ;  /* 0x0000000c00057213 */ /* 0x000fe20000000000 */
[----:B------:R-:W-:Y:S02]  /*24f0*/  STL [R1+0x4384], R155 ;  /* 0x0043849b01007387 */ /* 0x000fe40000100800 */
[--C-:B------:R-:W-:Y:S01]  /*2500*/  @!P3 IMAD.IADD R203, R203, 0x1, -R9.reuse ;  /* 0x00000001cbcbb824 */ /* 0x100fe200078e0a09 */
[----:B------:R-:W-:Y:S01]  /*2510*/  MOV R4, R5 ;  /* 0x0000000500047202 */ /* 0x000fe20000000f00 */
[----:B------:R-:W-:Y:S01]  /*2520*/  @!P5 IMAD.IADD R206, R206, 0x1, -R9 ;  /* 0x00000001ceced824 */ /* 0x000fe200078e0a09 */
[C---:B------:R-:W-:Y:S01]  /*2530*/  ISETP.GT.U32.AND P5, PT, R9.reuse, R157, PT ;  /* 0x0000009d0900720c */ /* 0x040fe20003fa4070 */
[----:B------:R-:W-:Y:S01]  /*2540*/  IMAD.MOV R0, RZ, RZ, -R0 ;  /* 0x000000ffff007224 */ /* 0x000fe200078e0a00 */
[C---:B------:R-:W-:Y:S01]  /*2550*/  ISETP.GT.U32.AND P3, PT, R9.reuse, R203, PT ;  /* 0x000000cb0900720c */ /* 0x040fe20003f64070 */
[----:B------:R-:W-:Y:S01]  /*2560*/  VIADD R5, R10, 0x28 ;  /* 0x000000280a057836 */ /* 0x000fe20000000000 */
[----:B------:R1:W-:Y:S01]  /*2570*/  STL [R1+0x4388], R154 ;  /* 0x0043889a01007387 */ /* 0x0003e20000100800 */
[----:B------:R-:W-:Y:S01]  /*2580*/  IMAD R156, R9, R0, R156 ;  /* 0x00000000099c7224 */ /* 0x000fe200078e029c */
[----:B------:R-:W-:Y:S01]  /*2590*/  @!P4 IADD3 R158, R158, -R9, RZ ;  /* 0x800000099e9ec210 */ /* 0x000fe20007ffe0ff */
[----:B------:R-:W-:Y:S01]  /*25a0*/  IMAD.HI.U32 R0, R25, R4, RZ ;  /* 0x0000000419007227 */ /* 0x000fe200078e00ff */
[----:B------:R-:W-:Y:S01]  /*25b0*/  IABS R208, R5 ;  /* 0x0000000500d07213 */ /* 0x000fe20000000000 */
[----:B------:R-:W-:Y:S01]  /*25c0*/  STL [R1+0x438c], R205 ;  /* 0x00438ccd01007387 */ /* 0x000fe20000100800 */
[----:B------:R-:W-:Y:S01]  /*25d0*/  ISETP.GE.AND P4, PT, R7, RZ, PT ;  /* 0x000000ff0700720c */ /* 0x000fe20003f86270 */
[----:B------:R-:W-:-:S02]  /*25e0*/  VIADD R14, R10, 0x27 ;  /* 0x000000270a0e7836 */ /* 0x000fc40000000000 */
[----:B------:R-:W-:Y:S01]  /*25f0*/  IMAD.MOV R0, RZ, RZ, -R0 ;  /* 0x000000ffff007224 */ /* 0x000fe200078e0a00 */
[----:B-1----:R-:W-:Y:S01]  /*2600*/  IADD3 R154, R10, 0x1e0, RZ ;  /* 0x000001e00a9a7810 */ /* 0x002fe20007ffe0ff */
[----:B------:R-:W-:Y:S01]  /*2610*/  @!P1 IMAD.MOV R204, RZ, RZ, -R204 ;  /* 0x000000ffffcc9224 */ /* 0x000fe200078e0acc */
[----:B------:R-:W-:Y:S01]  /*2620*/  IABS R6, R14 ;  /* 0x0000000e00067213 */ /* 0x000fe20000000000 */
[--C-:B------:R-:W-:Y:S01]  /*2630*/  @!P5 IMAD.IADD R157, R157, 0x1, -R9.reuse ;  /* 0x000000019d9dd824 */ /* 0x100fe200078e0a09 */
[----:B------:R-:W-:Y:S01]  /*2640*/  ISETP.GT.U32.AND P1, PT, R9, R158, PT ;  /* 0x0000009e0900720c */ /* 0x000fe20003f24070 */
[----:B------:R-:W-:Y:S01]  /*2650*/  @!P3 IMAD.IADD R203, R203, 0x1, -R9 ;  /* 0x00000001cbcbb824 */ /* 0x000fe200078e0a09 */
[C---:B------:R-:W-:Y:S01]  /*2660*/  ISETP.GT.U32.AND P3, PT, R9.reuse, R156, PT ;  /* 0x0000009c0900720c */ /* 0x040fe20003f64070 */
[C---:B------:R-:W-:Y:S01]  /*2670*/  IMAD R207, R9.reuse, R0, R4 ;  /* 0x0000000009cf7224 */ /* 0x040fe200078e0204 */
[----:B------:R-:W-:Y:S01]  /*2680*/  ISETP.GT.U32.AND P5, PT, R9, R157, PT ;  /* 0x0000009d0900720c */ /* 0x000fe20003fa4070 */
[----:B------:R-:W-:Y:S01]  /*2690*/  IMAD.HI.U32 R0, R25, R208, RZ ;  /* 0x000000d019007227 */ /* 0x000fe200078e00ff */
[----:B------:R1:W-:Y:S01]  /*26a0*/  STL [R1+0x4390], R204 ;  /* 0x004390cc01007387 */ /* 0x0003e20000100800 */
[----:B------:R-:W-:-:S02]  /*26b0*/  IABS R40, R154 ;  /* 0x0000009a00287213 */ /* 0x000fc40000000000 */
[----:B------:R-:W-:Y:S01]  /*26c0*/  IMAD.HI.U32 R2, R25, R6, RZ ;  /* 0x0000000619027227 */ /* 0x000fe200078e00ff */
[----:B------:R-:W-:-:S03]  /*26d0*/  IADD3 R0, -R0, RZ, RZ ;  /* 0x000000ff00007210 */ /* 0x000fc60007ffe1ff */
[----:B------:R-:W-:Y:S02]  /*26e0*/  IMAD.MOV R2, RZ, RZ, -R2 ;  /* 0x000000ffff027224 */ /* 0x000fe400078e0a02 */
[----:B------:R-:W-:Y:S01]  /*26f0*/  @!P1 IMAD.IADD R158, R158, 0x1, -R9 ;  /* 0x000000019e9e9824 */ /* 0x000fe200078e0a09 */
[----:B------:R-:W-:Y:S01]  /*2700*/  @!P3 IADD3 R156, R156, -R9, RZ ;  /* 0x800000099c9cb210 */ /* 0x000fe20007ffe0ff */
[C---:B------:R-:W-:Y:S01]  /*2710*/  IMAD R209, R9.reuse, R2, R6 ;  /* 0x0000000209d17224 */ /* 0x040fe200078e0206 */
[C---:B------:R-:W-:Y:S01]  /*2720*/  ISETP.GT.U32.AND P1, PT, R9.reuse, R207, PT ;  /* 0x000000cf0900720c */ /* 0x040fe20003f24070 */
[C---:B------:R-:W-:Y:S01]  /*2730*/  IMAD R208, R9.reuse, R0, R208 ;  /* 0x0000000009d07224 */ /* 0x040fe200078e02d0 */
[----:B------:R-:W-:Y:S01]  /*2740*/  ISETP.GE.AND P3, PT, R8, RZ, PT ;  /* 0x000000ff0800720c */ /* 0x000fe20003f66270 */
[----:B------:R-:W-:Y:S01]  /*2750*/  @!P2 IMAD.MOV R203, RZ, RZ, -R203 ;  /* 0x000000ffffcba224 */ /* 0x000fe200078e0acb */
[C---:B------:R-:W-:Y:S01]  /*2760*/  ISETP.GT.U32.AND P2, PT, R9.reuse, R156, PT ;  /* 0x0000009c0900720c */ /* 0x040fe20003f44070 */
[----:B------:R-:W-:Y:S01]  /*2770*/  @!P6 IMAD.MOV R158, RZ, RZ, -R158 ;  /* 0x000000ffff9ee224 */ /* 0x000fe200078e0a9e */
[----:B------:R-:W-:Y:S01]  /*2780*/  ISETP.GT.U32.AND P6, PT, R9, R209, PT ;  /* 0x000000d10900720c */ /* 0x000fe20003fc4070 */
[--C-:B------:R-:W-:Y:S01]  /*2790*/  @!P5 IMAD.IADD R157, R157, 0x1, -R9.reuse ;  /* 0x000000019d9dd824 */ /* 0x100fe200078e0a09 */
[----:B------:R-:W-:Y:S01]  /*27a0*/  ISETP.GT.U32.AND P5, PT, R9, R208, PT ;  /* 0x000000d00900720c */ /* 0x000fe20003fa4070 */
[C---:B------:R-:W-:Y:S01]  /*27b0*/  VIADD R7, R10.reuse, 0x29 ;  /* 0x000000290a077836 */ /* 0x040fe20000000000 */
[----:B------:R-:W-:Y:S01]  /*27c0*/  STL [R1+0x4394], R203 ;  /* 0x004394cb01007387 */ /* 0x000fe20000100800 */
[C---:B------:R-:W-:Y:S01]  /*27d0*/  VIADD R8, R10.reuse, 0x2a ;  /* 0x0000002a0a087836 */ /* 0x040fe20000000000 */
[C---:B-1----:R-:W-:Y:S01]  /*27e0*/  IADD3 R204, R10.reuse, 0x1de, RZ ;  /* 0x000001de0acc7810 */ /* 0x042fe20007ffe0ff */
[--C-:B------:R-:W-:Y:S01]  /*27f0*/  @!P1 IMAD.IADD R207, R207, 0x1, -R9.reuse ;  /* 0x00000001cfcf9824 */ /* 0x100fe200078e0a09 */
[----:B------:R-:W-:Y:S01]  /*2800*/  IABS R210, R7 ;  /* 0x0000000700d27213 */ /* 0x000fe20000000000 */
[----:B------:R-:W-:Y:S01]  /*2810*/  @!P0 IMAD.MOV R206, RZ, RZ, -R206 ;  /* 0x000000ffffce8224 */ /* 0x000fe200078e0ace */
[----:B------:R-:W-:Y:S01]  /*2820*/  IABS R4, R8 ;  /* 0x0000000800047213 */ /* 0x000fe20000000000 */
[----:B------:R-:W-:Y:S01]  /*2830*/  VIADD R18, R10, 0x48 ;  /* 0x000000480a127836 */ /* 0x000fe20000000000 */
[----:B------:R-:W-:Y:S01]  /*2840*/  @!P2 IADD3 R156, R156, -R9, RZ ;  /* 0x800000099c9ca210 */ /* 0x000fe20007ffe0ff */
[--C-:B------:R-:W-:Y:S01]  /*2850*/  @!P6 IMAD.IADD R209, R209, 0x1, -R9.reuse ;  /* 0x00000001d1d1e824 */ /* 0x100fe200078e0a09 */
[----:B------:R-:W-:Y:S01]  /*2860*/  ISETP.GT.U32.AND P6, PT, R9, R207, PT ;  /* 0x000000cf0900720c */ /* 0x000fe20003fc4070 */
[--C-:B------:R-:W-:Y:S01]  /*2870*/  @!P5 IMAD.IADD R208, R208, 0x1, -R9.reuse ;  /* 0x00000001d0d0d824 */ /* 0x100fe200078e0a09 */
[----:B------:R-:W-:Y:S01]  /*2880*/  @!P4 IADD3 R156, -R156, RZ, RZ ;  /* 0x000000ff9c9cc210 */ /* 0x000fe20007ffe1ff */
[----:B------:R-:W-:Y:S01]  /*2890*/  IMAD.HI.U32 R0, R25, R210, RZ ;  /* 0x000000d219007227 */ /* 0x000fe200078e00ff */
[----:B------:R-:W-:Y:S01]  /*28a0*/  ISETP.GE.AND P0, PT, R12, RZ, PT ;  /* 0x000000ff0c00720c */ /* 0x000fe20003f06270 */
[----:B------:R-:W-:Y:S01]  /*28b0*/  STL [R1+0x4398], R206 ;  /* 0x004398ce01007387 */ /* 0x000fe20000100800 */
[C---:B------:R-:W-:Y:S01]  /*28c0*/  ISETP.GT.U32.AND P4, PT, R9.reuse, R208, PT ;  /* 0x000000d00900720c */ /* 0x040fe20003f84070 */
[----:B------:R-:W-:Y:S01]  /*28d0*/  IMAD.MOV R2, RZ, RZ, -R0 ;  /* 0x000000ffff027224 */ /* 0x000fe200078e0a00 */
[----:B------:R-:W-:Y:S01]  /*28e0*/  ISETP.GT.U32.AND P5, PT, R9, R209, PT ;  /* 0x000000d10900720c */ /* 0x000fe20003fa4070 */
[----:B------:R-:W-:Y:S01]  /*28f0*/  IMAD.HI.U32 R0, R25, R4, RZ ;  /* 0x0000000419007227 */ /* 0x000fe200078e00ff */
[----:B------:R-:W-:Y:S01]  /*2900*/  ISETP.GE.AND P1, PT, R5, RZ, PT ;  /* 0x000000ff0500720c */ /* 0x000fe20003f26270 */
[----:B------:R-:W-:Y:S01]  /*2910*/  STL [R1+0x439c], R158 ;  /* 0x00439c9e01007387 */ /* 0x000fe20000100800 */
[----:B------:R-:W-:Y:S01]  /*2920*/  IADD3 R5, R10, 0x2b, RZ ;  /* 0x0000002b0a057810 */ /* 0x000fe20007ffe0ff */
[----:B------:R-:W-:Y:S01]  /*2930*/  IMAD R210, R9, R2, R210 ;  /* 0x0000000209d27224 */ /* 0x000fe200078e02d2 */
[----:B------:R-:W-:Y:S01]  /*2940*/  ISETP.GE.AND P2, PT, R14, RZ, PT ;  /* 0x000000ff0e00720c */ /* 0x000fe20003f46270 */
[----:B------:R-:W-:Y:S01]  /*2950*/  IMAD.MOV R0, RZ, RZ, -R0 ;  /* 0x000000ffff007224 */ /* 0x000fe200078e0a00 */
[----:B------:R-:W-:Y:S01]  /*2960*/  IABS R160, R5 ;  /* 0x0000000500a07213 */ /* 0x000fe20000000000 */
[----:B------:R-:W-:Y:S01]  /*2970*/  VIADD R12, R10, 0x2c ;  /* 0x0000002c0a0c7836 */ /* 0x000fe20000000000 */
[----:B------:R-:W-:Y:S01]  /*2980*/  @!P3 IADD3 R157, -R157, RZ, RZ ;  /* 0x000000ff9d9db210 */ /* 0x000fe20007ffe1ff */
[--C-:B------:R-:W-:Y:S01]  /*2990*/  @!P6 IMAD.IADD R207, R207, 0x1, -R9.reuse ;  /* 0x00000001cfcfe824 */ /* 0x100fe200078e0a09 */
[C---:B------:R-:W-:Y:S01]  /*29a0*/  ISETP.GT.U32.AND P6, PT, R9.reuse, R210, PT ;  /* 0x000000d20900720c */ /* 0x040fe20003fc4070 */
[----:B------:R-:W-:Y:S01]  /*29b0*/  IMAD R159, R9, R0, R4 ;  /* 0x00000000099f7224 */ /* 0x000fe200078e0204 */
[----:B------:R-:W-:Y:S01]  /*29c0*/  IABS R6, R12 ;  /* 0x0000000c00067213 */ /* 0x000fe20000000000 */
[--C-:B------:R-:W-:Y:S01]  /*29d0*/  @!P4 IMAD.IADD R208, R208, 0x1, -R9.reuse ;  /* 0x00000001d0d0c824 */ /* 0x100fe200078e0a09 */
[----:B------:R-:W-:Y:S01]  /*29e0*/  @!P5 IADD3 R209, R209, -R9, RZ ;  /* 0x80000009d1d1d210 */ /* 0x000fe20007ffe0ff */
[----:B------:R-:W-:Y:S01]  /*29f0*/  VIADD R4, R10, 0x2d ;  /* 0x0000002d0a047836 */ /* 0x000fe20000000000 */
[----:B------:R-:W-:Y:S01]  /*2a00*/  ISETP.GT.U32.AND P4, PT, R9, R159, PT ;  /* 0x0000009f0900720c */ /* 0x000fe20003f84070 */
[----:B------:R-:W-:Y:S01]  /*2a10*/  IMAD.HI.U32 R2, R25, R6, RZ ;  /* 0x0000000619027227 */ /* 0x000fe200078e00ff */
[----:B------:R-:W-:Y:S01]  /*2a20*/  ISETP.GE.AND P5, PT, R7, RZ, PT ;  /* 0x000000ff0700720c */ /* 0x000fe20003fa6270 */
[----:B------:R-:W-:Y:S01]  /*2a30*/  STL [R1+0x43a0], R156 ;  /* 0x0043a09c01007387 */ /* 0x000fe20000100800 */
[----:B------:R-:W-:Y:S01]  /*2a40*/  IABS R162, R4 ;  /* 0x0000000400a27213 */ /* 0x000fe20000000000 */
[----:B------:R-:W-:Y:S01]  /*2a50*/  IMAD.HI.U32 R0, R25, R160, RZ ;  /* 0x000000a019007227 */ /* 0x000fe200078e00ff */
[----:B------:R-:W-:Y:S01]  /*2a60*/  IADD3 R2, -R2, RZ, RZ ;  /* 0x000000ff02027210 */ /* 0x000fe20007ffe1ff */
[----:B------:R1:W-:Y:S01]  /*2a70*/  STL [R1+0x43a4], R157 ;  /* 0x0043a49d01007387 */ /* 0x0003e20000100800 */
[----:B------:R-:W-:Y:S01]  /*2a80*/  IADD3 R14, R10, 0x35, RZ ;  /* 0x000000350a0e7810 */ /* 0x000fe20007ffe0ff */
[--C-:B------:R-:W-:Y:S01]  /*2a90*/  @!P6 IMAD.IADD R210, R210, 0x1, -R9.reuse ;  /* 0x00000001d2d2e824 */ /* 0x100fe200078e0a09 */
[----:B------:R-:W-:Y:S01]  /*2aa0*/  ISETP.GE.AND P6, PT, R8, RZ, PT ;  /* 0x000000ff0800720c */ /* 0x000fe20003fc6270 */
[C---:B------:R-:W-:Y:S01]  /*2ab0*/  VIADD R7, R10.reuse, 0x2e ;  /* 0x0000002e0a077836 */ /* 0x040fe20000000000 */
[----:B------:R-:W-:Y:S01]  /*2ac0*/  IABS R166, R14 ;  /* 0x0000000e00a67213 */ /* 0x000fe20000000000 */
[----:B------:R-:W-:Y:S01]  /*2ad0*/  @!P4 IMAD.IADD R159, R159, 0x1, -R9 ;  /* 0x000000019f9fc824 */ /* 0x000fe200078e0a09 */
[C---:B------:R-:W-:Y:S01]  /*2ae0*/  ISETP.GT.U32.AND P3, PT, R9.reuse, R210, PT ;  /* 0x000000d20900720c */ /* 0x040fe20003f64070 */
[----:B------:R-:W-:Y:S01]  /*2af0*/  IMAD.MOV R0, RZ, RZ, -R0 ;  /* 0x000000ffff007224 */ /* 0x000fe200078e0a00 */
[----:B------:R-:W-:Y:S01]  /*2b00*/  IABS R212, R7 ;  /* 0x0000000700d47213 */ /* 0x000fe20000000000 */
[C---:B------:R-:W-:Y:S01]  /*2b10*/  IMAD R161, R9.reuse, R2, R6 ;  /* 0x0000000209a17224 */ /* 0x040fe200078e0206 */
[C---:B------:R-:W-:Y:S01]  /*2b20*/  ISETP.GT.U32.AND P4, PT, R9.reuse, R159, PT ;  /* 0x0000009f0900720c */ /* 0x040fe20003f84070 */
[----:B------:R-:W-:Y:S01]  /*2b30*/  IMAD R160, R9, R0, R160 ;  /* 0x0000000009a07224 */ /* 0x000fe200078e02a0 */
[----:B------:R-:W-:Y:S01]  /*2b40*/  IABS R222, R18 ;  /* 0x0000001200de7213 */ /* 0x000fe20000000000 */
[----:B------:R-:W-:Y:S01]  /*2b50*/  IMAD.HI.U32 R0, R25, R162, RZ ;  /* 0x000000a219007227 */ /* 0x000fe200078e00ff */
[----:B-1----:R-:W-:-:S02]  /*2b60*/  IADD3 R157, R10, 0x1d9, RZ ;  /* 0x000001d90a9d7810 */ /* 0x002fc40007ffe0ff */
[----:B------:R-:W-:Y:S01]  /*2b70*/  IABS R42, R204 ;  /* 0x000000cc002a7213 */ /* 0x000fe20000000000 */
[----:B------:R-:W-:Y:S01]  /*2b80*/  @!P2 IMAD.MOV R209, RZ, RZ, -R209 ;  /* 0x000000ffffd1a224 */ /* 0x000fe200078e0ad1 */
[----:B------:R-:W-:Y:S01]  /*2b90*/  ISETP.GT.U32.AND P2, PT, R9, R161, PT ;  /* 0x000000a10900720c */ /* 0x000fe20003f44070 */
[----:B------:R-:W-:Y:S01]  /*2ba0*/  IMAD.HI.U32 R2, R25, R212, RZ ;  /* 0x000000d419027227 */ /* 0x000fe200078e00ff */
[----:B------:R-:W-:Y:S02]  /*2bb0*/  @!P3 IADD3 R210, R210, -R9, RZ ;  /* 0x80000009d2d2b210 */ /* 0x000fe40007ffe0ff */
[----:B------:R-:W-:Y:S01]  /*2bc0*/  ISETP.GE.AND P3, PT, R12, RZ, PT ;  /* 0x000000ff0c00720c */ /* 0x000fe20003f66270 */
[----:B------:R-:W-:Y:S01]  /*2bd0*/  IMAD.MOV R0, RZ, RZ, -R0 ;  /* 0x000000ffff007224 */ /* 0x000fe200078e0a00 */
[----:B------:R-:W-:Y:S01]  /*2be0*/  @!P5 IADD3 R210, -R210, RZ, RZ ;  /* 0x000000ffd2d2d210 */ /* 0x000fe20007ffe1ff */
[----:B------:R-:W-:Y:S01]  /*2bf0*/  IMAD.MOV R2, RZ, RZ, -R2 ;  /* 0x000000ffff027224 */ /* 0x000fe200078e0a02 */
[----:B------:R-:W-:Y:S01]  /*2c00*/  IADD3 R12, R10, 0x34, RZ ;  /* 0x000000340a0c7810 */ /* 0x000fe20007ffe0ff */
[C---:B------:R-:W-:Y:S01]  /*2c10*/  IMAD R162, R9.reuse, R0, R162 ;  /* 0x0000000009a27224 */ /* 0x040fe200078e02a2 */
[----:B------:R-:W-:Y:S01]  /*2c20*/  IABS R47, R157 ;  /* 0x0000009d002f7213 */ /* 0x000fe20000000000 */
[----:B------:R-:W-:Y:S01]  /*2c30*/  @!P0 IMAD.MOV R207, RZ, RZ, -R207 ;  /* 0x000000ffffcf8224 */ /* 0x000fe200078e0acf */
[----:B------:R-:W-:Y:S01]  /*2c40*/  ISETP.GT.U32.AND P0, PT, R9, R160, PT ;  /* 0x000000a00900720c */ /* 0x000fe20003f04070 */
[--C-:B------:R-:W-:Y:S01]  /*2c50*/  @!P4 IMAD.IADD R159, R159, 0x1, -R9.reuse ;  /* 0x000000019f9fc824 */ /* 0x100fe200078e0a09 */
[C---:B------:R-:W-:Y:S01]  /*2c60*/  ISETP.GT.U32.AND P5, PT, R9.reuse, R162, PT ;  /* 0x000000a20900720c */ /* 0x040fe20003fa4070 */
[----:B------:R-:W-:Y:S01]  /*2c70*/  IMAD R212, R9, R2, R212 ;  /* 0x0000000209d47224 */ /* 0x000fe200078e02d4 */
[----:B------:R-:W-:Y:S01]  /*2c80*/  ISETP.GE.AND P4, PT, R4, RZ, PT ;  /* 0x000000ff0400720c */ /* 0x000fe20003f86270 */
[----:B------:R-:W-:Y:S01]  /*2c90*/  @!P2 IMAD.IADD R161, R161, 0x1, -R9 ;  /* 0x00000001a1a1a824 */ /* 0x000fe200078e0a09 */
[----:B------:R-:W-:Y:S01]  /*2ca0*/  STL [R1+0x43a8], R207 ;  /* 0x0043a8cf01007387 */ /* 0x000fe20000100800 */
[----:B------:R-:W-:Y:S01]  /*2cb0*/  @!P6 IMAD.MOV R159, RZ, RZ, -R159 ;  /* 0x000000ffff9fe224 */ /* 0x000fe200078e0a9f */
[C---:B------:R-:W-:Y:S01]  /*2cc0*/  ISETP.GT.U32.AND P6, PT, R9.reuse, R212, PT ;  /* 0x000000d40900720c */ /* 0x040fe20003fc4070 */
[----:B------:R-:W-:Y:S01]  /*2cd0*/  @!P1 IMAD.MOV R208, RZ, RZ, -R208 ;  /* 0x000000ffffd09224 */ /* 0x000fe200078e0ad0 */
[----:B------:R-:W-:Y:S01]  /*2ce0*/  ISETP.GT.U32.AND P2, PT, R9, R161, PT ;  /* 0x000000a10900720c */ /* 0x000fe20003f44070 */
[C---:B------:R-:W-:Y:S01]  /*2cf0*/  VIADD R2, R10.reuse, 0x2f ;  /* 0x0000002f0a027836 */ /* 0x040fe20000000000 */
[----:B------:R-:W-:Y:S01]  /*2d00*/  ISETP.GE.AND P1, PT, R5, RZ, PT ;  /* 0x000000ff0500720c */ /* 0x000fe20003f26270 */
[----:B------:R-:W-:Y:S01]  /*2d10*/  VIADD R5, R10, 0x30 ;  /* 0x000000300a057836 */ /* 0x000fe20000000000 */
[----:B------:R-:W-:Y:S01]  /*2d20*/  @!P0 IADD3 R160, R160, -R9, RZ ;  /* 0x80000009a0a08210 */ /* 0x000fe20007ffe0ff */
[--C-:B------:R-:W-:Y:S01]  /*2d30*/  @!P5 IMAD.IADD R162, R162, 0x1, -R9.reuse ;  /* 0x00000001a2a2d824 */ /* 0x100fe200078e0a09 */
[----:B------:R-:W-:Y:S01]  /*2d40*/  IABS R4, R2 ;  /* 0x0000000200047213 */ /* 0x000fe20000000000 */
[----:B------:R-:W-:Y:S01]  /*2d50*/  VIADD R8, R10, 0x33 ;  /* 0x000000330a087836 */ /* 0x000fe20000000000 */
[----:B------:R-:W-:Y:S01]  /*2d60*/  IABS R6, R5 ;  /* 0x0000000500067213 */ /* 0x000fe20000000000 */
[----:B------:R1:W-:Y:S01]  /*2d70*/  STL [R1+0x43ac], R209 ;  /* 0x0043acd101007387 */ /* 0x0003e20000100800 */
[C---:B------:R-:W-:Y:S01]  /*2d80*/  ISETP.GT.U32.AND P0, PT, R9.reuse, R160, PT ;  /* 0x000000a00900720c */ /* 0x040fe20003f04070 */
[--C-:B------:R-:W-:Y:S01]  /*2d90*/  @!P6 IMAD.IADD R212, R212, 0x1, -R9.reuse ;  /* 0x00000001d4d4e824 */ /* 0x100fe200078e0a09 */
[----:B------:R-:W-:Y:S01]  /*2da0*/  ISETP.GT.U32.AND P5, PT, R9, R162, PT ;  /* 0x000000a20900720c */ /* 0x000fe20003fa4070 */
[----:B------:R-:W-:Y:S01]  /*2db0*/  IMAD.HI.U32 R0, R25, R4, RZ ;  /* 0x0000000419007227 */ /* 0x000fe200078e00ff */
[----:B------:R-:W-:Y:S01]  /*2dc0*/  @!P2 IADD3 R161, R161, -R9, RZ ;  /* 0x80000009a1a1a210 */ /* 0x000fe20007ffe0ff */
[----:B------:R-:W-:Y:S01]  /*2dd0*/  STL [R1+0x43b0], R208 ;  /* 0x0043b0d001007387 */ /* 0x000fe20000100800 */
[----:B------:R-:W-:Y:S01]  /*2de0*/  ISETP.GE.AND P2, PT, R2, RZ, PT ;  /* 0x000000ff0200720c */ /* 0x000fe20003f46270 */
[----:B------:R-:W-:Y:S01]  /*2df0*/  IMAD.HI.U32 R2, R25, R6, RZ ;  /* 0x0000000619027227 */ /* 0x000fe200078e00ff */
[----:B------:R-:W-:Y:S01]  /*2e00*/  ISETP.GT.U32.AND P6, PT, R9, R212, PT ;  /* 0x000000d40900720c */ /* 0x000fe20003fc4070 */
[----:B------:R2:W-:Y:S01]  /*2e10*/  STL [R1+0x43b4], R210 ;  /* 0x0043b4d201007387 */ /* 0x0005e20000100800 */
[----:B------:R-:W-:Y:S01]  /*2e20*/  IABS R164, R8 ;  /* 0x0000000800a47213 */ /* 0x000fe20000000000 */
[----:B------:R-:W-:Y:S01]  /*2e30*/  IMAD.MOV R0, RZ, RZ, -R0 ;  /* 0x000000ffff007224 */ /* 0x000fe200078e0a00 */
[----:B------:R-:W-:Y:S01]  /*2e40*/  IADD3 R2, -R2, RZ, RZ ;  /* 0x000000ff02027210 */ /* 0x000fe20007ffe1ff */
[--C-:B------:R-:W-:Y:S01]  /*2e50*/  @!P0 IMAD.IADD R160, R160, 0x1, -R9.reuse ;  /* 0x00000001a0a08824 */ /* 0x100fe200078e0a09 */
[----:B------:R-:W-:Y:S01]  /*2e60*/  ISETP.GE.AND P0, PT, R7, RZ, PT ;  /* 0x000000ff0700720c */ /* 0x000fe20003f06270 */
[C---:B------:R-:W-:Y:S01]  /*2e70*/  IMAD R213, R9.reuse, R0, R4 ;  /* 0x0000000009d57224 */ /* 0x040fe200078e0204 */
[----:B------:R-:W-:Y:S01]  /*2e80*/  STL [R1+0x43b8], R159 ;  /* 0x0043b89f01007387 */ /* 0x000fe20000100800 */
[C---:B------:R-:W-:Y:S01]  /*2e90*/  IMAD R211, R9.reuse, R2, R6 ;  /* 0x0000000209d37224 */ /* 0x040fe200078e0206 */
[----:B-1----:R-:W-:Y:S01]  /*2ea0*/  IADD3 R209, R10, 0x1d7, RZ ;  /* 0x000001d70ad17810 */ /* 0x002fe20007ffe0ff */
[--C-:B------:R-:W-:Y:S01]  /*2eb0*/  @!P5 IMAD.IADD R162, R162, 0x1, -R9.reuse ;  /* 0x00000001a2a2d824 */ /* 0x100fe200078e0a09 */
[C---:B------:R-:W-:Y:S01]  /*2ec0*/  ISETP.GT.U32.AND P5, PT, R9.reuse, R213, PT ;  /* 0x000000d50900720c */ /* 0x040fe20003fa4070 */
[----:B------:R-:W-:Y:S01]  /*2ed0*/  VIADD R7, R10, 0x31 ;  /* 0x000000310a077836 */ /* 0x000fe20000000000 */
[----:B------:R-:W-:Y:S01]  /*2ee0*/  IABS R49, R209 ;  /* 0x000000d100317213 */ /* 0x000fe20000000000 */
[----:B------:R-:W-:Y:S01]  /*2ef0*/  @!P6 IMAD.IADD R212, R212, 0x1, -R9 ;  /* 0x00000001d4d4e824 */ /* 0x000fe200078e0a09 */
[----:B------:R-:W-:Y:S01]  /*2f00*/  ISETP.GT.U32.AND P6, PT, R9, R211, PT ;  /* 0x000000d30900720c */ /* 0x000fe20003fc4070 */
[----:B------:R-:W-:Y:S01]  /*2f10*/  VIADD R6, R10, 0x32 ;  /* 0x000000320a067836 */ /* 0x000fe20000000000 */
[----:B------:R-:W-:Y:S01]  /*2f20*/  IABS R214, R7 ;  /* 0x0000000700d67213 */ /* 0x000fe20000000000 */
[----:B------:R-:W-:Y:S01]  /*2f30*/  @!P1 IMAD.MOV R160, RZ, RZ, -R160 ;  /* 0x000000ffffa09224 */ /* 0x000fe200078e0aa0 */
[----:B------:R-:W-:Y:S01]  /*2f40*/  ISETP.GE.AND P1, PT, R5, RZ, PT ;  /* 0x000000ff0500720c */ /* 0x000fe20003f26270 */
[----:B------:R-:W-:Y:S01]  /*2f50*/  IMAD.HI.U32 R2, R25, R164, RZ ;  /* 0x000000a419027227 */ /* 0x000fe200078e00ff */
[----:B------:R-:W-:-:S02]  /*2f60*/  IABS R4, R6 ;  /* 0x0000000600047213 */ /* 0x000fc40000000000 */
[----:B------:R-:W-:Y:S01]  /*2f70*/  IABS R5, R12 ;  /* 0x0000000c00057213 */ /* 0x000fe20000000000 */
[----:B------:R-:W-:Y:S01]  /*2f80*/  IMAD.HI.U32 R0, R25, R214, RZ ;  /* 0x000000d619007227 */ /* 0x000fe200078e00ff */
[----:B------:R-:W-:Y:S01]  /*2f90*/  @!P4 IADD3 R162, -R162, RZ, RZ ;  /* 0x000000ffa2a2c210 */ /* 0x000fe20007ffe1ff */
[----:B------:R-:W-:Y:S01]  /*2fa0*/  STL [R1+0x43bc], R160 ;  /* 0x0043bca001007387 */ /* 0x000fe20000100800 */
[C---:B--2---:R-:W-:Y:S01]  /*2fb0*/  IADD3 R210, R10.reuse, 0x1d5, RZ ;  /* 0x000001d50ad27810 */ /* 0x044fe20007ffe0ff */
[----:B------:R-:W-:Y:S01]  /*2fc0*/  @!P5 IMAD.IADD R213, R213, 0x1, -R9 ;  /* 0x00000001d5d5d824 */ /* 0x000fe200078e0a09 */
[----:B------:R-:W-:Y:S01]  /*2fd0*/  @!P6 IADD3 R211, R211, -R9, RZ ;  /* 0x80000009d3d3e210 */ /* 0x000fe20007ffe0ff */
[----:B------:R-:W-:Y:S01]  /*2fe0*/  IMAD.MOV R0, RZ, RZ, -R0 ;  /* 0x000000ffff007224 */ /* 0x000fe200078e0a00 */
[----:B------:R-:W-:Y:S01]  /*2ff0*/  IADD3 R208, R10, 0x1d6, RZ ;  /* 0x000001d60ad07810 */ /* 0x000fe20007ffe0ff */
[----:B------:R-:W-:Y:S01]  /*3000*/  IMAD.MOV R2, RZ, RZ, -R2 ;  /* 0x000000ffff027224 */ /* 0x000fe200078e0a02 */
[C---:B------:R-:W-:Y:S01]  /*3010*/  ISETP.GT.U32.AND P6, PT, R9.reuse, R213, PT ;  /* 0x000000d50900720c */ /* 0x040fe20003fc4070 */
[C---:B------:R-:W-:Y:S01]  /*3020*/  IMAD R214, R9.reuse, R0, R214 ;  /* 0x0000000009d67224 */ /* 0x040fe200078e02d6 */
[----:B------:R-:W-:Y:S01]  /*3030*/  ISETP.GT.U32.AND P4, PT, R9, R211, PT ;  /* 0x000000d30900720c */ /* 0x000fe20003f84070 */
[----:B------:R-:W-:Y:S01]  /*3040*/  IMAD.HI.U32 R0, R25, R4, RZ ;  /* 0x0000000419007227 */ /* 0x000fe200078e00ff */
[----:B------:R-:W-:-:S02]  /*3050*/  IABS R51, R210 ;  /* 0x000000d200337213 */ /* 0x000fc40000000000 */
[C---:B------:R-:W-:Y:S01]  /*3060*/  ISETP.GT.U32.AND P5, PT, R9.reuse, R214, PT ;  /* 0x000000d60900720c */ /* 0x040fe20003fa4070 */
[----:B------:R-:W-:Y:S01]  /*3070*/  IMAD.MOV R0, RZ, RZ, -R0 ;  /* 0x000000ffff007224 */ /* 0x000fe200078e0a00 */
[----:B------:R-:W-:Y:S01]  /*3080*/  IABS R50, R208 ;  /* 0x000000d000327213 */ /* 0x000fe20000000000 */
[C---:B------:R-:W-:Y:S02]  /*3090*/  IMAD R164, R9.reuse, R2, R164 ;  /* 0x0000000209a47224 */ /* 0x040fe400078e02a4 */
[----:B------:R-:W-:Y:S02]  /*30a0*/  IMAD R163, R9, R0, R4 ;  /* 0x0000000009a37224 */ /* 0x000fe400078e0204 */
[----:B------:R-:W-:Y:S02]  /*30b0*/  IMAD.MOV.U32 R4, RZ, RZ, R5 ;  /* 0x000000ffff047224 */ /* 0x000fe400078e0005 */
[----:B------:R-:W-:Y:S01]  /*30c0*/  @!P6 IMAD.IADD R213, R213, 0x1, -R9 ;  /* 0x00000001d5d5e824 */ /* 0x000fe200078e0a09 */
[----:B------:R-:W-:Y:S01]  /*30d0*/  ISETP.GT.U32.AND P6, PT, R9, R163, PT ;  /* 0x000000a30900720c */ /* 0x000fe20003fc4070 */
[----:B------:R-:W-:-:S04]  /*30e0*/  IMAD.HI.U32 R0, R25, R4, RZ ;  /* 0x0000000419007227 */ /* 0x000fc800078e00ff */
[----:B------:R-:W-:Y:S02]  /*30f0*/  IMAD.MOV R0, RZ, RZ, -R0 ;  /* 0x000000ffff007224 */ /* 0x000fe400078e0a00 */
[----:B------:R-:W-:-:S04]  /*3100*/  IMAD.HI.U32 R2, R25, R166, RZ ;  /* 0x000000a619027227 */ /* 0x000fc800078e00ff */
[----:B------:R-:W-:Y:S01]  /*3110*/  IMAD R165, R9, R0, R4 ;  /* 0x0000000009a57224 */ /* 0x000fe200078e0204 */
[----:B------:R-:W-:Y:S01]  /*3120*/  IADD3 R2, -R2, RZ, RZ ;  /* 0x000000ff02027210 */ /* 0x000fe20007ffe1ff */
[----:B------:R-:W-:Y:S01]  /*3130*/  VIADD R5, R10, 0x36 ;  /* 0x000000360a057836 */ /* 0x000fe20000000000 */
[----:B------:R-:W-:Y:S01]  /*3140*/  @!P6 IADD3 R163, R163, -R9, RZ ;  /* 0x80000009a3a3e210 */ /* 0x000fe20007ffe0ff */
[----:B------:R-:W-:Y:S01]  /*3150*/  @!P4 IMAD.IADD R211, R211, 0x1, -R9 ;  /* 0x00000001d3d3c824 */ /* 0x000fe200078e0a09 */
[C---:B------:R-:W-:Y:S01]  /*3160*/  ISETP.GT.U32.AND P6, PT, R9.reuse, R165, PT ;  /* 0x000000a50900720c */ /* 0x040fe20003fc4070 */
[C---:B------:R-:W-:Y:S01]  /*3170*/  IMAD R166, R9.reuse, R2, R166 ;  /* 0x0000000209a67224 */ /* 0x040fe200078e02a6 */
[----:B------:R-:W-:Y:S01]  /*3180*/  IABS R2, R5 ;  /* 0x0000000500027213 */ /* 0x000fe20000000000 */
[----:B------:R-:W-:Y:S01]  /*3190*/  @!P1 IMAD.MOV R211, RZ, RZ, -R211 ;  /* 0x000000ffffd39224 */ /* 0x000fe200078e0ad3 */
[----:B------:R-:W-:Y:S01]  /*31a0*/  ISETP.GT.U32.AND P1, PT, R9, R163, PT ;  /* 0x000000a30900720c */ /* 0x000fe20003f24070 */
[----:B------:R-:W-:Y:S01]  /*31b0*/  @!P5 IMAD.IADD R214, R214, 0x1, -R9 ;  /* 0x00000001d6d6d824 */ /* 0x000fe200078e0a09 */
[----:B------:R-:W-:Y:S01]  /*31c0*/  ISETP.GE.AND P4, PT, R8, RZ, PT ;  /* 0x000000ff0800720c */ /* 0x000fe20003f86270 */
[----:B------:R-:W-:-:S03]  /*31d0*/  IMAD.HI.U32 R0, R25, R2, RZ ;  /* 0x0000000219007227 */ /* 0x000fc600078e00ff */
[C---:B------:R-:W-:Y:S01]  /*31e0*/  ISETP.GT.U32.AND P5, PT, R9.reuse, R214, PT ;  /* 0x000000d60900720c */ /* 0x040fe20003fa4070 */
[----:B------:R-:W-:Y:S01]  /*31f0*/  @!P2 IMAD.MOV R213, RZ, RZ, -R213 ;  /* 0x000000ffffd5a224 */ /* 0x000fe200078e0ad5 */
[----:B------:R-:W-:Y:S01]  /*3200*/  ISETP.GT.U32.AND P2, PT, R9, R164, PT ;  /* 0x000000a40900720c */ /* 0x000fe20003f44070 */
[----:B------:R-:W-:Y:S01]  /*3210*/  @!P6 IMAD.IADD R165, R165, 0x1, -R9 ;  /* 0x00000001a5a5e824 */ /* 0x000fe200078e0a09 */
[----:B------:R-:W-:Y:S01]  /*3220*/  IADD3 R0, -R0, RZ, RZ ;  /* 0x000000ff00007210 */ /* 0x000fe20007ffe1ff */
[----:B------:R-:W-:Y:S01]  /*3230*/  @!P3 IMAD.MOV R161, RZ, RZ, -R161 ;  /* 0x000000ffffa1b224 */ /* 0x000fe200078e0aa1 */
[----:B------:R-:W-:Y:S01]  /*3240*/  ISETP.GE.AND P3, PT, R7, RZ, PT ;  /* 0x000000ff0700720c */ /* 0x000fe20003f66270 */
[----:B------:R-:W-:Y:S01]  /*3250*/  @!P1 IMAD.IADD R163, R163, 0x1, -R9 ;  /* 0x00000001a3a39824 */ /* 0x000fe200078e0a09 */
[C---:B------:R-:W-:Y:S01]  /*3260*/  ISETP.GT.U32.AND P6, PT, R9.reuse, R165, PT ;  /* 0x000000a50900720c */ /* 0x040fe20003fc4070 */
[C---:B------:R-:W-:Y:S01]  /*3270*/  IMAD R215, R9.reuse, R0, R2 ;  /* 0x0000000009d77224 */ /* 0x040fe200078e0202 */
[----:B------:R-:W-:Y:S01]  /*3280*/  ISETP.GT.U32.AND P1, PT, R9, R166, PT ;  /* 0x000000a60900720c */ /* 0x000fe20003f24070 */
[C---:B------:R-:W-:Y:S01]  /*3290*/  VIADD R7, R10.reuse, 0x37 ;  /* 0x000000370a077836 */ /* 0x040fe20000000000 */
[----:B------:R-:W-:Y:S01]  /*32a0*/  STL [R1+0x43c0], R161 ;  /* 0x0043c0a101007387 */ /* 0x000fe20000100800 */
[----:B------:R-:W-:-:S02]  /*32b0*/  VIADD R8, R10, 0x38 ;  /* 0x000000380a087836 */ /* 0x000fc40000000000 */
[----:B------:R-:W-:Y:S01]  /*32c0*/  @!P2 IADD3 R164, R164, -R9, RZ ;  /* 0x80000009a4a4a210 */ /* 0x000fe20007ffe0ff */
[--C-:B------:R-:W-:Y:S01]  /*32d0*/  @!P5 IMAD.IADD R214, R214, 0x1, -R9.reuse ;  /* 0x00000001d6d6d824 */ /* 0x100fe200078e0a09 */
[----:B------:R-:W-:Y:S01]  /*32e0*/  ISETP.GE.AND P5, PT, R12, RZ, PT ;  /* 0x000000ff0c00720c */ /* 0x000fe20003fa6270 */
[----:B------:R-:W-:Y:S01]  /*32f0*/  VIADD R12, R10, 0x39 ;  /* 0x000000390a0c7836 */ /* 0x000fe20000000000 */
[----:B------:R-:W-:Y:S01]  /*3300*/  IABS R190, R7 ;  /* 0x0000000700be7213 */ /* 0x000fe20000000000 */
[----:B------:R-:W-:Y:S01]  /*3310*/  @!P0 IMAD.MOV R212, RZ, RZ, -R212 ;  /* 0x000000ffffd48224 */ /* 0x000fe200078e0ad4 */
[----:B------:R-:W-:Y:S01]  /*3320*/  ISETP.GT.U32.AND P2, PT, R9, R164, PT ;  /* 0x000000a40900720c */ /* 0x000fe20003f44070 */
[--C-:B------:R-:W-:Y:S01]  /*3330*/  @!P6 IMAD.IADD R165, R165, 0x1, -R9.reuse ;  /* 0x00000001a5a5e824 */ /* 0x100fe200078e0a09 */
[----:B------:R-:W-:Y:S01]  /*3340*/  ISETP.GT.U32.AND P6, PT, R9, R215, PT ;  /* 0x000000d70900720c */ /* 0x000fe20003fc4070 */
[--C-:B------:R-:W-:Y:S01]  /*3350*/  @!P1 IMAD.IADD R166, R166, 0x1, -R9.reuse ;  /* 0x00000001a6a69824 */ /* 0x100fe200078e0a09 */
[----:B------:R-:W-:Y:S01]  /*3360*/  IABS R216, R8 ;  /* 0x0000000800d87213 */ /* 0x000fe20000000000 */
[C---:B------:R-:W-:Y:S01]  /*3370*/  IMAD.HI.U32 R0, R25.reuse, R190, RZ ;  /* 0x000000be19007227 */ /* 0x040fe200078e00ff */
[----:B------:R-:W-:Y:S01]  /*3380*/  ISETP.GE.AND P0, PT, R6, RZ, PT ;  /* 0x000000ff0600720c */ /* 0x000fe20003f06270 */
[----:B------:R-:W-:Y:S01]  /*3390*/  STL [R1+0x43c4], R162 ;  /* 0x0043c4a201007387 */ /* 0x000fe20000100800 */
[----:B------:R-:W-:Y:S01]  /*33a0*/  IABS R6, R12 ;  /* 0x0000000c00067213 */ /* 0x000fe20000000000 */
[----:B------:R-:W-:Y:S01]  /*33b0*/  IMAD.HI.U32 R2, R25, R216, RZ ;  /* 0x000000d819027227 */ /* 0x000fe200078e00ff */
[----:B------:R-:W-:Y:S01]  /*33c0*/  IADD3 R0, -R0, RZ, RZ ;  /* 0x000000ff00007210 */ /* 0x000fe20007ffe1ff */
[----:B------:R-:W-:Y:S01]  /*33d0*/  STL [R1+0x43c8], R212 ;  /* 0x0043c8d401007387 */ /* 0x000fe20000100800 */
[----:B------:R-:W-:Y:S01]  /*33e0*/  ISETP.GE.AND P1, PT, R5, RZ, PT ;  /* 0x000000ff0500720c */ /* 0x000fe20003f26270 */
[----:B------:R-:W-:Y:S01]  /*33f0*/  IMAD.HI.U32 R4, R25, R6, RZ ;  /* 0x0000000619047227 */ /* 0x000fe200078e00ff */
[----:B------:R-:W-:Y:S01]  /*3400*/  IADD3 R5, R10, 0x3a, RZ ;  /* 0x0000003a0a057810 */ /* 0x000fe20007ffe0ff */
[----:B------:R1:W-:Y:S02]  /*3410*/  STL [R1+0x43cc], R213 ;  /* 0x0043ccd501007387 */ /* 0x0003e40000100800 */
[--C-:B------:R-:W-:Y:S01]  /*3420*/  @!P6 IMAD.IADD R215, R215, 0x1, -R9.reuse ;  /* 0x00000001d7d7e824 */ /* 0x100fe200078e0a09 */
[----:B------:R-:W-:Y:S01]  /*3430*/  ISETP.GT.U32.AND P6, PT, R9, R166, PT ;  /* 0x000000a60900720c */ /* 0x000fe20003fc4070 */
[----:B------:R-:W-:Y:S01]  /*3440*/  IMAD.MOV R2, RZ, RZ, -R2 ;  /* 0x000000ffff027224 */ /* 0x000fe200078e0a02 */
[----:B------:R-:W-:Y:S01]  /*3450*/  @!P0 IADD3 R163, -R163, RZ, RZ ;  /* 0x000000ffa3a38210 */ /* 0x000fe20007ffe1ff */
[--C-:B------:R-:W-:Y:S01]  /*3460*/  @!P2 IMAD.IADD R164, R164, 0x1, -R9.reuse ;  /* 0x00000001a4a4a824 */ /* 0x100fe200078e0a09 */
[C---:B------:R-:W-:Y:S01]  /*3470*/  ISETP.GT.U32.AND P0, PT, R9.reuse, R215, PT ;  /* 0x000000d70900720c */ /* 0x040fe20003f04070 */
[----:B------:R-:W-:Y:S01]  /*3480*/  IMAD.MOV R4, RZ, RZ, -R4 ;  /* 0x000000ffff047224 */ /* 0x000fe200078e0a04 */
[----:B------:R-:W-:Y:S01]  /*3490*/  ISETP.GE.AND P2, PT, R14, RZ, PT ;  /* 0x000000ff0e00720c */ /* 0x000fe20003f46270 */
[C---:B------:R-:W-:Y:S01]  /*34a0*/  IMAD R216, R9.reuse, R2, R216 ;  /* 0x0000000209d87224 */ /* 0x040fe200078e02d8 */
[----:B------:R-:W-:Y:S01]  /*34b0*/  IABS R2, R5 ;  /* 0x0000000500027213 */ /* 0x000fe20000000000 */
[C---:B------:R-:W-:Y:S01]  /*34c0*/  IMAD R190, R9.reuse, R0, R190 ;  /* 0x0000000009be7224 */ /* 0x040fe200078e02be */
[----:B------:R-:W-:Y:S01]  /*34d0*/  STL [R1+0x43d0], R211 ;  /* 0x0043d0d301007387 */ /* 0x000fe20000100800 */
[C---:B------:R-:W-:Y:S01]  /*34e0*/  IMAD R217, R9.reuse, R4, R6 ;  /* 0x0000000409d97224 */ /* 0x040fe200078e0206 */
[----:B-1----:R-:W-:Y:S01]  /*34f0*/  IADD3 R213, R10, 0x1cf, RZ ;  /* 0x000001cf0ad57810 */ /* 0x002fe20007ffe0ff */
[----:B------:R-:W-:Y:S01]  /*3500*/  @!P4 IMAD.MOV R164, RZ, RZ, -R164 ;  /* 0x000000ffffa4c224 */ /* 0x000fe200078e0aa4 */
[C---:B------:R-:W-:Y:S01]  /*3510*/  ISETP.GT.U32.AND P4, PT, R9.reuse, R216, PT ;  /* 0x000000d80900720c */ /* 0x040fe20003f84070 */
[----:B------:R-:W-:Y:S01]  /*3520*/  @!P3 IMAD.MOV R214, RZ, RZ, -R214 ;  /* 0x000000ffffd6b224 */ /* 0x000fe200078e0ad6 */
[C---:B------:R-:W-:Y:S01]  /*3530*/  ISETP.GT.U32.AND P3, PT, R9.reuse, R190, PT ;  /* 0x000000be0900720c */ /* 0x040fe20003f64070 */
[----:B------:R-:W-:Y:S01]  /*3540*/  @!P6 IMAD.IADD R166, R166, 0x1, -R9 ;  /* 0x00000001a6a6e824 */ /* 0x000fe200078e0a09 */
[----:B------:R-:W-:Y:S01]  /*3550*/  ISETP.GT.U32.AND P6, PT, R9, R217, PT ;  /* 0x000000d90900720c */ /* 0x000fe20003fc4070 */
[----:B------:R-:W-:Y:S01]  /*3560*/  IMAD.HI.U32 R0, R25, R2, RZ ;  /* 0x0000000219007227 */ /* 0x000fe200078e00ff */
[----:B------:R-:W-:Y:S01]  /*3570*/  STL [R1+0x43d4], R214 ;  /* 0x0043d4d601007387 */ /* 0x000fe20000100800 */
[----:B------:R-:W-:-:S02]  /*3580*/  IABS R57, R213 ;  /* 0x000000d500397213 */ /* 0x000fc40000000000 */
[----:B------:R-:W-:Y:S01]  /*3590*/  VIADD R6, R10, 0x3b ;  /* 0x0000003b0a067836 */ /* 0x000fe20000000000 */
[----:B------:R-:W-:Y:S01]  /*35a0*/  IADD3 R167, -R0, RZ, RZ ;  /* 0x000000ff00a77210 */ /* 0x000fe20007ffe1ff */
[--C-:B------:R-:W-:Y:S01]  /*35b0*/  @!P0 IMAD.IADD R215, R215, 0x1, -R9.reuse ;  /* 0x00000001d7d78824 */ /* 0x100fe200078e0a09 */
[----:B------:R-:W-:Y:S01]  /*35c0*/  ISETP.GE.AND P0, PT, R8, RZ, PT ;  /* 0x000000ff0800720c */ /* 0x000fe20003f06270 */
[--C-:B------:R-:W-:Y:S01]  /*35d0*/  @!P4 IMAD.IADD R216, R216, 0x1, -R9.reuse ;  /* 0x00000001d8d8c824 */ /* 0x100fe200078e0a09 */
[----:B------:R-:W-:Y:S01]  /*35e0*/  IABS R168, R6 ;  /* 0x0000000600a87213 */ /* 0x000fe20000000000 */
[--C-:B------:R-:W-:Y:S01]  /*35f0*/  @!P3 IMAD.IADD R190, R190, 0x1, -R9.reuse ;  /* 0x00000001bebeb824 */ /* 0x100fe200078e0a09 */
[----:B------:R-:W-:Y:S01]  /*3600*/  IADD3 R8, R10, 0x3d, RZ ;  /* 0x0000003d0a087810 */ /* 0x000fe20007ffe0ff */
[----:B------:R-:W-:Y:S01]  /*3610*/  IMAD R167, R9, R167, R2 ;  /* 0x000000a709a77224 */ /* 0x000fe200078e0202 */
[----:B------:R-:W-:Y:S01]  /*3620*/  ISETP.GE.AND P3, PT, R12, RZ, PT ;  /* 0x000000ff0c00720c */ /* 0x000fe20003f66270 */
[----:B------:R-:W-:Y:S01]  /*3630*/  IMAD.HI.U32 R0, R25, R168, RZ ;  /* 0x000000a819007227 */ /* 0x000fe200078e00ff */
[----:B------:R-:W-:Y:S01]  /*3640*/  ISETP.GT.U32.AND P4, PT, R9, R190, PT ;  /* 0x000000be0900720c */ /* 0x000fe20003f84070 */
[----:B------:R-:W-:Y:S01]  /*3650*/  STL [R1+0x43d8], R163 ;  /* 0x0043d8a301007387 */ /* 0x000fe20000100800 */
[----:B------:R-:W-:Y:S01]  /*3660*/  IABS R170, R8 ;  /* 0x0000000800aa7213 */ /* 0x000fe20000000000 */
[----:B------:R-:W-:Y:S01]  /*3670*/  @!P6 IMAD.IADD R217, R217, 0x1, -R9 ;  /* 0x00000001d9d9e824 */ /* 0x000fe200078e0a09 */
[C---:B------:R-:W-:Y:S01]  /*3680*/  ISETP.GT.U32.AND P6, PT, R9.reuse, R216, PT ;  /* 0x000000d80900720c */ /* 0x040fe20003fc4070 */
[----:B------:R-:W-:Y:S01]  /*3690*/  @!P1 IMAD.MOV R215, RZ, RZ, -R215 ;  /* 0x000000ffffd79224 */ /* 0x000fe200078e0ad7 */
[----:B------:R-:W-:Y:S01]  /*36a0*/  ISETP.GT.U32.AND P1, PT, R9, R167, PT ;  /* 0x000000a70900720c */ /* 0x000fe20003f24070 */
[----:B------:R-:W-:Y:S01]  /*36b0*/  @!P5 IMAD.MOV R165, RZ, RZ, -R165 ;  /* 0x000000ffffa5d224 */ /* 0x000fe200078e0aa5 */
[----:B------:R-:W-:Y:S01]  /*36c0*/  IADD3 R0, -R0, RZ, RZ ;  /* 0x000000ff00007210 */ /* 0x000fe20007ffe1ff */
[----:B------:R-:W-:Y:S01]  /*36d0*/  @!P2 IMAD.MOV R166, RZ, RZ, -R166 ;  /* 0x000000ffffa6a224 */ /* 0x000fe200078e0aa6 */
[----:B------:R-:W-:Y:S01]  /*36e0*/  ISETP.GE.AND P5, PT, R7, RZ, PT ;  /* 0x000000ff0700720c */ /* 0x000fe20003fa6270 */
[C---:B------:R-:W-:Y:S01]  /*36f0*/  VIADD R7, R10.reuse, 0x3c ;  /* 0x0000003c0a077836 */ /* 0x040fe20000000000 */
[C---:B------:R-:W-:Y:S01]  /*3700*/  ISETP.GT.U32.AND P2, PT, R9.reuse, R217, PT ;  /* 0x000000d90900720c */ /* 0x040fe20003f44070 */
[C---:B------:R-:W-:Y:S01]  /*3710*/  IMAD R168, R9.reuse, R0, R168 ;  /* 0x0000000009a87224 */ /* 0x040fe200078e02a8 */
[----:B------:R-:W-:Y:S01]  /*3720*/  IADD3 R12, R10, 0x44, RZ ;  /* 0x000000440a0c7810 */ /* 0x000fe20007ffe0ff */
[--C-:B------:R-:W-:Y:S01]  /*3730*/  @!P4 IMAD.IADD R190, R190, 0x1, -R9.reuse ;  /* 0x00000001bebec824 */ /* 0x100fe200078e0a09 */
[----:B------:R-:W-:Y:S01]  /*3740*/  IABS R4, R7 ;  /* 0x0000000700047213 */ /* 0x000fe20000000000 */
[--C-:B------:R-:W-:Y:S01]  /*3750*/  @!P6 IMAD.IADD R216, R216, 0x1, -R9.reuse ;  /* 0x00000001d8d8e824 */ /* 0x100fe200078e0a09 */
[----:B------:R-:W-:Y:S01]  /*3760*/  ISETP.GT.U32.AND P6, PT, R9, R168, PT ;  /* 0x000000a80900720c */ /* 0x000fe20003fc4070 */
[----:B------:R-:W-:Y:S01]  /*3770*/  @!P1 IMAD.IADD R167, R167, 0x1, -R9 ;  /* 0x00000001a7a79824 */ /* 0x000fe200078e0a09 */
[----:B------:R-:W-:Y:S01]  /*3780*/  ISETP.GE.AND P4, PT, R5, RZ, PT ;  /* 0x000000ff0500720c */ /* 0x000fe20003f86270 */
[----:B------:R-:W-:Y:S01]  /*3790*/  VIADD R5, R10, 0x3e ;  /* 0x0000003e0a057836 */ /* 0x000fe20000000000 */
[----:B------:R-:W-:Y:S01]  /*37a0*/  ISETP.GE.AND P1, PT, R7, RZ, PT ;  /* 0x000000ff0700720c */ /* 0x000fe20003f26270 */
[----:B------:R-:W-:Y:S01]  /*37b0*/  IMAD.HI.U32 R0, R25, R4, RZ ;  /* 0x0000000419007227 */ /* 0x000fe200078e00ff */
[----:B------:R-:W-:Y:S01]  /*37c0*/  STL [R1+0x43dc], R164 ;  /* 0x0043dca401007387 */ /* 0x000fe20000100800 */
[----:B------:R-:W-:-:S02]  /*37d0*/  @!P2 IADD3 R217, R217, -R9, RZ ;  /* 0x80000009d9d9a210 */ /* 0x000fc40007ffe0ff */
[----:B------:R-:W-:Y:S01]  /*37e0*/  ISETP.GE.AND P2, PT, R6, RZ, PT ;  /* 0x000000ff0600720c */ /* 0x000fe20003f46270 */
[----:B------:R-:W-:Y:S01]  /*37f0*/  @!P5 IMAD.MOV R190, RZ, RZ, -R190 ;  /* 0x000000ffffbed224 */ /* 0x000fe200078e0abe */
[----:B------:R-:W-:Y:S01]  /*3800*/  IABS R6, R5 ;  /* 0x0000000500067213 */ /* 0x000fe20000000000 */
[----:B------:R-:W-:Y:S01]  /*3810*/  IMAD.MOV R0, RZ, RZ, -R0 ;  /* 0x000000ffff007224 */ /* 0x000fe200078e0a00 */
[----:B------:R-:W-:Y:S01]  /*3820*/  ISETP.GT.U32.AND P5, PT, R9, R167, PT ;  /* 0x000000a70900720c */ /* 0x000fe20003fa4070 */
[--C-:B------:R-:W-:Y:S01]  /*3830*/  @!P6 IMAD.IADD R168, R168, 0x1, -R9.reuse ;  /* 0x00000001a8a8e824 */ /* 0x100fe200078e0a09 */
[----:B------:R-:W-:Y:S01]  /*3840*/  @!P3 IADD3 R217, -R217, RZ, RZ ;  /* 0x000000ffd9d9b210 */ /* 0x000fe20007ffe1ff */
[----:B------:R-:W-:Y:S01]  /*3850*/  IMAD R169, R9, R0, R4 ;  /* 0x0000000009a97224 */ /* 0x000fe200078e0204 */
[----:B------:R-:W-:Y:S01]  /*3860*/  ISETP.GE.AND P3, PT, R8, RZ, PT ;  /* 0x000000ff0800720c */ /* 0x000fe20003f66270 */
[----:B------:R-:W-:Y:S01]  /*3870*/  IMAD.HI.U32 R0, R25, R6, RZ ;  /* 0x0000000619007227 */ /* 0x000fe200078e00ff */
[----:B------:R-:W-:Y:S01]  /*3880*/  ISETP.GT.U32.AND P6, PT, R9, R168, PT ;  /* 0x000000a80900720c */ /* 0x000fe20003fc4070 */
[----:B------:R-:W-:Y:S01]  /*3890*/  STL [R1+0x43e0], R165 ;  /* 0x0043e0a501007387 */ /* 0x000fe20000100800 */
[----:B------:R-:W-:Y:S01]  /*38a0*/  IABS R8, R12 ;  /* 0x0000000c00087213 */ /* 0x000fe20000000000 */
[----:B------:R-:W-:Y:S01]  /*38b0*/  IMAD.MOV R0, RZ, RZ, -R0 ;  /* 0x000000ffff007224 */ /* 0x000fe200078e0a00 */
[----:B------:R-:W-:Y:S01]  /*38c0*/  IADD3 R162, R10, 0x1d1, RZ ;  /* 0x000001d10aa27810 */ /* 0x000fe20007ffe0ff */
[----:B------:R-:W-:Y:S01]  /*38d0*/  IMAD.HI.U32 R2, R25, R170, RZ ;  /* 0x000000aa19027227 */ /* 0x000fe200078e00ff */
[----:B------:R-:W-:Y:S02]  /*38e0*/  STL [R1+0x43e4], R166 ;  /* 0x0043e4a601007387 */ /* 0x000fe40000100800 */
[----:B------:R-:W-:Y:S01]  /*38f0*/  IABS R55, R162 ;  /* 0x000000a200377213 */ /* 0x000fe20000000000 */
[----:B------:R-:W-:Y:S01]  /*3900*/  @!P5 IMAD.IADD R167, R167, 0x1, -R9 ;  /* 0x00000001a7a7d824 */ /* 0x000fe200078e0a09 */
[----:B------:R-:W-:Y:S01]  /*3910*/  IADD3 R2, -R2, RZ, RZ ;  /* 0x000000ff02027210 */ /* 0x000fe20007ffe1ff */
[----:B------:R-:W-:Y:S01]  /*3920*/  IMAD R219, R9, R0, R6 ;  /* 0x0000000009db7224 */ /* 0x000fe200078e0206 */
[----:B------:R1:W-:Y:S01]  /*3930*/  STL [R1+0x43e8], R215 ;  /* 0x0043e8d701007387 */ /* 0x0003e20000100800 */
[----:B------:R-:W-:-:S02]  /*3940*/  @!P4 IMAD.MOV R167, RZ, RZ, -R167 ;  /* 0x000000ffffa7c224 */ /* 0x000fc400078e0aa7 */
[C---:B------:R-:W-:Y:S01]  /*3950*/  IMAD R170, R9.reuse, R2, R170 ;  /* 0x0000000209aa7224 */ /* 0x040fe200078e02aa */
[C---:B------:R-:W-:Y:S01]  /*3960*/  ISETP.GT.U32.AND P4, PT, R9.reuse, R219, PT ;  /* 0x000000db0900720c */ /* 0x040fe20003f84070 */
[----:B------:R-:W-:Y:S01]  /*3970*/  @!P0 IMAD.MOV R216, RZ, RZ, -R216 ;  /* 0x000000ffffd88224 */ /* 0x000fe200078e0ad8 */
[----:B------:R-:W-:Y:S01]  /*3980*/  ISETP.GT.U32.AND P0, PT, R9, R169, PT ;  /* 0x000000a90900720c */ /* 0x000fe20003f04070 */
[--C-:B------:R-:W-:Y:S01]  /*3990*/  @!P6 IMAD.IADD R168, R168, 0x1, -R9.reuse ;  /* 0x00000001a8a8e824 */ /* 0x100fe200078e0a09 */
[----:B------:R-:W-:Y:S01]  /*39a0*/  ISETP.GE.AND P6, PT, R5, RZ, PT ;  /* 0x000000ff0500720c */ /* 0x000fe20003fc6270 */
[C---:B------:R-:W-:Y:S01]  /*39b0*/  VIADD R5, R10.reuse, 0x40 ;  /* 0x000000400a057836 */ /* 0x040fe20000000000 */
[----:B------:R-:W-:Y:S01]  /*39c0*/  ISETP.GT.U32.AND P5, PT, R9, R170, PT ;  /* 0x000000aa0900720c */ /* 0x000fe20003fa4070 */
[----:B------:R-:W-:Y:S01]  /*39d0*/  @!P2 IMAD.MOV R168, RZ, RZ, -R168 ;  /* 0x000000ffffa8a224 */ /* 0x000fe200078e0aa8 */
[C---:B------:R-:W-:Y:S01]  /*39e0*/  IADD3 R2, R10.reuse, 0x3f, RZ ;  /* 0x0000003f0a027810 */ /* 0x040fe20007ffe0ff */
[C---:B------:R-:W-:Y:S01]  /*39f0*/  VIADD R7, R10.reuse, 0x41 ;  /* 0x000000410a077836 */ /* 0x040fe20000000000 */
[----:B------:R-:W-:Y:S01]  /*3a00*/  IABS R220, R5 ;  /* 0x0000000500dc7213 */ /* 0x000fe20000000000 */
[----:B------:R-:W-:Y:S01]  /*3a10*/  VIADD R14, R10, 0x45 ;  /* 0x000000450a0e7836 */ /* 0x000fe20000000000 */
[----:B------:R-:W-:Y:S01]  /*3a20*/  IABS R218, R2 ;  /* 0x0000000200da7213 */ /* 0x000fe20000000000 */
[----:B------:R-:W-:Y:S01]  /*3a30*/  STL [R1+0x43ec], R190 ;  /* 0x0043ecbe01007387 */ /* 0x000fe20000100800 */
[----:B------:R-:W-:Y:S01]  /*3a40*/  @!P4 IADD3 R219, R219, -R9, RZ ;  /* 0x80000009dbdbc210 */ /* 0x000fe20007ffe0ff */
[--C-:B------:R-:W-:Y:S01]  /*3a50*/  @!P0 IMAD.IADD R169, R169, 0x1, -R9.reuse ;  /* 0x00000001a9a98824 */ /* 0x100fe200078e0a09 */
[----:B------:R-:W-:Y:S01]  /*3a60*/  ISETP.GE.AND P2, PT, R2, RZ, PT ;  /* 0x000000ff0200720c */ /* 0x000fe20003f46270 */
[----:B------:R-:W-:Y:S01]  /*3a70*/  IMAD.HI.U32 R2, R25, R220, RZ ;  /* 0x000000dc19027227 */ /* 0x000fe200078e00ff */
[C---:B------:R-:W-:Y:S01]  /*3a80*/  ISETP.GT.U32.AND P4, PT, R9.reuse, R219, PT ;  /* 0x000000db0900720c */ /* 0x040fe20003f84070 */
[----:B------:R-:W-:Y:S01]  /*3a90*/  STL [R1+0x43f0], R216 ;  /* 0x0043f0d801007387 */ /* 0x000fe20000100800 */
[----:B------:R-:W-:Y:S01]  /*3aa0*/  @!P5 IADD3 R170, R170, -R9, RZ ;  /* 0x80000009aaaad210 */ /* 0x000fe20007ffe0ff */
[----:B------:R-:W-:Y:S01]  /*3ab0*/  IMAD.MOV R2, RZ, RZ, -R2 ;  /* 0x000000ffff027224 */ /* 0x000fe200078e0a02 */
[----:B------:R-:W-:Y:S01]  /*3ac0*/  ISETP.GT.U32.AND P0, PT, R9, R169, PT ;  /* 0x000000a90900720c */ /* 0x000fe20003f04070 */
[----:B------:R-:W-:Y:S01]  /*3ad0*/  IMAD.HI.U32 R0, R25, R218, RZ ;  /* 0x000000da19007227 */ /* 0x000fe200078e00ff */
[C---:B------:R-:W-:Y:S01]  /*3ae0*/  ISETP.GT.U32.AND P5, PT, R9.reuse, R170, PT ;  /* 0x000000aa0900720c */ /* 0x040fe20003fa4070 */
[----:B------:R-:W-:Y:S01]  /*3af0*/  STL [R1+0x43f4], R217 ;  /* 0x0043f4d901007387 */ /* 0x000fe20000100800 */
[----:B------:R-:W-:Y:S01]  /*3b00*/  IABS R6, R7 ;  /* 0x0000000700067213 */ /* 0x000fe20000000000 */
[----:B------:R-:W-:Y:S01]  /*3b10*/  IMAD R220, R9, R2, R220 ;  /* 0x0000000209dc7224 */ /* 0x000fe200078e02dc */
[----:B------:R-:W-:Y:S01]  /*3b20*/  IADD3 R0, -R0, RZ, RZ ;  /* 0x000000ff00007210 */ /* 0x000fe20007ffe1ff */
[----:B------:R-:W-:Y:S01]  /*3b30*/  STL [R1+0x43f8], R167 ;  /* 0x0043f8a701007387 */ /* 0x000fe20000100800 */
[----:B------:R-:W-:Y:S01]  /*3b40*/  IABS R174, R14 ;  /* 0x0000000e00ae7213 */ /* 0x000fe20000000000 */
[----:B------:R-:W-:Y:S01]  /*3b50*/  @!P4 IMAD.IADD R219, R219, 0x1, -R9 ;  /* 0x00000001dbdbc824 */ /* 0x000fe200078e0a09 */
[----:B------:R-:W-:Y:S01]  /*3b60*/  ISETP.GT.U32.AND P4, PT, R9, R220, PT ;  /* 0x000000dc0900720c */ /* 0x000fe20003f84070 */
[----:B------:R-:W-:Y:S01]  /*3b70*/  IMAD.HI.U32 R4, R25, R6, RZ ;  /* 0x0000000619047227 */ /* 0x000fe200078e00ff */
[----:B------:R-:W-:Y:S01]  /*3b80*/  STL [R1+0x43fc], R168 ;  /* 0x0043fca801007387 */ /* 0x000fe20000100800 */
[----:B-1----:R-:W-:-:S02]  /*3b90*/  IADD3 R215, R10, 0x1c8, RZ ;  /* 0x000001c80ad77810 */ /* 0x002fc40007ffe0ff */
[--C-:B------:R-:W-:Y:S01]  /*3ba0*/  @!P0 IMAD.IADD R169, R169, 0x1, -R9.reuse ;  /* 0x00000001a9a98824 */ /* 0x100fe200078e0a09 */
[----:B------:R-:W-:Y:S01]  /*3bb0*/  ISETP.GE.AND P0, PT, R5, RZ, PT ;  /* 0x000000ff0500720c */ /* 0x000fe20003f06270 */
[----:B------:R-:W-:Y:S01]  /*3bc0*/  IMAD R218, R9, R0, R218 ;  /* 0x0000000009da7224 */ /* 0x000fe200078e02da */
[----:B------:R-:W-:Y:S01]  /*3bd0*/  IABS R64, R215 ;  /* 0x000000d700407213 */ /* 0x000fe20000000000 */
[----:B------:R-:W-:Y:S01]  /*3be0*/  @!P5 IMAD.IADD R170, R170, 0x1, -R9 ;  /* 0x00000001aaaad824 */ /* 0x000fe200078e0a09 */
[----:B------:R-:W-:Y:S01]  /*3bf0*/  ISETP.GE.AND P5, PT, R7, RZ, PT ;  /* 0x000000ff0700720c */ /* 0x000fe20003fa6270 */
[----:B------:R-:W-:Y:S02]  /*3c00*/  IMAD.MOV R4, RZ, RZ, -R4 ;  /* 0x000000ffff047224 */ /* 0x000fe400078e0a04 */
[C---:B------:R-:W-:Y:S02]  /*3c10*/  VIADD R0, R10.reuse, 0x42 ;  /* 0x000000420a007836 */ /* 0x040fe40000000000 */
[----:B------:R-:W-:-:S02]  /*3c20*/  VIADD R7, R10, 0x43 ;  /* 0x000000430a077836 */ /* 0x000fc40000000000 */
[----:B------:R-:W-:Y:S01]  /*3c30*/  @!P1 IMAD.MOV R169, RZ, RZ, -R169 ;  /* 0x000000ffffa99224 */ /* 0x000fe200078e0aa9 */
[C---:B------:R-:W-:Y:S01]  /*3c40*/  ISETP.GT.U32.AND P1, PT, R9.reuse, R218, PT ;  /* 0x000000da0900720c */ /* 0x040fe20003f24070 */
[C---:B------:R-:W-:Y:S01]  /*3c50*/  IMAD R221, R9.reuse, R4, R6 ;  /* 0x0000000409dd7224 */ /* 0x040fe200078e0206 */
[----:B------:R-:W-:Y:S01]  /*3c60*/  IABS R6, R0 ;  /* 0x0000000000067213 */ /* 0x000fe20000000000 */
[----:B------:R-:W-:Y:S01]  /*3c70*/  @!P4 IMAD.IADD R220, R220, 0x1, -R9 ;  /* 0x00000001dcdcc824 */ /* 0x000fe200078e0a09 */
[----:B------:R-:W-:Y:S01]  /*3c80*/  IABS R172, R7 ;  /* 0x0000000700ac7213 */ /* 0x000fe20000000000 */
[----:B------:R-:W-:Y:S01]  /*3c90*/  @!P3 IMAD.MOV R170, RZ, RZ, -R170 ;  /* 0x000000ffffaab224 */ /* 0x000fe200078e0aaa */
[----:B------:R-:W-:Y:S01]  /*3ca0*/  ISETP.GE.AND P3, PT, R0, RZ, PT ;  /* 0x000000ff0000720c */ /* 0x000fe20003f66270 */
[----:B------:R-:W-:Y:S01]  /*3cb0*/  @!P6 IMAD.MOV R219, RZ, RZ, -R219 ;  /* 0x000000ffffdbe224 */ /* 0x000fe200078e0adb */
[----:B------:R-:W-:Y:S01]  /*3cc0*/  ISETP.GT.U32.AND P4, PT, R9, R220, PT ;  /* 0x000000dc0900720c */ /* 0x000fe20003f84070 */
[----:B------:R-:W-:Y:S01]  /*3cd0*/  IMAD.HI.U32 R0, R25, R6, RZ ;  /* 0x0000000619007227 */ /* 0x000fe200078e00ff */
[----:B------:R-:W-:Y:S01]  /*3ce0*/  ISETP.GT.U32.AND P6, PT, R9, R221, PT ;  /* 0x000000dd0900720c */ /* 0x000fe20003fc4070 */
[----:B------:R-:W-:Y:S02]  /*3cf0*/  STL [R1+0x4400], R169 ;  /* 0x004400a901007387 */ /* 0x000fe40000100800 */
[----:B------:R-:W-:Y:S01]  /*3d00*/  IMAD.HI.U32 R2, R25, R172, RZ ;  /* 0x000000ac19027227 */ /* 0x000fe200078e00ff */
[----:B------:R-:W-:Y:S01]  /*3d10*/  @!P1 IADD3 R218, R218, -R9, RZ ;  /* 0x80000009dada9210 */ /* 0x000fe20007ffe0ff */
[----:B------:R-:W-:Y:S02]  /*3d20*/  STL [R1+0x4404], R170 ;  /* 0x004404aa01007387 */ /* 0x000fe40000100800 */
[----:B------:R-:W-:Y:S01]  /*3d30*/  IMAD.MOV R0, RZ, RZ, -R0 ;  /* 0x000000ffff007224 */ /* 0x000fe200078e0a00 */
[C---:B------:R-:W-:Y:S01]  /*3d40*/  ISETP.GT.U32.AND P1, PT, R9.reuse, R218, PT ;  /* 0x000000da0900720c */ /* 0x040fe20003f24070 */
[----:B------:R-:W-:Y:S01]  /*3d50*/  IMAD.MOV R2, RZ, RZ, -R2 ;  /* 0x000000ffff027224 */ /* 0x000fe200078e0a02 */
[----:B------:R-:W-:Y:S01]  /*3d60*/  STL [R1+0x4408], R219 ;  /* 0x004408db01007387 */ /* 0x000fe20000100800 */
[C---:B------:R-:W-:Y:S01]  /*3d70*/  IMAD R171, R9.reuse, R0, R6 ;  /* 0x0000000009ab7224 */ /* 0x040fe200078e0206 */
[----:B------:R-:W-:Y:S01]  /*3d80*/  IABS R6, R19 ;  /* 0x0000001300067213 */ /* 0x000fe20000000000 */
[----:B------:R-:W-:-:S02]  /*3d90*/  IMAD R172, R9, R2, R172 ;  /* 0x0000000209ac7224 */ /* 0x000fc400078e02ac */
[----:B------:R-:W-:-:S04]  /*3da0*/  IMAD.HI.U32 R4, R25, R8, RZ ;  /* 0x0000000819047227 */ /* 0x000fc800078e00ff */
[--C-:B------:R-:W-:Y:S01]  /*3db0*/  @!P4 IMAD.IADD R220, R220, 0x1, -R9.reuse ;  /* 0x00000001dcdcc824 */ /* 0x100fe200078e0a09 */
[----:B------:R-:W-:Y:S01]  /*3dc0*/  ISETP.GT.U32.AND P4, PT, R9, R171, PT ;  /* 0x000000ab0900720c */ /* 0x000fe20003f84070 */
[--C-:B------:R-:W-:Y:S01]  /*3dd0*/  @!P6 IMAD.IADD R221, R221, 0x1, -R9.reuse ;  /* 0x00000001dddde824 */ /* 0x100fe200078e0a09 */
[----:B------:R-:W-:Y:S01]  /*3de0*/  ISETP.GT.U32.AND P6, PT, R9, R172, PT ;  /* 0x000000ac0900720c */ /* 0x000fe20003fc4070 */
[--C-:B------:R-:W-:Y:S01]  /*3df0*/  @!P1 IMAD.IADD R218, R218, 0x1, -R9.reuse ;  /* 0x00000001dada9824 */ /* 0x100fe200078e0a09 */
[----:B------:R-:W-:Y:S01]  /*3e00*/  IADD3 R4, -R4, RZ, RZ ;  /* 0x000000ff04047210 */ /* 0x000fe20007ffe1ff */
[----:B------:R-:W-:Y:S01]  /*3e10*/  IMAD.HI.U32 R5, R25, R174, RZ ;  /* 0x000000ae19057227 */ /* 0x000fe200078e00ff */
[----:B------:R-:W-:Y:S02]  /*3e20*/  ISETP.GE.AND P1, PT, R7, RZ, PT ;  /* 0x000000ff0700720c */ /* 0x000fe40003f26270 */
[----:B------:R-:W-:Y:S01]  /*3e30*/  IADD3 R7, R10, 0x46, RZ ;  /* 0x000000460a077810 */ /* 0x000fe20007ffe0ff */
[----:B------:R-:W-:Y:S01]  /*3e40*/  IMAD R173, R9, R4, R8 ;  /* 0x0000000409ad7224 */ /* 0x000fe200078e0208 */
[----:B------:R-:W-:Y:S01]  /*3e50*/  @!P2 IADD3 R218, -R218, RZ, RZ ;  /* 0x000000ffdadaa210 */ /* 0x000fe20007ffe1ff */
[----:B------:R-:W-:Y:S01]  /*3e60*/  VIADD R8, R10, 0x47 ;  /* 0x000000470a087836 */ /* 0x000fe20000000000 */
[----:B------:R-:W-:Y:S01]  /*3e70*/  IABS R4, R7 ;  /* 0x0000000700047213 */ /* 0x000fe20000000000 */
[--C-:B------:R-:W-:Y:S01]  /*3e80*/  @!P4 IMAD.IADD R171, R171, 0x1, -R9.reuse ;  /* 0x00000001ababc824 */ /* 0x100fe200078e0a09 */
[C---:B------:R-:W-:Y:S01]  /*3e90*/  ISETP.GT.U32.AND P4, PT, R9.reuse, R221, PT ;  /* 0x000000dd0900720c */ /* 0x040fe20003f84070 */
[----:B------:R-:W-:Y:S01]  /*3ea0*/  @!P6 IMAD.IADD R172, R172, 0x1, -R9 ;  /* 0x00000001acace824 */ /* 0x000fe200078e0a09 */
[----:B------:R-:W-:Y:S01]  /*3eb0*/  IABS R224, R8 ;  /* 0x0000000800e07213 */ /* 0x000fe20000000000 */
[----:B------:R-:W-:Y:S01]  /*3ec0*/  IMAD.MOV R5, RZ, RZ, -R5 ;  /* 0x000000ffff057224 */ /* 0x000fe200078e0a05 */
[----:B------:R-:W-:Y:S01]  /*3ed0*/  ISETP.GT.U32.AND P2, PT, R9, R171, PT ;  /* 0x000000ab0900720c */ /* 0x000fe20003f44070 */
[----:B------:R-:W-:Y:S01]  /*3ee0*/  IMAD.HI.U32 R0, R25, R4, RZ ;  /* 0x0000000419007227 */ /* 0x000fe200078e00ff */
[----:B------:R-:W-:Y:S01]  /*3ef0*/  ISETP.GT.U32.AND P6, PT, R9, R172, PT ;  /* 0x000000ac0900720c */ /* 0x000fe20003fc4070 */
[----:B------:R-:W-:Y:S02]  /*3f00*/  STL [R1+0x440c], R218 ;  /* 0x00440cda01007387 */ /* 0x000fe40000100800 */
[----:B------:R-:W-:-:S04]  /*3f10*/  IMAD.HI.U32 R2, R25, R224, RZ ;  /* 0x000000e019027227 */ /* 0x000fc800078e00ff */
[----:B------:R-:W-:Y:S01]  /*3f20*/  IMAD R174, R9, R5, R174 ;  /* 0x0000000509ae7224 */ /* 0x000fe200078e02ae */
[----:B------:R-:W-:Y:S01]  /*3f30*/  @!P4 IADD3 R221, R221, -R9, RZ ;  /* 0x80000009ddddc210 */ /* 0x000fe20007ffe0ff */
[----:B------:R-:W-:Y:S02]  /*3f40*/  IMAD.MOV R0, RZ, RZ, -R0 ;  /* 0x000000ffff007224 */ /* 0x000fe400078e0a00 */
[----:B------:R-:W-:Y:S01]  /*3f50*/  IMAD.MOV R5, RZ, RZ, -R2 ;  /* 0x000000ffff057224 */ /* 0x000fe200078e0a02 */
[C---:B------:R-:W-:Y:S01]  /*3f60*/  ISETP.GT.U32.AND P4, PT, R9.reuse, R174, PT ;  /* 0x000000ae0900720c */ /* 0x040fe20003f84070 */
[----:B------:R-:W-:Y:S01]  /*3f70*/  @!P0 IMAD.MOV R220, RZ, RZ, -R220 ;  /* 0x000000ffffdc8224 */ /* 0x000fe200078e0adc */
[C---:B------:R-:W-:Y:S01]  /*3f80*/  ISETP.GT.U32.AND P0, PT, R9.reuse, R173, PT ;  /* 0x000000ad0900720c */ /* 0x040fe20003f04070 */
[C---:B------:R-:W-:Y:S01]  /*3f90*/  IMAD R223, R9.reuse, R0, R4 ;  /* 0x0000000009df7224 */ /* 0x040fe200078e0204 */
[----:B------:R-:W-:Y:S01]  /*3fa0*/  @!P6 IADD3 R172, R172, -R9, RZ ;  /* 0x80000009acace210 */ /* 0x000fe20007ffe0ff */
[----:B------:R-:W-:Y:S01]  /*3fb0*/  IMAD R224, R9, R5, R224 ;  /* 0x0000000509e07224 */ /* 0x000fe200078e02e0 */
[----:B------:R-:W-:Y:S01]  /*3fc0*/  STL [R1+0x4410], R220 ;  /* 0x004410dc01007387 */ /* 0x000fe20000100800 */
[----:B------:R-:W-:Y:S01]  /*3fd0*/  @!P2 IMAD.IADD R171, R171, 0x1, -R9 ;  /* 0x00000001ababa824 */ /* 0x000fe200078e0a09 */
[----:B------:R-:W-:Y:S01]  /*3fe0*/  ISETP.GT.U32.AND P2, PT, R9, R223, PT ;  /* 0x000000df0900720c */ /* 0x000fe20003f44070 */
[----:B------:R-:W-:Y:S01]  /*3ff0*/  IMAD.HI.U32 R2, R25, R6, RZ ;  /* 0x0000000619027227 */ /* 0x000fe200078e00ff */
[----:B------:R-:W-:-:S02]  /*4000*/  ISETP.GT.U32.AND P6, PT, R9, R224, PT ;  /* 0x000000e00900720c */ /* 0x000fc40003fc4070 */
[----:B------:R-:W-:Y:S01]  /*4010*/  @!P3 IADD3 R171, -R171, RZ, RZ ;  /* 0x000000ffababb210 */ /* 0x000fe20007ffe1ff */
[--C-:B------:R-:W-:Y:S01]  /*4020*/  @!P4 IMAD.IADD R174, R174, 0x1, -R9.reuse ;  /* 0x00000001aeaec824 */ /* 0x100fe200078e0a09 */
[----:B------:R-:W-:Y:S01]  /*4030*/  ISETP.GE.AND P4, PT, R14, RZ, PT ;  /* 0x000000ff0e00720c */ /* 0x000fe20003f86270 */
[----:B------:R-:W-:Y:S01]  /*4040*/  @!P0 IMAD.IADD R173, R173, 0x1, -R9 ;  /* 0x00000001adad8824 */ /* 0x000fe200078e0a09 */
[----:B------:R-:W-:Y:S01]  /*4050*/  ISETP.GE.AND P0, PT, R12, RZ, PT ;  /* 0x000000ff0c00720c */ /* 0x000fe20003f06270 */
[----:B------:R-:W-:Y:S01]  /*4060*/  IMAD.MOV R2, RZ, RZ, -R2 ;  /* 0x000000ffff027224 */ /* 0x000fe200078e0a02 */
[----:B------:R-:W-:Y:S01]  /*4070*/  IABS R14, R20 ;  /* 0x00000014000e7213 */ /* 0x000fe20000000000 */
[----:B------:R-:W-:Y:S02]  /*4080*/  @!P5 IMAD.MOV R221, RZ, RZ, -R221 ;  /* 0x000000ffffddd224 */ /* 0x000fe400078e0add */
[--C-:B------:R-:W-:Y:S01]  /*4090*/  @!P2 IMAD.IADD R223, R223, 0x1, -R9.reuse ;  /* 0x00000001dfdfa824 */ /* 0x100fe200078e0a09 */
[C---:B------:R-:W-:Y:S01]  /*40a0*/  ISETP.GT.U32.AND P2, PT, R9.reuse, R173, PT ;  /* 0x000000ad0900720c */ /* 0x040fe20003f44070 */
[--C-:B------:R-:W-:Y:S01]  /*40b0*/  @!P6 IMAD.IADD R224, R224, 0x1, -R9.reuse ;  /* 0x00000001e0e0e824 */ /* 0x100fe200078e0a09 */
[C---:B------:R-:W-:Y:S01]  /*40c0*/  ISETP.GT.U32.AND P6, PT, R9.reuse, R174, PT ;  /* 0x000000ae0900720c */ /* 0x040fe20003fc4070 */
[C---:B------:R-:W-:Y:S01]  /*40d0*/  VIADD R5, R10.reuse, 0x4a ;  /* 0x0000004a0a057836 */ /* 0x040fe20000000000 */
[----:B------:R-:W-:Y:S01]  /*40e0*/  ISETP.GT.U32.AND P5, PT, R9, R223, PT ;  /* 0x000000df0900720c */ /* 0x000fe20003fa4070 */
[----:B------:R-:W-:Y:S01]  /*40f0*/  IMAD.HI.U32 R0, R25, R222, RZ ;  /* 0x000000de19007227 */ /* 0x000fe200078e00ff */
[C---:B------:R-:W-:Y:S01]  /*4100*/  ISETP.GT.U32.AND P3, PT, R9.reuse, R224, PT ;  /* 0x000000e00900720c */ /* 0x040fe20003f64070 */
[----:B------:R-:W-:Y:S01]  /*4110*/  STL [R1+0x4414], R221 ;  /* 0x004414dd01007387 */ /* 0x000fe20000100800 */
[----:B------:R-:W-:Y:S01]  /*4120*/  IABS R4, R5 ;  /* 0x0000000500047213 */ /* 0x000fe20000000000 */
[----:B------:R-:W-:Y:S01]  /*4130*/  IMAD R225, R9, R2, R6 ;  /* 0x0000000209e17224 */ /* 0x000fe200078e0206 */
[----:B------:R-:W-:Y:S01]  /*4140*/  IADD3 R6, R10, 0x4b, RZ ;  /* 0x0000004b0a067810 */ /* 0x000fe20007ffe0ff */
[----:B------:R-:W-:Y:S01]  /*4150*/  IMAD.MOV R0, RZ, RZ, -R0 ;  /* 0x000000ffff007224 */ /* 0x000fe200078e0a00 */
[----:B------:R1:W-:Y:S01]  /*4160*/  STL [R1+0x4418], R171 ;  /* 0x004418ab01007387 */ /* 0x0003e20000100800 */
[--C-:B------:R-:W-:Y:S01]  /*4170*/  @!P2 IMAD.IADD R173, R173, 0x1, -R9.reuse ;  /* 0x00000001adada824 */ /* 0x100fe200078e0a09 */
[----:B------:R-:W-:Y:S01]  /*4180*/  IABS R176, R6 ;  /* 0x0000000600b07213 */ /* 0x000fe20000000000 */
[----:B------:R-:W-:Y:S01]  /*4190*/  @!P6 IMAD.IADD R174, R174, 0x1, -R9 ;  /* 0x00000001aeaee824 */ /* 0x000fe200078e0a09 */
[----:B------:R-:W-:Y:S01]  /*41a0*/  ISETP.GE.AND P2, PT, R7, RZ, PT ;  /* 0x000000ff0700720c */ /* 0x000fe20003f46270 */
[C---:B------:R-:W-:Y:S01]  /*41b0*/  IMAD R222, R9.reuse, R0, R222 ;  /* 0x0000000009de7224 */ /* 0x040fe200078e02de */
[----:B------:R-:W-:Y:S01]  /*41c0*/  ISETP.GT.U32.AND P6, PT, R9, R225, PT ;  /* 0x000000e10900720c */ /* 0x000fe20003fc4070 */
[----:B------:R-:W-:Y:S01]  /*41d0*/  IMAD.HI.U32 R0, R25, R4, RZ ;  /* 0x0000000419007227 */ /* 0x000fe200078e00ff */
[----:B------:R-:W-:-:S02]  /*41e0*/  @!P5 IADD3 R223, R223, -R9, RZ ;  /* 0x80000009dfdfd210 */ /* 0x000fc40007ffe0ff */
[----:B------:R-:W-:Y:S01]  /*41f0*/  ISETP.GE.AND P5, PT, R8, RZ, PT ;  /* 0x000000ff0800720c */ /* 0x000fe20003fa6270 */
[----:B------:R-:W-:Y:S01]  /*4200*/  IMAD.HI.U32 R2, R25, R176, RZ ;  /* 0x000000b019027227 */ /* 0x000fe200078e00ff */
[C---:B------:R-:W-:Y:S02]  /*4210*/  IADD3 R8, R10.reuse, 0x54, RZ ;  /* 0x000000540a087810 */ /* 0x040fe40007ffe0ff */
[----:B-1----:R-:W-:Y:S01]  /*4220*/  IADD3 R171, R10, 0x1bc, RZ ;  /* 0x000001bc0aab7810 */ /* 0x002fe20007ffe0ff */
[----:B------:R-:W-:Y:S01]  /*4230*/  IMAD.MOV R0, RZ, RZ, -R0 ;  /* 0x000000ffff007224 */ /* 0x000fe200078e0a00 */
[----:B------:R-:W-:Y:S01]  /*4240*/  IADD3 R2, -R2, RZ, RZ ;  /* 0x000000ff02027210 */ /* 0x000fe20007ffe1ff */
[----:B------:R-:W-:Y:S01]  /*4250*/  @!P1 IMAD.MOV R172, RZ, RZ, -R172 ;  /* 0x000000ffffac9224 */ /* 0x000fe200078e0aac */
[C---:B------:R-:W-:Y:S01]  /*4260*/  ISETP.GT.U32.AND P1, PT, R9.reuse, R222, PT ;  /* 0x000000de0900720c */ /* 0x040fe20003f24070 */
[----:B------:R-:W-:Y:S01]  /*4270*/  IMAD R175, R9, R0, R4 ;  /* 0x0000000009af7224 */ /* 0x000fe200078e0204 */
[----:B------:R-:W-:Y:S01]  /*4280*/  @!P2 IADD3 R223, -R223, RZ, RZ ;  /* 0x000000ffdfdfa210 */ /* 0x000fe20007ffe1ff */
[--C-:B------:R-:W-:Y:S01]  /*4290*/  @!P3 IMAD.IADD R224, R224, 0x1, -R9.reuse ;  /* 0x00000001e0e0b824 */ /* 0x100fe200078e0a09 */
[----:B------:R-:W-:Y:S01]  /*42a0*/  ISETP.GE.AND P3, PT, R18, RZ, PT ;  /* 0x000000ff1200720c */ /* 0x000fe20003f66270 */
[--C-:B------:R-:W-:Y:S01]  /*42b0*/  @!P6 IMAD.IADD R225, R225, 0x1, -R9.reuse ;  /* 0x00000001e1e1e824 */ /* 0x100fe200078e0a09 */
[C---:B------:R-:W-:Y:S01]  /*42c0*/  ISETP.GT.U32.AND P2, PT, R9.reuse, R175, PT ;  /* 0x000000af0900720c */ /* 0x040fe20003f44070 */
[----:B------:R-:W-:Y:S01]  /*42d0*/  IMAD R176, R9, R2, R176 ;  /* 0x0000000209b07224 */ /* 0x000fe200078e02b0 */
[----:B------:R-:W-:Y:S01]  /*42e0*/  ISETP.GE.AND P6, PT, R5, RZ, PT ;  /* 0x000000ff0500720c */ /* 0x000fe20003fc6270 */
[----:B------:R-:W-:Y:S01]  /*42f0*/  @!P4 IMAD.MOV R174, RZ, RZ, -R174 ;  /* 0x000000ffffaec224 */ /* 0x000fe200078e0aae */
[C---:B------:R-:W-:Y:S01]  /*4300*/  ISETP.GT.U32.AND P4, PT, R9.reuse, R225, PT ;  /* 0x000000e10900720c */ /* 0x040fe20003f84070 */
[----:B------:R-:W-:Y:S01]  /*4310*/  @!P5 IMAD.MOV R224, RZ, RZ, -R224 ;  /* 0x000000ffffe0d224 */ /* 0x000fe200078e0ae0 */
[----:B------:R-:W-:Y:S01]  /*4320*/  ISETP.GT.U32.AND P5, PT, R9, R176, PT ;  /* 0x000000b00900720c */ /* 0x000fe20003fa4070 */
[----:B------:R-:W-:Y:S01]  /*4330*/  @!P1 IMAD.IADD R222, R222, 0x1, -R9 ;  /* 0x00000001dede9824 */ /* 0x000fe200078e0a09 */
[----:B------:R-:W-:Y:S01]  /*4340*/  ISETP.GE.AND P1, PT, R19, RZ, PT ;  /* 0x000000ff1300720c */ /* 0x000fe20003f26270 */
[C---:B------:R-:W-:Y:S01]  /*4350*/  VIADD R0, R10.reuse, 0x4c ;  /* 0x0000004c0a007836 */ /* 0x040fe20000000000 */
[----:B------:R-:W-:Y:S01]  /*4360*/  STL [R1+0x441c], R172 ;  /* 0x00441cac01007387 */ /* 0x000fe20000100800 */
[----:B------:R-:W-:Y:S01]  /*4370*/  @!P0 IMAD.MOV R173, RZ, RZ, -R173 ;  /* 0x000000ffffad8224 */ /* 0x000fe200078e0aad */
[----:B------:R-:W-:Y:S01]  /*4380*/  ISETP.GT.U32.AND P0, PT, R9, R222, PT ;  /* 0x000000de0900720c */ /* 0x000fe20003f04070 */
[--C-:B------:R-:W-:Y:S01]  /*4390*/  @!P2 IMAD.IADD R175, R175, 0x1, -R9.reuse ;  /* 0x00000001afafa824 */ /* 0x100fe200078e0a09 */
[----:B------:R-:W-:Y:S01]  /*43a0*/  IABS R4, R0 ;  /* 0x0000000000047213 */ /* 0x000fe20000000000 */
[----:B------:R-:W-:Y:S01]  /*43b0*/  VIADD R2, R10, 0x4d ;  /* 0x0000004d0a027836 */ /* 0x000fe20000000000 */
[----:B------:R-:W-:Y:S01]  /*43c0*/  STL [R1+0x4420], R173 ;  /* 0x004420ad01007387 */ /* 0x000fe20000100800 */
[--C-:B------:R-:W-:Y:S01]  /*43d0*/  @!P4 IMAD.IADD R225, R225, 0x1, -R9.reuse ;  /* 0x00000001e1e1c824 */ /* 0x100fe200078e0a09 */
[----:B------:R-:W-:Y:S01]  /*43e0*/  ISETP.GE.AND P4, PT, R0, RZ, PT ;  /* 0x000000ff0000720c */ /* 0x000fe20003f86270 */
[--C-:B------:R-:W-:Y:S01]  /*43f0*/  @!P5 IMAD.IADD R176, R176, 0x1, -R9.reuse ;  /* 0x00000001b0b0d824 */ /* 0x100fe200078e0a09 */
[----:B------:R-:W-:Y:S01]  /*4400*/  ISETP.GT.U32.AND P5, PT, R9, R175, PT ;  /* 0x000000af0900720c */ /* 0x000fe20003fa4070 */
[C---:B------:R-:W-:Y:S01]  /*4410*/  IMAD.HI.U32 R0, R25.reuse, R4, RZ ;  /* 0x0000000419007227 */ /* 0x040fe200078e00ff */
[----:B------:R-:W-:Y:S01]  /*4420*/  IABS R178, R2 ;  /* 0x0000000200b27213 */ /* 0x000fe20000000000 */
[----:B------:R-:W-:Y:S01]  /*4430*/  STL [R1+0x4424], R174 ;  /* 0x004424ae01007387 */ /* 0x000fe20000100800 */
[----:B------:R-:W-:Y:S01]  /*4440*/  ISETP.GE.AND P2, PT, R2, RZ, PT ;  /* 0x000000ff0200720c */ /* 0x000fe20003f46270 */
[----:B------:R-:W-:Y:S01]  /*4450*/  IMAD.MOV R0, RZ, RZ, -R0 ;  /* 0x000000ffff007224 */ /* 0x000fe200078e0a00 */
[----:B------:R-:W-:Y:S01]  /*4460*/  @!P0 IADD3 R222, R222, -R9, RZ ;  /* 0x80000009dede8210 */ /* 0x000fe20007ffe0ff */
[----:B------:R-:W-:Y:S01]  /*4470*/  IMAD.HI.U32 R2, R25, R178, RZ ;  /* 0x000000b219027227 */ /* 0x000fe200078e00ff */
[----:B------:R-:W-:Y:S01]  /*4480*/  @!P1 IADD3 R225, -R225, RZ, RZ ;  /* 0x000000ffe1e19210 */ /* 0x000fe20007ffe1ff */
[----:B------:R-:W-:Y:S01]  /*4490*/  STL [R1+0x4428], R223 ;  /* 0x004428df01007387 */ /* 0x000fe20000100800 */
[----:B------:R-:W-:Y:S01]  /*44a0*/  @!P3 IADD3 R222, -R222, RZ, RZ ;  /* 0x000000ffdedeb210 */ /* 0x000fe20007ffe1ff */
[C---:B------:R-:W-:Y:S01]  /*44b0*/  IMAD R177, R9.reuse, R0, R4 ;  /* 0x0000000009b17224 */ /* 0x040fe200078e0204 */
[----:B------:R-:W-:Y:S01]  /*44c0*/  ISETP.GT.U32.AND P3, PT, R9, R176, PT ;  /* 0x000000b00900720c */ /* 0x000fe20003f64070 */
[----:B------:R-:W-:Y:S01]  /*44d0*/  @!P5 IMAD.IADD R175, R175, 0x1, -R9 ;  /* 0x00000001afafd824 */ /* 0x000fe200078e0a09 */
[----:B------:R-:W-:Y:S01]  /*44e0*/  ISETP.GE.AND P0, PT, R6, RZ, PT ;  /* 0x000000ff0600720c */ /* 0x000fe20003f06270 */
[----:B------:R-:W-:Y:S01]  /*44f0*/  IMAD.MOV R2, RZ, RZ, -R2 ;  /* 0x000000ffff027224 */ /* 0x000fe200078e0a02 */
[C---:B------:R-:W-:Y:S01]  /*4500*/  ISETP.GT.U32.AND P5, PT, R9.reuse, R177, PT ;  /* 0x000000b10900720c */ /* 0x040fe20003fa4070 */
[C---:B------:R-:W-:Y:S01]  /*4510*/  VIADD R5, R10.reuse, 0x4e ;  /* 0x0000004e0a057836 */ /* 0x040fe20000000000 */
[----:B------:R-:W-:Y:S01]  /*4520*/  STL [R1+0x442c], R224 ;  /* 0x00442ce001007387 */ /* 0x000fe20000100800 */
[C---:B------:R-:W-:Y:S01]  /*4530*/  IMAD R178, R9.reuse, R2, R178 ;  /* 0x0000000209b27224 */ /* 0x040fe200078e02b2 */
[----:B------:R-:W-:Y:S01]  /*4540*/  IABS R76, R171 ;  /* 0x000000ab004c7213 */ /* 0x000fe20000000000 */
[----:B------:R-:W-:Y:S01]  /*4550*/  VIADD R0, R10, 0x4f ;  /* 0x0000004f0a007836 */ /* 0x000fe20000000000 */
[----:B------:R-:W-:Y:S01]  /*4560*/  IABS R228, R5 ;  /* 0x0000000500e47213 */ /* 0x000fe20000000000 */
[----:B------:R-:W-:Y:S01]  /*4570*/  @!P6 IMAD.MOV R175, RZ, RZ, -R175 ;  /* 0x000000ffffafe224 */ /* 0x000fe200078e0aaf */
[----:B------:R-:W-:Y:S01]  /*4580*/  ISETP.GT.U32.AND P6, PT, R9, R178, PT ;  /* 0x000000b20900720c */ /* 0x000fe20003fc4070 */
[----:B------:R-:W-:Y:S01]  /*4590*/  @!P3 IMAD.IADD R176, R176, 0x1, -R9 ;  /* 0x00000001b0b0b824 */ /* 0x000fe200078e0a09 */
[----:B------:R-:W-:Y:S01]  /*45a0*/  ISETP.GE.AND P3, PT, R0, RZ, PT ;  /* 0x000000ff0000720c */ /* 0x000fe20003f66270 */
[C---:B------:R-:W-:Y:S01]  /*45b0*/  VIADD R7, R10.reuse, 0x51 ;  /* 0x000000510a077836 */ /* 0x040fe20000000000 */
[----:B------:R-:W-:Y:S01]  /*45c0*/  IABS R4, R0 ;  /* 0x0000000000047213 */ /* 0x000fe20000000000 */
[----:B------:R-:W-:Y:S01]  /*45d0*/  IMAD.HI.U32 R0, R25, R228, RZ ;  /* 0x000000e419007227 */ /* 0x000fe200078e00ff */
[----:B------:R-:W-:Y:S01]  /*45e0*/  @!P5 IADD3 R177, R177, -R9, RZ ;  /* 0x80000009b1b1d210 */ /* 0x000fe20007ffe0ff */
[----:B------:R1:W-:Y:S01]  /*45f0*/  STL [R1+0x4430], R222 ;  /* 0x004430de01007387 */ /* 0x0003e20000100800 */
[----:B------:R-:W-:Y:S01]  /*4600*/  ISETP.GE.AND P1, PT, R5, RZ, PT ;  /* 0x000000ff0500720c */ /* 0x000fe20003f26270 */
[----:B------:R-:W-:Y:S01]  /*4610*/  IMAD.MOV R2, RZ, RZ, -R0 ;  /* 0x000000ffff027224 */ /* 0x000fe200078e0a00 */
[----:B------:R-:W-:Y:S01]  /*4620*/  ISETP.GT.U32.AND P5, PT, R9, R177, PT ;  /* 0x000000b10900720c */ /* 0x000fe20003fa4070 */
[----:B------:R-:W-:Y:S01]  /*4630*/  IMAD.HI.U32 R0, R25, R4, RZ ;  /* 0x0000000419007227 */ /* 0x000fe200078e00ff */
[----:B------:R-:W-:Y:S01]  /*4640*/  IADD3 R5, R10, 0x50, RZ ;  /* 0x000000500a057810 */ /* 0x000fe20007ffe0ff */
[----:B------:R-:W-:Y:S01]  /*4650*/  STL [R1+0x4434], R225 ;  /* 0x004434e101007387 */ /* 0x000fe20000100800 */
[----:B------:R-:W-:Y:S01]  /*4660*/  @!P6 IADD3 R178, R178, -R9, RZ ;  /* 0x80000009b2b2e210 */ /* 0x000fe20007ffe0ff */
[----:B------:R-:W-:Y:S01]  /*4670*/  IMAD.MOV R0, RZ, RZ, -R0 ;  /* 0x000000ffff007224 */ /* 0x000fe200078e0a00 */
[----:B------:R-:W-:Y:S01]  /*4680*/  IABS R226, R5 ;  /* 0x0000000500e27213 */ /* 0x000fe20000000000 */
[C---:B------:R-:W-:Y:S01]  /*4690*/  IMAD R228, R9.reuse, R2, R228 ;  /* 0x0000000209e47224 */ /* 0x040fe200078e02e4 */
[----:B------:R-:W-:Y:S01]  /*46a0*/  IABS R6, R7 ;  /* 0x0000000700067213 */ /* 0x000fe20000000000 */
[C---:B------:R-:W-:Y:S01]  /*46b0*/  IMAD R227, R9.reuse, R0, R4 ;  /* 0x0000000009e37224 */ /* 0x040fe200078e0204 */
[----:B------:R-:W-:Y:S01]  /*46c0*/  ISETP.GT.U32.AND P6, PT, R9, R178, PT ;  /* 0x000000b20900720c */ /* 0x000fe20003fc4070 */
[----:B------:R-:W-:Y:S01]  /*46d0*/  IMAD.HI.U32 R0, R25, R226, RZ ;  /* 0x000000e219007227 */ /* 0x000fe200078e00ff */
[----:B------:R-:W-:Y:S01]  /*46e0*/  STL [R1+0x4438], R175 ;  /* 0x004438af01007387 */ /* 0x000fe20000100800 */
[----:B-1----:R-:W-:-:S02]  /*46f0*/  IADD3 R222, R10, 0x1b6, RZ ;  /* 0x000001b60ade7810 */ /* 0x002fc40007ffe0ff */
[----:B------:R-:W-:Y:S01]  /*4700*/  @!P5 IMAD.IADD R177, R177, 0x1, -R9 ;  /* 0x00000001b1b1d824 */ /* 0x000fe200078e0a09 */
[----:B------:R-:W-:Y:S01]  /*4710*/  ISETP.GT.U32.AND P5, PT, R9, R228, PT ;  /* 0x000000e40900720c */ /* 0x000fe20003fa4070 */
[----:B------:R-:W-:Y:S01]  /*4720*/  IMAD.HI.U32 R2, R25, R6, RZ ;  /* 0x0000000619027227 */ /* 0x000fe200078e00ff */
[----:B------:R-:W-:Y:S02]  /*4730*/  IABS R82, R222 ;  /* 0x000000de00527213 */ /* 0x000fe40000000000 */
[----:B------:R-:W-:Y:S01]  /*4740*/  @!P4 IADD3 R177, -R177, RZ, RZ ;  /* 0x000000ffb1b1c210 */ /* 0x000fe20007ffe1ff */
[----:B------:R-:W-:Y:S01]  /*4750*/  IMAD.MOV R0, RZ, RZ, -R0 ;  /* 0x000000ffff007224 */ /* 0x000fe200078e0a00 */
[C---:B------:R-:W-:Y:S01]  /*4760*/  ISETP.GT.U32.AND P4, PT, R9.reuse, R227, PT ;  /* 0x000000e30900720c */ /* 0x040fe20003f84070 */
[----:B------:R-:W-:Y:S02]  /*4770*/  IMAD.MOV R2, RZ, RZ, -R2 ;  /* 0x000000ffff027224 */ /* 0x000fe400078e0a02 */
[----:B------:R-:W-:-:S02]  /*4780*/  IMAD R226, R9, R0, R226 ;  /* 0x0000000009e27224 */ /* 0x000fc400078e02e2 */
[----:B------:R-:W-:Y:S01]  /*4790*/  @!P0 IMAD.MOV R176, RZ, RZ, -R176 ;  /* 0x000000ffffb08224 */ /* 0x000fe200078e0ab0 */
[----:B------:R-:W-:Y:S01]  /*47a0*/  ISETP.GE.AND P0, PT, R5, RZ, PT ;  /* 0x000000ff0500720c */ /* 0x000fe20003f06270 */
[C---:B------:R-:W-:Y:S02]  /*47b0*/  IMAD R229, R9.reuse, R2, R6 ;  /* 0x0000000209e57224 */ /* 0x040fe400078e0206 */
[----:B------:R-:W-:Y:S01]  /*47c0*/  VIADD R5, R10, 0x52 ;  /* 0x000000520a057836 */ /* 0x000fe20000000000 */
[----:B------:R1:W-:Y:S01]  /*47d0*/  STL [R1+0x443c], R176 ;  /* 0x00443cb001007387 */ /* 0x0003e20000100800 */
[--C-:B------:R-:W-:Y:S01]  /*47e0*/  @!P6 IMAD.IADD R178, R178, 0x1, -R9.reuse ;  /* 0x00000001b2b2e824 */ /* 0x100fe200078e0a09 */
[C---:B------:R-:W-:Y:S01]  /*47f0*/  ISETP.GT.U32.AND P6, PT, R9.reuse, R226, PT ;  /* 0x000000e20900720c */ /* 0x040fe20003fc4070 */
[--C-:B------:R-:W-:Y:S01]  /*4800*/  @!P5 IMAD.IADD R228, R228, 0x1, -R9.reuse ;  /* 0x00000001e4e4d824 */ /* 0x100fe200078e0a09 */
[----:B------:R-:W-:Y:S01]  /*4810*/  ISETP.GT.U32.AND P5, PT, R9, R229, PT ;  /* 0x000000e50900720c */ /* 0x000fe20003fa4070 */
[C---:B------:R-:W-:Y:S01]  /*4820*/  VIADD R6, R10.reuse, 0x53 ;  /* 0x000000530a067836 */ /* 0x040fe20000000000 */
[----:B------:R-:W-:Y:S01]  /*4830*/  IABS R4, R5 ;  /* 0x0000000500047213 */ /* 0x000fe20000000000 */
[----:B------:R-:W-:Y:S01]  /*4840*/  @!P4 IMAD.IADD R227, R227, 0x1, -R9 ;  /* 0x00000001e3e3c824 */ /* 0x000fe200078e0a09 */
[----:B------:R-:W-:Y:S01]  /*4850*/  ISETP.GT.U32.AND P4, PT, R9, R228, PT ;  /* 0x000000e40900720c */ /* 0x000fe20003f84070 */
[----:B------:R-:W-:Y:S01]  /*4860*/  @!P2 IMAD.MOV R178, RZ, RZ, -R178 ;  /* 0x000000ffffb2a224 */ /* 0x000fe200078e0ab2 */
[----:B------:R-:W-:Y:S01]  /*4870*/  IABS R180, R6 ;  /* 0x0000000600b47213 */ /* 0x000fe20000000000 */
[----:B------:R-:W-:Y:S01]  /*4880*/  IMAD.HI.U32 R0, R25, R4, RZ ;  /* 0x0000000419007227 */ /* 0x000fe200078e00ff */
[----:B------:R2:W-:Y:S01]  /*4890*/  STL [R1+0x4440], R177 ;  /* 0x004440b101007387 */ /* 0x0005e20000100800 */
[----:B-1----:R-:W-:-:S02]  /*48a0*/  IADD3 R176, R10, 0x1b3, RZ ;  /* 0x000001b30ab07810 */ /* 0x002fc40007ffe0ff */
[----:B------:R-:W-:Y:S01]  /*48b0*/  IMAD.MOV R0, RZ, RZ, -R0 ;  /* 0x000000ffff007224 */ /* 0x000fe200078e0a00 */
[----:B------:R-:W-:Y:S01]  /*48c0*/  @!P6 IADD3 R226, R226, -R9, RZ ;  /* 0x80000009e2e2e210 */ /* 0x000fe20007ffe0ff */
[--C-:B------:R-:W-:Y:S01]  /*48d0*/  @!P5 IMAD.IADD R229, R229, 0x1, -R9.reuse ;  /* 0x00000001e5e5d824 */ /* 0x100fe200078e0a09 */
[C---:B------:R-:W-:Y:S01]  /*48e0*/  ISETP.GT.U32.AND P6, PT, R9.reuse, R227, PT ;  /* 0x000000e30900720c */ /* 0x040fe20003fc4070 */
[C---:B------:R-:W-:Y:S01]  /*48f0*/  IMAD R179, R9.reuse, R0, R4 ;  /* 0x0000000009b37224 */ /* 0x040fe200078e0204 */
[----:B------:R-:W-:Y:S01]  /*4900*/  ISETP.GT.U32.AND P5, PT, R9, R226, PT ;  /* 0x000000e20900720c */ /* 0x000fe20003fa4070 */
[----:B------:R-:W-:Y:S01]  /*4910*/  IMAD.HI.U32 R0, R25, R180, RZ ;  /* 0x000000b419007227 */ /* 0x000fe200078e00ff */
[----:B------:R-:W-:Y:S01]  /*4920*/  IABS R4, R8 ;  /* 0x0000000800047213 */ /* 0x000fe20000000000 */
[----:B------:R-:W-:Y:S01]  /*4930*/  STL [R1+0x4444], R178 ;  /* 0x004444b201007387 */ /* 0x000fe20000100800 */
[C---:B------:R-:W-:Y:S01]  /*4940*/  ISETP.GT.U32.AND P2, PT, R9.reuse, R229, PT ;  /* 0x000000e50900720c */ /* 0x040fe20003f44070 */
[----:B------:R-:W-:Y:S01]  /*4950*/  IMAD.MOV R0, RZ, RZ, -R0 ;  /* 0x000000ffff007224 */ /* 0x000fe200078e0a00 */
[----:B------:R-:W-:Y:S01]  /*4960*/  @!P4 IADD3 R228, R228, -R9, RZ ;  /* 0x80000009e4e4c210 */ /* 0x000fe20007ffe0ff */
[C---:B------:R-:W-:Y:S01]  /*4970*/  VIADD R12, R10.reuse, 0x55 ;  /* 0x000000550a0c7836 */ /* 0x040fe20000000000 */
[C---:B------:R-:W-:Y:S01]  /*4980*/  ISETP.GT.U32.AND P4, PT, R9.reuse, R179, PT ;  /* 0x000000b30900720c */ /* 0x040fe20003f84070 */
[----:B------:R-:W-:Y:S01]  /*4990*/  IMAD R180, R9, R0, R180 ;  /* 0x0000000009b47224 */ /* 0x000fe200078e02b4 */
[----:B--2---:R-:W-:Y:S01]  /*49a0*/  IADD3 R177, R10, 0x1b2, RZ ;  /* 0x000001b20ab17810 */ /* 0x004fe20007ffe0ff */
[--C-:B------:R-:W-:Y:S01]  /*49b0*/  @!P6 IMAD.IADD R227, R227, 0x1, -R9.reuse ;  /* 0x00000001e3e3e824 */ /* 0x100fe200078e0a09 */
[----:B------:R-:W-:Y:S01]  /*49c0*/  ISETP.GE.AND P6, PT, R7, RZ, PT ;  /* 0x000000ff0700720c */ /* 0x000fe20003fc6270 */
[----:B------:R-:W-:Y:S01]  /*49d0*/  @!P5 IMAD.IADD R226, R226, 0x1, -R9 ;  /* 0x00000001e2e2d824 */ /* 0x000fe200078e0a09 */
[----:B------:R-:W-:Y:S01]  /*49e0*/  ISETP.GT.U32.AND P5, PT, R9, R180, PT ;  /* 0x000000b40900720c */ /* 0x000fe20003fa4070 */
[----:B------:R-:W-:Y:S01]  /*49f0*/  VIADD R7, R10, 0x56 ;  /* 0x000000560a077836 */ /* 0x000fe20000000000 */
[----:B------:R-:W-:Y:S01]  /*4a00*/  IABS R182, R12 ;  /* 0x0000000c00b67213 */ /* 0x000fe20000000000 */
[----:B------:R-:W-:Y:S01]  /*4a10*/  IMAD.HI.U32 R0, R25, R4, RZ ;  /* 0x0000000419007227 */ /* 0x000fe200078e00ff */
[----:B------:R-:W-:-:S02]  /*4a20*/  @!P2 IADD3 R229, R229, -R9, RZ ;  /* 0x80000009e5e5a210 */ /* 0x000fc40007ffe0ff */
[----:B------:R-:W-:Y:S01]  /*4a30*/  IABS R230, R7 ;  /* 0x0000000700e67213 */ /* 0x000fe20000000000 */
[----:B------:R-:W-:Y:S01]  /*4a40*/  IMAD.MOV R0, RZ, RZ, -R0 ;  /* 0x000000ffff007224 */ /* 0x000fe200078e0a00 */
[----:B------:R-:W-:Y:S01]  /*4a50*/  ISETP.GE.AND P2, PT, R5, RZ, PT ;  /* 0x000000ff0500720c */ /* 0x000fe20003f46270 */
[----:B------:R-:W-:Y:S01]  /*4a60*/  IMAD.HI.U32 R2, R25, R182, RZ ;  /* 0x000000b619027227 */ /* 0x000fe200078e00ff */
[----:B------:R-:W-:Y:S02]  /*4a70*/  IADD3 R5, R10, 0x57, RZ ;  /* 0x000000570a057810 */ /* 0x000fe40007ffe0ff */
[----:B------:R-:W-:Y:S01]  /*4a80*/  @!P3 IADD3 R227, -R227, RZ, RZ ;  /* 0x000000ffe3e3b210 */ /* 0x000fe20007ffe1ff */
[----:B------:R-:W-:Y:S01]  /*4a90*/  @!P5 IMAD.IADD R180, R180, 0x1, -R9 ;  /* 0x00000001b4b4d824 */ /* 0x000fe200078e0a09 */
[----:B------:R-:W-:Y:S01]  /*4aa0*/  IABS R86, R177 ;  /* 0x000000b100567213 */ /* 0x000fe20000000000 */
[----:B------:R-:W-:Y:S01]  /*4ab0*/  IMAD R181, R9, R0, R4 ;  /* 0x0000000009b57224 */ /* 0x000fe200078e0204 */
[----:B------:R-:W-:Y:S01]  /*4ac0*/  IABS R85, R176 ;  /* 0x000000b000557213 */ /* 0x000fe20000000000 */
[----:B------:R-:W-:Y:S01]  /*4ad0*/  IMAD.HI.U32 R0, R25, R230, RZ ;  /* 0x000000e619007227 */ /* 0x000fe200078e00ff */
[----:B------:R-:W-:-:S02]  /*4ae0*/  ISETP.GT.U32.AND P5, PT, R9, R180, PT ;  /* 0x000000b40900720c */ /* 0x000fc40003fa4070 */
[C---:B------:R-:W-:Y:S01]  /*4af0*/  ISETP.GT.U32.AND P3, PT, R9.reuse, R181, PT ;  /* 0x000000b50900720c */ /* 0x040fe20003f64070 */
[----:B------:R-:W-:Y:S02]  /*4b00*/  IMAD.MOV R0, RZ, RZ, -R0 ;  /* 0x000000ffff007224 */ /* 0x000fe400078e0a00 */
[----:B------:R-:W-:Y:S02]  /*4b10*/  IMAD.MOV R2, RZ, RZ, -R2 ;  /* 0x000000ffff027224 */ /* 0x000fe400078e0a02 */
[C---:B------:R-:W-:Y:S02]  /*4b20*/  IMAD R230, R9.reuse, R0, R230 ;  /* 0x0000000009e67224 */ /* 0x040fe400078e02e6 */
[C---:B------:R-:W-:Y:S01]  /*4b30*/  IMAD R182, R9.reuse, R2, R182 ;  /* 0x0000000209b67224 */ /* 0x040fe200078e02b6 */
[----:B------:R-:W-:Y:S01]  /*4b40*/  IABS R2, R5 ;  /* 0x0000000500027213 */ /* 0x000fe20000000000 */
[----:B------:R-:W-:Y:S01]  /*4b50*/  @!P0 IMAD.MOV R226, RZ, RZ, -R226 ;  /* 0x000000ffffe28224 */ /* 0x000fe200078e0ae2 */
[----:B------:R-:W-:Y:S01]  /*4b60*/  ISETP.GE.AND P0, PT, R8, RZ, PT ;  /* 0x000000ff0800720c */ /* 0x000fe20003f06270 */
[----:B------:R-:W-:Y:S01]  /*4b70*/  @!P5 IMAD.IADD R180, R180, 0x1, -R9 ;  /* 0x00000001b4b4d824 */ /* 0x000fe200078e0a09 */
[----:B------:R-:W-:Y:S01]  /*4b80*/  ISETP.GT.U32.AND P5, PT, R9, R230, PT ;  /* 0x000000e60900720c */ /* 0x000fe20003fa4070 */
[----:B------:R-:W-:Y:S01]  /*4b90*/  IMAD.HI.U32 R0, R25, R2, RZ ;  /* 0x0000000219007227 */ /* 0x000fe200078e00ff */
[----:B------:R-:W-:-:S03]  /*4ba0*/  IADD3 R8, R10, 0x58, RZ ;  /* 0x000000580a087810 */ /* 0x000fc60007ffe0ff */
[----:B------:R-:W-:Y:S01]  /*4bb0*/  IMAD.MOV R189, RZ, RZ, -R0 ;  /* 0x000000ffffbd7224 */ /* 0x000fe200078e0a00 */
[----:B------:R-:W-:Y:S01]  /*4bc0*/  IABS R4, R8 ;  /* 0x0000000800047213 */ /* 0x000fe20000000000 */
[--C-:B------:R-:W-:Y:S01]  /*4bd0*/  @!P4 IMAD.IADD R179, R179, 0x1, -R9.reuse ;  /* 0x00000001b3b3c824 */ /* 0x100fe200078e0a09 */
[----:B------:R-:W-:Y:S01]  /*4be0*/  ISETP.GE.AND P4, PT, R6, RZ, PT ;  /* 0x000000ff0600720c */ /* 0x000fe20003f86270 */
[----:B------:R-:W-:Y:S01]  /*4bf0*/  @!P3 IMAD.IADD R181, R181, 0x1, -R9 ;  /* 0x00000001b5b5b824 */ /* 0x000fe200078e0a09 */
[----:B------:R-:W-:Y:S01]  /*4c00*/  ISETP.GE.AND P3, PT, R7, RZ, PT ;  /* 0x000000ff0700720c */ /* 0x000fe20003f66270 */
[----:B------:R-:W-:Y:S02]  /*4c10*/  IMAD.HI.U32 R0, R25, R4, RZ ;  /* 0x0000000419007227 */ /* 0x000fe400078e00ff */
[----:B------:R-:W-:Y:S02]  /*4c20*/  @!P5 IADD3 R230, R230, -R9, RZ ;  /* 0x80000009e6e6d210 */ /* 0x000fe40007ffe0ff */
[----:B------:R-:W-:-:S02]  /*4c30*/  IMAD.MOV R0, RZ, RZ, -R0 ;  /* 0x000000ffff007224 */ /* 0x000fc400078e0a00 */
[C---:B------:R-:W-:Y:S01]  /*4c40*/  ISETP.GT.U32.AND P5, PT, R9.reuse, R230, PT ;  /* 0x000000e60900720c */ /* 0x040fe20003fa4070 */
[----:B------:R-:W-:Y:S01]  /*4c50*/  @!P1 IMAD.MOV R228, RZ, RZ, -R228 ;  /* 0x000000ffffe49224 */ /* 0x000fe200078e0ae4 */
[C---:B------:R-:W-:Y:S01]  /*4c60*/  ISETP.GT.U32.AND P1, PT, R9.reuse, R179, PT ;  /* 0x000000b30900720c */ /* 0x040fe20003f24070 */
[C---:B------:R-:W-:Y:S01]  /*4c70*/  IMAD R231, R9.reuse, R0, R4 ;  /* 0x0000000009e77224 */ /* 0x040fe200078e0204 */
[C---:B------:R-:W-:Y:S01]  /*4c80*/  IADD3 R4, R10.reuse, 0x5b, RZ ;  /* 0x0000005b0a047810 */ /* 0x040fe20007ffe0ff */
[----:B------:R-:W-:Y:S01]  /*4c90*/  @!P6 IMAD.MOV R229, RZ, RZ, -R229 ;  /* 0x000000ffffe5e224 */ /* 0x000fe200078e0ae5 */
[C---:B------:R-:W-:Y:S01]  /*4ca0*/  ISETP.GT.U32.AND P6, PT, R9.reuse, R182, PT ;  /* 0x000000b60900720c */ /* 0x040fe20003fc4070 */
[----:B------:R-:W-:Y:S01]  /*4cb0*/  VIADD R7, R10, 0x59 ;  /* 0x000000590a077836 */ /* 0x000fe20000000000 */
[----:B------:R-:W-:Y:S01]  /*4cc0*/  IABS R184, R4 ;  /* 0x0000000400b87213 */ /* 0x000fe20000000000 */
[C---:B------:R-:W-:Y:S01]  /*4cd0*/  IMAD R189, R9.reuse, R189, R2 ;  /* 0x000000bd09bd7224 */ /* 0x040fe200078e0202 */
[----:B------:R-:W-:Y:S01]  /*4ce0*/  STL [R1+0x4448], R228 ;  /* 0x004448e401007387 */ /* 0x000fe20000100800 */
[----:B------:R-:W-:Y:S01]  /*4cf0*/  @!P4 IMAD.MOV R180, RZ, RZ, -R180 ;  /* 0x000000ffffb4c224 */ /* 0x000fe200078e0ab4 */
[----:B------:R-:W-:Y:S01]  /*4d00*/  IABS R232, R7 ;  /* 0x0000000700e87213 */ /* 0x000fe20000000000 */
[--C-:B------:R-:W-:Y:S01]  /*4d10*/  @!P5 IMAD.IADD R230, R230, 0x1, -R9.reuse ;  /* 0x00000001e6e6d824 */ /* 0x100fe200078e0a09 */
[----:B------:R-:W-:Y:S01]  /*4d20*/  ISETP.GT.U32.AND P5, PT, R9, R231, PT ;  /* 0x000000e70900720c */ /* 0x000fe20003fa4070 */
[----:B------:R-:W-:Y:S01]  /*4d30*/  @!P1 IMAD.IADD R179, R179, 0x1, -R9 ;  /* 0x00000001b3b39824 */ /* 0x000fe200078e0a09 */
[----:B------:R-:W-:Y:S01]  /*4d40*/  ISETP.GE.AND P1, PT, R12, RZ, PT ;  /* 0x000000ff0c00720c */ /* 0x000fe20003f26270 */
[----:B------:R-:W-:Y:S01]  /*4d50*/  IMAD.HI.U32 R0, R25, R232, RZ ;  /* 0x000000e819007227 */ /* 0x000fe200078e00ff */
[----:B------:R1:W-:Y:S01]  /*4d60*/  STL [R1+0x444c], R227 ;  /* 0x00444ce301007387 */ /* 0x0003e20000100800 */
[----:B------:R-:W-:-:S02]  /*4d70*/  @!P6 IADD3 R182, R182, -R9, RZ ;  /* 0x80000009b6b6e210 */ /* 0x000fc40007ffe0ff */
[----:B------:R-:W-:Y:S01]  /*4d80*/  IMAD.MOV R0, RZ, RZ, -R0 ;  /* 0x000000ffff007224 */ /* 0x000fe200078e0a00 */
[C---:B------:R-:W-:Y:S01]  /*4d90*/  ISETP.GT.U32.AND P6, PT, R9.reuse, R181, PT ;  /* 0x000000b50900720c */ /* 0x040fe20003fc4070 */
[----:B------:R-:W-:Y:S01]  /*4da0*/  @!P2 IMAD.MOV R179, RZ, RZ, -R179 ;  /* 0x000000ffffb3a224 */ /* 0x000fe200078e0ab3 */
[C---:B------:R-:W-:Y:S01]  /*4db0*/  ISETP.GT.U32.AND P2, PT, R9.reuse, R182, PT ;  /* 0x000000b60900720c */ /* 0x040fe20003f44070 */
[----:B------:R-:W-:Y:S01]  /*4dc0*/  IMAD R232, R9, R0, R232 ;  /* 0x0000000009e87224 */ /* 0x000fe200078e02e8 */
[----:B------:R-:W-:Y:S01]  /*4dd0*/  STL [R1+0x4450], R226 ;  /* 0x004450e201007387 */ /* 0x000fe20000100800 */
[----:B------:R-:W-:Y:S01]  /*4de0*/  @!P5 IMAD.IADD R231, R231, 0x1, -R9 ;  /* 0x00000001e7e7d824 */ /* 0x000fe200078e0a09 */
[C---:B-1----:R-:W-:Y:S01]  /*4df0*/  IADD3 R227, R10.reuse, 0x1af, RZ ;  /* 0x000001af0ae37810 */ /* 0x042fe20007ffe0ff */
[----:B------:R-:W-:Y:S01]  /*4e00*/  VIADD R12, R10, 0x5a ;  /* 0x0000005a0a0c7836 */ /* 0x000fe20000000000 */
[----:B------:R-:W-:Y:S01]  /*4e10*/  STL [R1+0x4454], R229 ;  /* 0x004454e501007387 */ /* 0x000fe20000100800 */
[----:B------:R-:W-:Y:S01]  /*4e20*/  IMAD.HI.U32 R0, R25, R184, RZ ;  /* 0x000000b819007227 */ /* 0x000fe200078e00ff */
[----:B------:R-:W-:-:S02]  /*4e30*/  ISETP.GT.U32.AND P5, PT, R9, R231, PT ;  /* 0x000000e70900720c */ /* 0x000fc40003fa4070 */
[----:B------:R-:W-:Y:S01]  /*4e40*/  IABS R6, R12 ;  /* 0x0000000c00067213 */ /* 0x000fe20000000000 */
[--C-:B------:R-:W-:Y:S01]  /*4e50*/  @!P6 IMAD.IADD R181, R181, 0x1, -R9.reuse ;  /* 0x00000001b5b5e824 */ /* 0x100fe200078e0a09 */
[----:B------:R-:W-:Y:S01]  /*4e60*/  IADD3 R0, -R0, RZ, RZ ;  /* 0x000000ff00007210 */ /* 0x000fe20007ffe1ff */
[----:B------:R-:W-:Y:S01]  /*4e70*/  @!P2 IMAD.IADD R182, R182, 0x1, -R9 ;  /* 0x00000001b6b6a824 */ /* 0x000fe200078e0a09 */
[----:B------:R-:W-:Y:S01]  /*4e80*/  ISETP.GE.AND P2, PT, R5, RZ, PT ;  /* 0x000000ff0500720c */ /* 0x000fe20003f46270 */
[----:B------:R-:W-:Y:S01]  /*4e90*/  IMAD.HI.U32 R2, R25, R6, RZ ;  /* 0x0000000619027227 */ /* 0x000fe200078e00ff */
[C---:B------:R-:W-:Y:S01]  /*4ea0*/  ISETP.GT.U32.AND P6, PT, R9.reuse, R189, PT ;  /* 0x000000bd0900720c */ /* 0x040fe20003fc4070 */
[----:B------:R-:W-:Y:S01]  /*4eb0*/  STL [R1+0x4458], R179 ;  /* 0x004458b301007387 */ /* 0x000fe20000100800 */
[----:B------:R-:W-:Y:S01]  /*4ec0*/  IABS R89, R227 ;  /* 0x000000e300597213 */ /* 0x000fe20000000000 */
[----:B------:R-:W-:Y:S02]  /*4ed0*/  IMAD R184, R9, R0, R184 ;  /* 0x0000000009b87224 */ /* 0x000fe400078e02b8 */
[----:B------:R-:W-:Y:S01]  /*4ee0*/  IMAD.MOV R2, RZ, RZ, -R2 ;  /* 0x000000ffff027224 */ /* 0x000fe200078e0a02 */
[----:B------:R-:W-:Y:S01]  /*4ef0*/  STL [R1+0x445c], R180 ;  /* 0x00445cb401007387 */ /* 0x000fe20000100800 */
[----:B------:R-:W-:-:S02]  /*4f00*/  VIADD R5, R10, 0x5c ;  /* 0x0000005c0a057836 */ /* 0x000fc40000000000 */
[----:B------:R-:W-:Y:S01]  /*4f10*/  @!P5 IMAD.IADD R231, R231, 0x1, -R9 ;  /* 0x00000001e7e7d824 */ /* 0x000fe200078e0a09 */
[C---:B------:R-:W-:Y:S01]  /*4f20*/  ISETP.GT.U32.AND P5, PT, R9.reuse, R184, PT ;  /* 0x000000b80900720c */ /* 0x040fe20003fa4070 */
[C---:B------:R-:W-:Y:S01]  /*4f30*/  IMAD R183, R9.reuse, R2, R6 ;  /* 0x0000000209b77224 */ /* 0x040fe200078e0206 */
[----:B------:R-:W-:Y:S01]  /*4f40*/  IABS R2, R5 ;  /* 0x0000000500027213 */ /* 0x000fe20000000000 */
[----:B------:R-:W-:Y:S01]  /*4f50*/  @!P0 IMAD.MOV R181, RZ, RZ, -R181 ;  /* 0x000000ffffb58224 */ /* 0x000fe200078e0ab5 */
[C---:B------:R-:W-:Y:S01]  /*4f60*/  ISETP.GT.U32.AND P0, PT, R9.reuse, R232, PT ;  /* 0x000000e80900720c */ /* 0x040fe20003f04070 */
[----:B------:R-:W-:Y:S01]  /*4f70*/  @!P3 IMAD.MOV R230, RZ, RZ, -R230 ;  /* 0x000000ffffe6b224 */ /* 0x000fe200078e0ae6 */
[----:B------:R-:W-:Y:S01]  /*4f80*/  ISETP.GT.U32.AND P3, PT, R9, R183, PT ;  /* 0x000000b70900720c */ /* 0x000fe20003f64070 */
[----:B------:R-:W-:Y:S01]  /*4f90*/  VIADD R6, R10, 0x5d ;  /* 0x0000005d0a067836 */ /* 0x000fe20000000000 */
[-C--:B------:R-:W-:Y:S01]  /*4fa0*/  @!P6 IADD3 R189, R189, -R9.reuse, RZ ;  /* 0x80000009bdbde210 */ /* 0x080fe20007ffe0ff */
[----:B------:R-:W-:Y:S01]  /*4fb0*/  IMAD.HI.U32 R0, R25, R2, RZ ;  /* 0x0000000219007227 */ /* 0x000fe200078e00ff */
[----:B------:R-:W-:Y:S01]  /*4fc0*/  ISETP.GE.AND P6, PT, R8, RZ, PT ;  /* 0x000000ff0800720c */ /* 0x000fe20003fc6270 */
[----:B------:R1:W-:Y:S01]  /*4fd0*/  STL [R1+0x4460], R181 ;  /* 0x004460b501007387 */ /* 0x0003e20000100800 */
[----:B------:R-:W-:Y:S01]  /*4fe0*/  IABS R186, R6 ;  /* 0x0000000600ba7213 */ /* 0x000fe20000000000 */
[----:B------:R-:W-:Y:S01]  /*4ff0*/  IMAD.MOV R0, RZ, RZ, -R0 ;  /* 0x000000ffff007224 */ /* 0x000fe200078e0a00 */
[----:B------:R-:W-:Y:S01]  /*5000*/  @!P5 IADD3 R184, R184, -R9, RZ ;  /* 0x80000009b8b8d210 */ /* 0x000fe20007ffe0ff */
[----:B------:R-:W-:Y:S01]  /*5010*/  @!P1 IMAD.MOV R182, RZ, RZ, -R182 ;  /* 0x000000ffffb69224 */ /* 0x000fe200078e0ab6 */
[C---:B------:R-:W-:Y:S01]  /*5020*/  ISETP.GT.U32.AND P4, PT, R9.reuse, R189, PT ;  /* 0x000000bd0900720c */ /* 0x040fe20003f84070 */
[--C-:B------:R-:W-:Y:S01]  /*5030*/  @!P0 IMAD.IADD R232, R232, 0x1, -R9.reuse ;  /* 0x00000001e8e88824 */ /* 0x100fe200078e0a09 */
[C---:B------:R-:W-:Y:S01]  /*5040*/  ISETP.GT.U32.AND P5, PT, R9.reuse, R184, PT ;  /* 0x000000b80900720c */ /* 0x040fe20003fa4070 */
[----:B------:R-:W-:Y:S01]  /*5050*/  IMAD R185, R9, R0, R2 ;  /* 0x0000000009b97224 */ /* 0x000fe200078e0202 */
[----:B------:R-:W-:Y:S01]  /*5060*/  ISETP.GE.AND P1, PT, R7, RZ, PT ;  /* 0x000000ff0700720c */ /* 0x000fe20003f26270 */
[----:B------:R-:W-:Y:S01]  /*5070*/  IMAD.HI.U32 R0, R25, R186, RZ ;  /* 0x000000ba19007227 */ /* 0x000fe200078e00ff */
[----:B------:R-:W-:Y:S01]  /*5080*/  IADD3 R7, R10, 0x5e, RZ ;  /* 0x0000005e0a077810 */ /* 0x000fe20007ffe0ff */
[----:B------:R-:W-:Y:S01]  /*5090*/  STL [R1+0x4464], R182 ;  /* 0x004464b601007387 */ /* 0x000fe20000100800 */
[----:B------:R-:W-:Y:S01]  /*50a0*/  ISETP.GE.AND P0, PT, R4, RZ, PT ;  /* 0x000000ff0400720c */ /* 0x000fe20003f06270 */
[----:B------:R-:W-:Y:S01]  /*50b0*/  @!P3 IMAD.IADD R183, R183, 0x1, -R9 ;  /* 0x00000001b7b7b824 */ /* 0x000fe200078e0a09 */
[----:B------:R-:W-:Y:S01]  /*50c0*/  ISETP.GT.U32.AND P3, PT, R9, R232, PT ;  /* 0x000000e80900720c */ /* 0x000fe20003f64070 */
[----:B------:R-:W-:Y:S01]  /*50d0*/  IMAD.MOV R0, RZ, RZ, -R0 ;  /* 0x000000ffff007224 */ /* 0x000fe200078e0a00 */
[----:B------:R-:W-:Y:S01]  /*50e0*/  IABS R234, R7 ;  /* 0x0000000700ea7213 */ /* 0x000fe20000000000 */
[----:B------:R-:W-:Y:S01]  /*50f0*/  @!P6 IMAD.MOV R231, RZ, RZ, -R231 ;  /* 0x000000ffffe7e224 */ /* 0x000fe200078e0ae7 */
[----:B------:R-:W-:Y:S01]  /*5100*/  @!P4 IADD3 R189, R189, -R9, RZ ;  /* 0x80000009bdbdc210 */ /* 0x000fe20007ffe0ff */
[----:B------:R-:W-:Y:S01]  /*5110*/  IMAD R186, R9, R0, R186 ;  /* 0x0000000009ba7224 */ /* 0x000fe200078e02ba */
[----:B------:R-:W-:Y:S01]  /*5120*/  ISETP.GE.AND P6, PT, R5, RZ, PT ;  /* 0x000000ff0500720c */ /* 0x000fe20003fc6270 */
[----:B------:R-:W-:Y:S01]  /*5130*/  @!P5 IMAD.IADD R184, R184, 0x1, -R9 ;  /* 0x00000001b8b8d824 */ /* 0x000fe200078e0a09 */
[----:B------:R-:W-:Y:S01]  /*5140*/  ISETP.GE.AND P4, PT, R12, RZ, PT ;  /* 0x000000ff0c00720c */ /* 0x000fe20003f86270 */
[----:B------:R-:W-:Y:S01]  /*5150*/  @!P2 IMAD.MOV R189, RZ, RZ, -R189 ;  /* 0x000000ffffbda224 */ /* 0x000fe200078e0abd */
[----:B------:R-:W-:Y:S01]  /*5160*/  ISETP.GT.U32.AND P5, PT, R9, R186, PT ;  /* 0x000000ba0900720c */ /* 0x000fe20003fa4070 */
[----:B------:R-:W-:Y:S01]  /*5170*/  IMAD.HI.U32 R0, R25, R234, RZ ;  /* 0x000000ea19007227 */ /* 0x000fe200078e00ff */
[C---:B------:R-:W-:Y:S01]  /*5180*/  ISETP.GT.U32.AND P2, PT, R9.reuse, R183, PT ;  /* 0x000000b70900720c */ /* 0x040fe20003f44070 */
[----:B------:R-:W-:Y:S01]  /*5190*/  STL [R1+0x4468], R230 ;  /* 0x004468e601007387 */ /* 0x000fe20000100800 */
[----:B-1----:R-:W-:Y:S01]  /*51a0*/  IADD3 R181, R10, 0x1aa, RZ ;  /* 0x000001aa0ab57810 */ /* 0x002fe20007ffe0ff */
[--C-:B------:R-:W-:Y:S01]  /*51b0*/  @!P3 IMAD.IADD R232, R232, 0x1, -R9.reuse ;  /* 0x00000001e8e8b824 */ /* 0x100fe200078e0a09 */
[C---:B------:R-:W-:Y:S01]  /*51c0*/  ISETP.GT.U32.AND P3, PT, R9.reuse, R185, PT ;  /* 0x000000b90900720c */ /* 0x040fe20003f64070 */
[----:B------:R-:W-:Y:S01]  /*51d0*/  VIADD R5, R10, 0x5f ;  /* 0x0000005f0a057836 */ /* 0x000fe20000000000 */
[----:B------:R-:W-:Y:S01]  /*51e0*/  IADD3 R0, -R0, RZ, RZ ;  /* 0x000000ff00007210 */ /* 0x000fe20007ffe1ff */
[----:B------:R-:W-:Y:S01]  /*51f0*/  VIADD R8, R10, 0x60 ;  /* 0x000000600a087836 */ /* 0x000fe20000000000 */
[----:B------:R-:W-:Y:S01]  /*5200*/  STL [R1+0x446c], R189 ;  /* 0x00446cbd01007387 */ /* 0x000fe20000100800 */
[----:B------:R-:W-:Y:S01]  /*5210*/  @!P1 IMAD.MOV R232, RZ, RZ, -R232 ;  /* 0x000000ffffe89224 */ /* 0x000fe200078e0ae8 */
[----:B------:R-:W-:Y:S01]  /*5220*/  IABS R4, R5 ;  /* 0x0000000500047213 */ /* 0x000fe20000000000 */
[--C-:B------:R-:W-:Y:S01]  /*5230*/  @!P5 IMAD.IADD R186, R186, 0x1, -R9.reuse ;  /* 0x00000001babad824 */ /* 0x100fe200078e0a09 */
[----:B------:R1:W-:Y:S01]  /*5240*/  STL [R1+0x4470], R231 ;  /* 0x004470e701007387 */ /* 0x0003e20000100800 */
[----:B------:R-:W-:Y:S01]  /*5250*/  IMAD R234, R9, R0, R234 ;  /* 0x0000000009ea7224 */ /* 0x000fe200078e02ea */
[----:B------:R-:W-:Y:S01]  /*5260*/  @!P2 IADD3 R183, R183, -R9, RZ ;  /* 0x80000009b7b7a210 */ /* 0x000fe20007ffe0ff */
[----:B------:R-:W-:Y:S01]  /*5270*/  IMAD.HI.U32 R0, R25, R4, RZ ;  /* 0x0000000419007227 */ /* 0x000fe200078e00ff */
[----:B------:R-:W-:Y:S01]  /*5280*/  ISETP.GT.U32.AND P5, PT, R9, R186, PT ;  /* 0x000000ba0900720c */ /* 0x000fe20003fa4070 */
[----:B------:R-:W-:Y:S01]  /*5290*/  STL [R1+0x4474], R232 ;  /* 0x004474e801007387 */ /* 0x000fe20000100800 */
[----:B------:R-:W-:Y:S01]  /*52a0*/  ISETP.GE.AND P2, PT, R6, RZ, PT ;  /* 0x000000ff0600720c */ /* 0x000fe20003f46270 */
[--C-:B------:R-:W-:Y:S01]  /*52b0*/  @!P3 IMAD.IADD R185, R185, 0x1, -R9.reuse ;  /* 0x00000001b9b9b824 */ /* 0x100fe200078e0a09 */
[----:B------:R-:W-:Y:S01]  /*52c0*/  IABS R6, R8 ;  /* 0x0000000800067213 */ /* 0x000fe20000000000 */
[----:B------:R-:W-:Y:S01]  /*52d0*/  IMAD.MOV R0, RZ, RZ, -R0 ;  /* 0x000000ffff007224 */ /* 0x000fe200078e0a00 */
[----:B------:R-:W-:Y:S01]  /*52e0*/  @!P4 IADD3 R183, -R183, RZ, RZ ;  /* 0x000000ffb7b7c210 */ /* 0x000fe20007ffe1ff */
[----:B------:R-:W-:Y:S01]  /*52f0*/  @!P0 IMAD.MOV R184, RZ, RZ, -R184 ;  /* 0x000000ffffb88224 */ /* 0x000fe200078e0ab8 */
[C---:B------:R-:W-:Y:S01]  /*5300*/  ISETP.GT.U32.AND P1, PT, R9.reuse, R185, PT ;  /* 0x000000b90900720c */ /* 0x040fe20003f24070 */
[C---:B------:R-:W-:Y:S01]  /*5310*/  IMAD R235, R9.reuse, R0, R4 ;  /* 0x0000000009eb7224 */ /* 0x040fe200078e0204 */
[----:B------:R-:W-:Y:S01]  /*5320*/  ISETP.GT.U32.AND P4, PT, R9, R234, PT ;  /* 0x000000ea0900720c */ /* 0x000fe20003f84070 */
[----:B------:R-:W-:Y:S01]  /*5330*/  IMAD.HI.U32 R2, R25, R6, RZ ;  /* 0x0000000619027227 */ /* 0x000fe200078e00ff */
[----:B------:R-:W-:Y:S01]  /*5340*/  ISETP.GE.AND P0, PT, R5, RZ, PT ;  /* 0x000000ff0500720c */ /* 0x000fe20003f06270 */
[----:B------:R-:W-:Y:S01]  /*5350*/  STL [R1+0x4478], R183 ;  /* 0x004478b701007387 */ /* 0x000fe20000100800 */
[----:B------:R-:W-:Y:S01]  /*5360*/  ISETP.GE.AND P3, PT, R7, RZ, PT ;  /* 0x000000ff0700720c */ /* 0x000fe20003f66270 */
[----:B------:R-:W-:Y:S01]  /*5370*/  @!P5 IMAD.IADD R186, R186, 0x1, -R9 ;  /* 0x00000001babad824 */ /* 0x000fe200078e0a09 */
[C---:B------:R-:W-:Y:S01]  /*5380*/  ISETP.GT.U32.AND P5, PT, R9.reuse, R235, PT ;  /* 0x000000eb0900720c */ /* 0x040fe20003fa4070 */
[----:B------:R-:W-:Y:S01]  /*5390*/  IMAD.MOV R2, RZ, RZ, -R2 ;  /* 0x000000ffff027224 */ /* 0x000fe200078e0a02 */
[----:B------:R-:W-:Y:S01]  /*53a0*/  STL [R1+0x447c], R184 ;  /* 0x00447cb801007387 */ /* 0x000fe20000100800 */
[C---:B------:R-:W-:Y:S01]  /*53b0*/  VIADD R5, R10.reuse, 0x61 ;  /* 0x000000610a057836 */ /* 0x040fe20000000000 */
[C---:B-1----:R-:W-:Y:S01]  /*53c0*/  IADD3 R231, R10.reuse, 0x1a6, RZ ;  /* 0x000001a60ae77810 */ /* 0x042fe20007ffe0ff */
[----:B------:R-:W-:Y:S01]  /*53d0*/  IMAD R233, R9, R2, R6 ;  /* 0x0000000209e97224 */ /* 0x000fe200078e0206 */
[----:B------:R-:W-:Y:S01]  /*53e0*/  @!P1 IADD3 R185, R185, -R9, RZ ;  /* 0x80000009b9b99210 */ /* 0x000fe20007ffe0ff */
[C---:B------:R-:W-:Y:S01]  /*53f0*/  VIADD R2, R10.reuse, 0x62 ;  /* 0x000000620a027836 */ /* 0x040fe20000000000 */
[----:B------:R-:W-:Y:S01]  /*5400*/  IABS R236, R5 ;  /* 0x0000000500ec7213 */ /* 0x000fe20000000000 */
[----:B------:R-:W-:Y:S01]  /*5410*/  VIADD R7, R10, 0x63 ;  /* 0x000000630a077836 */ /* 0x000fe20000000000 */
[----:B------:R-:W-:Y:S01]  /*5420*/  @!P4 IADD3 R234, R234, -R9, RZ ;  /* 0x80000009eaeac210 */ /* 0x000fe20007ffe0ff */
[----:B------:R-:W-:Y:S01]  /*5430*/  @!P6 IMAD.MOV R185, RZ, RZ, -R185 ;  /* 0x000000ffffb9e224 */ /* 0x000fe200078e0ab9 */
[----:B------:R-:W-:Y:S01]  /*5440*/  ISETP.GT.U32.AND P6, PT, R9, R233, PT ;  /* 0x000000e90900720c */ /* 0x000fe20003fc4070 */
[----:B------:R-:W-:Y:S01]  /*5450*/  IMAD.HI.U32 R0, R25, R236, RZ ;  /* 0x000000ec19007227 */ /* 0x000fe200078e00ff */
[----:B------:R-:W-:-:S02]  /*5460*/  @!P5 IADD3 R235, R235, -R9, RZ ;  /* 0x80000009ebebd210 */ /* 0x000fc40007ffe0ff */
[----:B------:R-:W-:Y:S01]  /*5470*/  IABS R6, R2 ;  /* 0x0000000200067213 */ /* 0x000fe20000000000 */
[----:B------:R-:W-:Y:S01]  /*5480*/  IMAD.MOV R4, RZ, RZ, -R0 ;  /* 0x000000ffff047224 */ /* 0x000fe200078e0a00 */
[C---:B------:R-:W-:Y:S01]  /*5490*/  ISETP.GT.U32.AND P5, PT, R9.reuse, R235, PT ;  /* 0x000000eb0900720c */ /* 0x040fe20003fa4070 */
[----:B------:R-:W-:Y:S01]  /*54a0*/  VIADD R18, R10, 0x65 ;  /* 0x000000650a127836 */ /* 0x000fe20000000000 */
[----:B------:R-:W-:Y:S01]  /*54b0*/  ISETP.GT.U32.AND P4, PT, R9, R234, PT ;  /* 0x000000ea0900720c */ /* 0x000fe20003f84070 */
[----:B------:R-:W-:Y:S01]  /*54c0*/  IMAD.HI.U32 R0, R25, R6, RZ ;  /* 0x0000000619007227 */ /* 0x000fe200078e00ff */
[----:B------:R-:W-:Y:S01]  /*54d0*/  ISETP.GE.AND P1, PT, R8, RZ, PT ;  /* 0x000000ff0800720c */ /* 0x000fe20003f26270 */
[----:B------:R-:W-:Y:S01]  /*54e0*/  STL [R1+0x4480], R185 ;  /* 0x004480b901007387 */ /* 0x000fe20000100800 */
[----:B------:R-:W-:Y:S01]  /*54f0*/  IABS R8, R7 ;  /* 0x0000000700087213 */ /* 0x000fe20000000000 */
[--C-:B------:R-:W-:Y:S01]  /*5500*/  @!P6 IMAD.IADD R233, R233, 0x1, -R9.reuse ;  /* 0x00000001e9e9e824 */ /* 0x100fe200078e0a09 */
[----:B------:R-:W-:Y:S01]  /*5510*/  IADD3 R0, -R0, RZ, RZ ;  /* 0x000000ff00007210 */ /* 0x000fe20007ffe1ff */
[C---:B------:R-:W-:Y:S01]  /*5520*/  IMAD R236, R9.reuse, R4, R236 ;  /* 0x0000000409ec7224 */ /* 0x040fe200078e02ec */
[----:B------:R-:W-:Y:S01]  /*5530*/  IADD3 R4, R10, 0x64, RZ ;  /* 0x000000640a047810 */ /* 0x000fe20007ffe0ff */
[----:B------:R-:W-:Y:S01]  /*5540*/  @!P2 IMAD.MOV R186, RZ, RZ, -R186 ;  /* 0x000000ffffbaa224 */ /* 0x000fe200078e0aba */
[----:B------:R-:W-:Y:S01]  /*5550*/  ISETP.GT.U32.AND P6, PT, R9, R233, PT ;  /* 0x000000e90900720c */ /* 0x000fe20003fc4070 */
[--C-:B------:R-:W-:Y:S01]  /*5560*/  @!P5 IMAD.IADD R235, R235, 0x1, -R9.reuse ;  /* 0x00000001ebebd824 */ /* 0x100fe200078e0a09 */
[C---:B------:R-:W-:Y:S01]  /*5570*/  ISETP.GT.U32.AND P5, PT, R9.reuse, R236, PT ;  /* 0x000000ec0900720c */ /* 0x040fe20003fa4070 */
[----:B------:R-:W-:Y:S01]  /*5580*/  IMAD R0, R9, R0, R6 ;  /* 0x0000000009007224 */ /* 0x000fe200078e0206 */
[----:B------:R-:W-:Y:S01]  /*5590*/  IABS R6, R4 ;  /* 0x0000000400067213 */ /* 0x000fe20000000000 */
[----:B------:R-:W-:Y:S01]  /*55a0*/  @!P4 IMAD.IADD R234, R234, 0x1, -R9 ;  /* 0x00000001eaeac824 */ /* 0x000fe200078e0a09 */
[----:B------:R-:W-:Y:S01]  /*55b0*/  ISETP.GE.AND P4, PT, R2, RZ, PT ;  /* 0x000000ff0200720c */ /* 0x000fe20003f86270 */
[----:B------:R-:W-:Y:S01]  /*55c0*/  IMAD.HI.U32 R2, R25, R8, RZ ;  /* 0x0000000819027227 */ /* 0x000fe200078e00ff */
[----:B------:R-:W-:Y:S01]  /*55d0*/  ISETP.GE.AND P2, PT, R5, RZ, PT ;  /* 0x000000ff0500720c */ /* 0x000fe20003f46270 */
[----:B------:R-:W-:Y:S01]  /*55e0*/  STL [R1+0x4484], R186 ;  /* 0x004484ba01007387 */ /* 0x000fe20000100800 */
[----:B------:R-:W-:Y:S01]  /*55f0*/  IABS R98, R231 ;  /* 0x000000e700627213 */ /* 0x000fe20000000000 */
[----:B------:R-:W-:Y:S01]  /*5600*/  @!P0 IMAD.MOV R235, RZ, RZ, -R235 ;  /* 0x000000ffffeb8224 */ /* 0x000fe200078e0aeb */
[----:B------:R-:W-:Y:S01]  /*5610*/  ISETP.GT.U32.AND P0, PT, R9, R0, PT ;  /* 0x000000000900720c */ /* 0x000fe20003f04070 */
[----:B------:R-:W-:Y:S01]  /*5620*/  IMAD.MOV R2, RZ, RZ, -R2 ;  /* 0x000000ffff027224 */ /* 0x000fe200078e0a02 */
[----:B------:R-:W-:Y:S01]  /*5630*/  IADD3 R230, R10, 0x1a8, RZ ;  /* 0x000001a80ae67810 */ /* 0x000fe20007ffe0ff */
[--C-:B------:R-:W-:Y:S01]  /*5640*/  @!P6 IMAD.IADD R233, R233, 0x1, -R9.reuse ;  /* 0x00000001e9e9e824 */ /* 0x100fe200078e0a09 */
[----:B------:R-:W-:Y:S01]  /*5650*/  ISETP.GE.AND P6, PT, R4, RZ, PT ;  /* 0x000000ff0400720c */ /* 0x000fe20003fc6270 */
[----:B------:R-:W-:Y:S01]  /*5660*/  IMAD R2, R9, R2, R8 ;  /* 0x0000000209027224 */ /* 0x000fe200078e0208 */
[----:B------:R-:W-:Y:S01]  /*5670*/  IABS R8, R18 ;  /* 0x0000001200087213 */ /* 0x000fe20000000000 */
[----:B------:R-:W-:Y:S01]  /*5680*/  @!P5 IMAD.IADD R236, R236, 0x1, -R9 ;  /* 0x00000001ececd824 */ /* 0x000fe200078e0a09 */
[----:B------:R-:W-:Y:S01]  /*5690*/  @!P1 IADD3 R233, -R233, RZ, RZ ;  /* 0x000000ffe9e99210 */ /* 0x000fe20007ffe1ff */
[----:B------:R-:W-:Y:S01]  /*56a0*/  IMAD.HI.U32 R4, R25, R6, RZ ;  /* 0x0000000619047227 */ /* 0x000fe200078e00ff */
[----:B------:R-:W-:-:S02]  /*56b0*/  ISETP.GT.U32.AND P1, PT, R9, R2, PT ;  /* 0x000000020900720c */ /* 0x000fc40003f24070 */
[----:B------:R-:W-:Y:S01]  /*56c0*/  ISETP.GT.U32.AND P5, PT, R9, R236, PT ;  /* 0x000000ec0900720c */ /* 0x000fe20003fa4070 */
[--C-:B------:R-:W-:Y:S01]  /*56d0*/  @!P0 IMAD.IADD R0, R0, 0x1, -R9.reuse ;  /* 0x0000000100008824 */ /* 0x100fe200078e0a09 */
[----:B------:R-:W-:Y:S01]  /*56e0*/  IABS R96, R230 ;  /* 0x000000e600607213 */ /* 0x000fe20000000000 */
[----:B------:R-:W-:Y:S01]  /*56f0*/  IMAD.MOV R4, RZ, RZ, -R4 ;  /* 0x000000ffff047224 */ /* 0x000fe200078e0a04 */
[----:B------:R-:W-:Y:S01]  /*5700*/  IABS R94, R181 ;  /* 0x000000b5005e7213 */ /* 0x000fe20000000000 */
[----:B------:R-:W-:Y:S01]  /*5710*/  IMAD.HI.U32 R5, R25, R8, RZ ;  /* 0x0000000819057227 */ /* 0x000fe200078e00ff */
[----:B------:R-:W-:Y:S02]  /*5720*/  ISETP.GT.U32.AND P0, PT, R9, R0, PT ;  /* 0x000000000900720c */ /* 0x000fe40003f04070 */
[----:B------:R-:W-:Y:S01]  /*5730*/  IADD3 R179, R10, 0x1ac, RZ ;  /* 0x000001ac0ab37810 */ /* 0x000fe20007ffe0ff */
[----:B------:R-:W-:Y:S01]  /*5740*/  @!P3 IMAD.MOV R234, RZ, RZ, -R234 ;  /* 0x000000ffffeab224 */ /* 0x000fe200078e0aea */
[----:B------:R-:W-:Y:S01]  /*5750*/  ISETP.GE.AND P3, PT, R7, RZ, PT ;  /* 0x000000ff0700720c */ /* 0x000fe20003f66270 */
[----:B------:R-:W-:Y:S01]  /*5760*/  @!P1 IMAD.IADD R2, R2, 0x1, -R9 ;  /* 0x0000000102029824 */ /* 0x000fe200078e0a09 */
[----:B------:R-:W-:Y:S01]  /*5770*/  IABS R92, R179 ;  /* 0x000000b3005c7213 */ /* 0x000fe20000000000 */
[C---:B------:R-:W-:Y:S01]  /*5780*/  IMAD R4, R9.reuse, R4, R6 ;  /* 0x0000000409047224 */ /* 0x040fe200078e0206 */
[----:B------:R-:W-:Y:S01]  /*5790*/  STL [R1+0x4488], R234 ;  /* 0x004488ea01007387 */ /* 0x000fe20000100800 */
[----:B------:R-:W-:Y:S01]  /*57a0*/  IMAD.MOV R7, RZ, RZ, -R5 ;  /* 0x000000ffff077224 */ /* 0x000fe200078e0a05 */
[C---:B------:R-:W-:Y:S01]  /*57b0*/  ISETP.GT.U32.AND P1, PT, R9.reuse, R2, PT ;  /* 0x000000020900720c */ /* 0x040fe20003f24070 */
[----:B------:R-:W-:Y:S01]  /*57c0*/  VIADD R19, R10, 0x66 ;  /* 0x000000660a137836 */ /* 0x000fe20000000000 */
[----:B------:R-:W-:Y:S01]  /*57d0*/  STL [R1+0x448c], R235 ;  /* 0x00448ceb01007387 */ /* 0x000fe20000100800 */
[--C-:B------:R-:W-:Y:S01]  /*57e0*/  @!P0 IMAD.IADD R0, R0, 0x1, -R9.reuse ;  /* 0x0000000100008824 */ /* 0x100fe200078e0a09 */
[C---:B------:R-:W-:Y:S01]  /*57f0*/  ISETP.GT.U32.AND P0, PT, R9.reuse, R4, PT ;  /* 0x000000040900720c */ /* 0x040fe20003f04070 */
[----:B------:R-:W-:Y:S01]  /*5800*/  @!P5 IMAD.IADD R236, R236, 0x1, -R9 ;  /* 0x00000001ececd824 */ /* 0x000fe200078e0a09 */
[----:B------:R-:W-:Y:S01]  /*5810*/  IABS R12, R19 ;  /* 0x00000013000c7213 */ /* 0x000fe20000000000 */
[----:B------:R-:W-:Y:S01]  /*5820*/  IMAD R6, R9, R7, R8 ;  /* 0x0000000709067224 */ /* 0x000fe200078e0208 */
[----:B------:R-:W-:Y:S01]  /*5830*/  MOV R13, R0 ;  /* 0x00000000000d7202 */ /* 0x000fe20000000f00 */
[----:B------:R-:W-:Y:S01]  /*5840*/  IMAD.HI.U32 R7, R25, R14, RZ ;  /* 0x0000000e19077227 */ /* 0x000fe200078e00ff */
[----:B------:R-:W-:Y:S01]  /*5850*/  STL [R1+0x4490], R233 ;  /* 0x004490e901007387 */ /* 0x000fe20000100800 */
[----:B------:R-:W-:-:S02]  /*5860*/  ISETP.GE.AND P5, PT, R18, RZ, PT ;  /* 0x000000ff1200720c */ /* 0x000fc40003fa6270 */
[----:B------:R-:W-:Y:S01]  /*5870*/  @!P2 IMAD.MOV R236, RZ, RZ, -R236 ;  /* 0x000000ffffeca224 */ /* 0x000fe200078e0aec */
[----:B------:R-:W-:Y:S01]  /*5880*/  ISETP.GT.U32.AND P2, PT, R9, R6, PT ;  /* 0x000000060900720c */ /* 0x000fe20003f44070 */
[----:B------:R-:W-:Y:S01]  /*5890*/  @!P4 IMAD.MOV R13, RZ, RZ, -R13 ;  /* 0x000000ffff0dc224 */ /* 0x000fe200078e0a0d */
[----:B------:R-:W-:Y:S01]  /*58a0*/  ISETP.GE.AND P4, PT, R19, RZ, PT ;  /* 0x000000ff1300720c */ /* 0x000fe20003f86270 */
[----:B------:R-:W-:Y:S01]  /*58b0*/  IMAD.MOV R7, RZ, RZ, -R7 ;  /* 0x000000ffff077224 */ /* 0x000fe200078e0a07 */
[----:B------:R-:W-:Y:S01]  /*58c0*/  STL [R1+0x4494], R236 ;  /* 0x004494ec01007387 */ /* 0x000fe20000100800 */
[----:B------:R-:W-:Y:S01]  /*58d0*/  @!P1 IMAD.IADD R2, R2, 0x1, -R9 ;  /* 0x0000000102029824 */ /* 0x000fe200078e0a09 */
[----:B------:R-:W-:Y:S01]  /*58e0*/  @!P0 IADD3 R4, R4, -R9, RZ ;  /* 0x8000000904048210 */ /* 0x000fe20007ffe0ff */
[----:B------:R-:W-:Y:S01]  /*58f0*/  IMAD.HI.U32 R5, R25, R12, RZ ;  /* 0x0000000c19057227 */ /* 0x000fe200078e00ff */
[----:B------:R1:W-:Y:S02]  /*5900*/  STL [R1+0x38], R13 ;  /* 0x0000380d01007387 */ /* 0x0003e40000100800 */
[C---:B------:R-:W-:Y:S01]  /*5910*/  ISETP.GT.U32.AND P0, PT, R9.reuse, R4, PT ;  /* 0x000000040900720c */ /* 0x040fe20003f04070 */
[----:B------:R-:W-:Y:S01]  /*5920*/  IMAD R8, R9, R7, R14 ;  /* 0x0000000709087224 */ /* 0x000fe200078e020e */
[----:B------:R-:W-:Y:S01]  /*5930*/  IADD3 R5, -R5, RZ, RZ ;  /* 0x000000ff05057210 */ /* 0x000fe20007ffe1ff */
[----:B------:R-:W-:Y:S01]  /*5940*/  VIADD R18, R10, 0x68 ;  /* 0x000000680a127836 */ /* 0x000fe20000000000 */
[----:B------:R-:W-:Y:S01]  /*5950*/  @!P2 IADD3 R6, R6, -R9, RZ ;  /* 0x800000090606a210 */ /* 0x000fe20007ffe0ff */
[----:B------:R-:W-:-:S02]  /*5960*/  VIADD R19, R10, 0x6a ;  /* 0x0000006a0a137836 */ /* 0x000fc40000000000 */
[C---:B------:R-:W-:Y:S01]  /*5970*/  IMAD R0, R9.reuse, R5, R12 ;  /* 0x0000000509007224 */ /* 0x040fe200078e020c */
[----:B------:R-:W-:Y:S01]  /*5980*/  IABS R12, R18 ;  /* 0x00000012000c7213 */ /* 0x000fe20000000000 */
[----:B-1----:R-:W-:Y:S01]  /*5990*/  IMAD.MOV.U32 R13, RZ, RZ, R2 ;  /* 0x000000ffff0d7224 */ /* 0x002fe200078e0002 */
[C---:B------:R-:W-:Y:S01]  /*59a0*/  ISETP.GT.U32.AND P2, PT, R9.reuse, R6, PT ;  /* 0x000000060900720c */ /* 0x040fe20003f44070 */
[----:B------:R-:W-:Y:S01]  /*59b0*/  VIADD R7, R10, 0x69 ;  /* 0x000000690a077836 */ /* 0x000fe20000000000 */
[C---:B------:R-:W-:Y:S01]  /*59c0*/  ISETP.GT.U32.AND P1, PT, R9.reuse, R0, PT ;  /* 0x000000000900720c */ /* 0x040fe20003f24070 */
[----:B------:R-:W-:Y:S01]  /*59d0*/  @!P3 IMAD.MOV R13, RZ, RZ, -R13 ;  /* 0x000000ffff0db224 */ /* 0x000fe200078e0a0d */
[----:B------:R-:W-:Y:S01]  /*59e0*/  ISETP.GT.U32.AND P3, PT, R9, R8, PT ;  /* 0x000000080900720c */ /* 0x000fe20003f64070 */
[----:B------:R-:W-:Y:S01]  /*59f0*/  IMAD.HI.U32 R2, R25, R12, RZ ;  /* 0x0000000c19027227 */ /* 0x000fe200078e00ff */
[----:B------:R-:W-:Y:S02]  /*5a00*/  IABS R5, R19 ;  /* 0x0000001300057213 */ /* 0x000fe40000000000 */
[----:B------:R-:W-:Y:S01]  /*5a10*/  IABS R14, R7 ;  /* 0x00000007000e7213 */ /* 0x000fe20000000000 */
[----:B------:R-:W-:Y:S01]  /*5a20*/  IMAD.MOV R2, RZ, RZ, -R2 ;  /* 0x000000ffff027224 */ /* 0x000fe200078e0a02 */
[----:B------:R-:W-:Y:S01]  /*5a30*/  @!P0 IADD3 R4, R4, -R9, RZ ;  /* 0x8000000904048210 */ /* 0x000fe20007ffe0ff */
[----:B------:R1:W-:Y:S01]  /*5a40*/  STL [R1+0x40], R13 ;  /* 0x0000400d01007387 */ /* 0x0003e20000100800 */
[----:B------:R-:W-:Y:S01]  /*5a50*/  ISETP.GE.AND P0, PT, R20, RZ, PT ;  /* 0x000000ff1400720c */ /* 0x000fe20003f06270 */
[----:B------:R-:W-:-:S02]  /*5a60*/  IMAD R2, R9, R2, R12 ;  /* 0x0000000209027224 */ /* 0x000fc400078e020c */
[----:B------:R-:W-:Y:S02]  /*5a70*/  IMAD.MOV.U32 R12, RZ, RZ, R5 ;  /* 0x000000ffff0c7224 */ /* 0x000fe400078e0005 */
[----:B------:R-:W-:Y:S01]  /*5a80*/  @!P3 IADD3 R8, R8, -R9, RZ ;  /* 0x800000090808b210 */ /* 0x000fe20007ffe0ff */
[----:B------:R-:W-:-:S03]  /*5a90*/  IMAD.HI.U32 R5, R25, R14, RZ ;  /* 0x0000000e19057227 */ /* 0x000fc600078e00ff */
[C---:B------:R-:W-:Y:S01]  /*5aa0*/  ISETP.GT.U32.AND P3, PT, R9.reuse, R8, PT ;  /* 0x000000080900720c */ /* 0x040fe20003f64070 */
[--C-:B------:R-:W-:Y:S02]  /*5ab0*/  @!P1 IMAD.IADD R0, R0, 0x1, -R9.reuse ;  /* 0x0000000100009824 */ /* 0x100fe400078e0a09 */
[----:B------:R-:W-:Y:S01]  /*5ac0*/  @!P2 IMAD.IADD R6, R6, 0x1, -R9 ;  /* 0x000000010606a824 */ /* 0x000fe200078e0a09 */
[C---:B------:R-:W-:Y:S01]  /*5ad0*/  ISETP.GT.U32.AND P2, PT, R9.reuse, R2, PT ;  /* 0x000000020900720c */ /* 0x040fe20003f44070 */
[----:B------:R-:W-:Y:S01]  /*5ae0*/  IMAD.MOV.U32 R15, RZ, RZ, R4 ;  /* 0x000000ffff0f7224 */ /* 0x000fe200078e0004 */
[----:B------:R-:W-:Y:S01]  /*5af0*/  ISETP.GT.U32.AND P1, PT, R9, R0, PT ;  /* 0x000000000900720c */ /* 0x000fe20003f24070 */
[----:B------:R-:W-:-:S04]  /*5b00*/  IMAD.HI.U32 R4, R25, R12, RZ ;  /* 0x0000000c19047227 */ /* 0x000fc800078e00ff */
[----:B------:R-:W-:Y:S02]  /*5b10*/  IMAD.MOV R5, RZ, RZ, -R5 ;  /* 0x000000ffff057224 */ /* 0x000fe400078e0a05 */
[----:B-1----:R-:W-:Y:S02]  /*5b20*/  IMAD.MOV.U32 R13, RZ, RZ, R6 ;  /* 0x000000ffff0d7224 */ /* 0x002fe400078e0006 */
[----:B------:R-:W-:Y:S02]  /*5b30*/  IMAD.MOV R6, RZ, RZ, -R4 ;  /* 0x000000ffff067224 */ /* 0x000fe400078e0a04 */
[----:B------:R-:W-:Y:S01]  /*5b40*/  IMAD R4, R9, R5, R14 ;  /* 0x0000000509047224 */ /* 0x000fe200078e020e */
[----:B------:R-:W-:Y:S01]  /*5b50*/  @!P5 IADD3 R13, -R13, RZ, RZ ;  /* 0x000000ff0d0dd210 */ /* 0x000fe20007ffe1ff */
[----:B------:R-:W-:Y:S01]  /*5b60*/  @!P3 IMAD.IADD R8, R8, 0x1, -R9 ;  /* 0x000000010808b824 */ /* 0x000fe200078e0a09 */
[-C--:B------:R-:W-:Y:S01]  /*5b70*/  @!P2 IADD3 R2, R2, -R9.reuse, RZ ;  /* 0x800000090202a210 */ /* 0x080fe20007ffe0ff */
[----:B------:R-:W-:Y:S01]  /*5b80*/  @!P6 IMAD.MOV R15, RZ, RZ, -R15 ;  /* 0x000000ffff0fe224 */ /* 0x000fe200078e0a0f */
[C---:B------:R-:W-:Y:S01]  /*5b90*/  ISETP.GT.U32.AND P3, PT, R9.reuse, R4, PT ;  /* 0x000000040900720c */ /* 0x040fe20003f64070 */
[--C-:B------:R-:W-:Y:S01]  /*5ba0*/  @!P1 IMAD.IADD R0, R0, 0x1, -R9.reuse ;  /* 0x0000000100009824 */ /* 0x100fe200078e0a09 */
[C---:B------:R-:W-:Y:S01]  /*5bb0*/  ISETP.GT.U32.AND P2, PT, R9.reuse, R2, PT ;  /* 0x000000020900720c */ /* 0x040fe20003f44070 */
[----:B------:R-:W-:Y:S01]  /*5bc0*/  VIADD R5, R10, 0x6b ;  /* 0x0000006b0a057836 */ /* 0x000fe20000000000 */
[----:B------:R1:W-:Y:S01]  /*5bd0*/  STL [R1+0x48], R15 ;  /* 0x0000480f01007387 */ /* 0x0003e20000100800 */
[----:B------:R-:W-:Y:S01]  /*5be0*/  IMAD R6, R9, R6, R12 ;  /* 0x0000000609067224 */ /* 0x000fe200078e020c */
[----:B------:R-:W-:Y:S01]  /*5bf0*/  ISETP.GE.AND P6, PT, R18, RZ, PT ;  /* 0x000000ff1200720c */ /* 0x000fe20003fc6270 */
[C---:B------:R-:W-:Y:S01]  /*5c00*/  VIADD R20, R10.reuse, 0x6e ;  /* 0x0000006e0a147836 */ /* 0x040fe20000000000 */
[----:B------:R2:W-:Y:S01]  /*5c10*/  STL [R1+0x4c], R13 ;  /* 0x00004c0d01007387 */ /* 0x0005e20000100800 */
[----:B------:R-:W-:Y:S01]  /*5c20*/  ISETP.GE.AND P5, PT, R7, RZ, PT ;  /* 0x000000ff0700720c */ /* 0x000fe20003fa6270 */
[C---:B------:R-:W-:Y:S01]  /*5c30*/  VIADD R249, R10.reuse, 0x17a ;  /* 0x0000017a0af97836 */ /* 0x040fe20000000000 */
[----:B------:R-:W-:Y:S01]  /*5c40*/  ISETP.GE.AND P1, PT, R19, RZ, PT ;  /* 0x000000ff1300720c */ /* 0x000fe20003f26270 */
[C---:B------:R-:W-:Y:S01]  /*5c50*/  VIADD R19, R10.reuse, 0x6d ;  /* 0x0000006d0a137836 */ /* 0x040fe20000000000 */
[----:B------:R-:W-:Y:S01]  /*5c60*/  IABS R18, R20 ;  /* 0x0000001400127213 */ /* 0x000fe20000000000 */
[----:B-1----:R-:W-:Y:S01]  /*5c70*/  IMAD.MOV.U32 R15, RZ, RZ, R0 ;  /* 0x000000ffff0f7224 */ /* 0x002fe200078e0000 */
[----:B------:R-:W-:Y:S01]  /*5c80*/  IADD3 R0, R10, 0x6c, RZ ;  /* 0x0000006c0a007810 */ /* 0x000fe20007ffe0ff */
[----:B------:R-:W-:Y:S01]  /*5c90*/  @!P3 IMAD.IADD R4, R4, 0x1, -R9 ;  /* 0x000000010404b824 */ /* 0x000fe200078e0a09 */
[----:B------:R-:W-:Y:S01]  /*5ca0*/  @!P2 IADD3 R2, R2, -R9, RZ ;  /* 0x800000090202a210 */ /* 0x000fe20007ffe0ff */
[----:B--2---:R-:W-:Y:S01]  /*5cb0*/  IMAD.MOV.U32 R13, RZ, RZ, R8 ;  /* 0x000000ffff0d7224 */ /* 0x004fe200078e0008 */
[----:B------:R-:W-:Y:S01]  /*5cc0*/  IABS R8, R5 ;  /* 0x0000000500087213 */ /* 0x000fe20000000000 */
[----:B------:R-:W-:Y:S01]  /*5cd0*/  @!P4 IMAD.MOV R15, RZ, RZ, -R15 ;  /* 0x000000ffff0fc224 */ /* 0x000fe200078e0a0f */
[----:B------:R-:W-:Y:S01]  /*5ce0*/  IABS R12, R0 ;  /* 0x00000000000c7213 */ /* 0x000fe20000000000 */
[----:B------:R-:W-:Y:S01]  /*5cf0*/  @!P0 IMAD.MOV R13, RZ, RZ, -R13 ;  /* 0x000000ffff0d8224 */ /* 0x000fe200078e0a0d */
[----:B------:R-:W-:Y:S01]  /*5d00*/  ISETP.GE.AND P0, PT, R0, RZ, PT ;  /* 0x000000ff0000720c */ /* 0x000fe20003f06270 */
[----:B------:R-:W-:Y:S01]  /*5d10*/  IMAD.HI.U32 R0, R25, R8, RZ ;  /* 0x0000000819007227 */ /* 0x000fe200078e00ff */
[----:B------:R-:W-:Y:S01]  /*5d20*/  ISETP.GT.U32.AND P3, PT, R9, R4, PT ;  /* 0x000000040900720c */ /* 0x000fe20003f64070 */
[----:B------:R1:W-:Y:S01]  /*5d30*/  STL [R1+0x58], R15 ;  /* 0x0000580f01007387 */ /* 0x0003e20000100800 */
[----:B------:R-:W-:Y:S01]  /*5d40*/  ISETP.GE.AND P4, PT, R5, RZ, PT ;  /* 0x000000ff0500720c */ /* 0x000fe20003f86270 */
[----:B------:R-:W-:Y:S01]  /*5d50*/  IMAD.HI.U32 R5, R25, R12, RZ ;  /* 0x0000000c19057227 */ /* 0x000fe200078e00ff */
[----:B------:R-:W-:Y:S01]  /*5d60*/  IADD3 R0, -R0, RZ, RZ ;  /* 0x000000ff00007210 */ /* 0x000fe20007ffe1ff */
[----:B------:R2:W-:Y:S01]  /*5d70*/  STL [R1+0x5c], R13 ;  /* 0x00005c0d01007387 */ /* 0x0005e20000100800 */
[C---:B------:R-:W-:Y:S01]  /*5d80*/  ISETP.GT.U32.AND P2, PT, R9.reuse, R6, PT ;  /* 0x000000060900720c */ /* 0x040fe20003f44070 */
[----:B------:R-:W-:Y:S01]  /*5d90*/  IMAD.MOV R5, RZ, RZ, -R5 ;  /* 0x000000ffff057224 */ /* 0x000fe200078e0a05 */
[----:B------:R-:W-:Y:S01]  /*5da0*/  IABS R14, R19 ;  /* 0x00000013000e7213 */ /* 0x000fe20000000000 */
[C---:B------:R-:W-:Y:S01]  /*5db0*/  IMAD R0, R9.reuse, R0, R8 ;  /* 0x0000000009007224 */ /* 0x040fe200078e0208 */
[----:B------:R-:W-:Y:S01]  /*5dc0*/  IABS R246, R249 ;  /* 0x000000f900f67213 */ /* 0x000fe20000000000 */
[C---:B------:R-:W-:Y:S01]  /*5dd0*/  IMAD R8, R9.reuse, R5, R12 ;  /* 0x0000000509087224 */ /* 0x040fe200078e020c */
[----:B-1----:R-:W-:Y:S01]  /*5de0*/  MOV R15, R2 ;  /* 0x00000002000f7202 */ /* 0x002fe20000000f00 */
[----:B------:R-:W-:Y:S01]  /*5df0*/  @!P3 IMAD.IADD R4, R4, 0x1, -R9 ;  /* 0x000000010404b824 */ /* 0x000fe200078e0a09 */
[----:B------:R-:W-:Y:S01]  /*5e00*/  ISETP.GT.U32.AND P3, PT, R9, R0, PT ;  /* 0x000000000900720c */ /* 0x000fe20003f64070 */
[----:B------:R-:W-:Y:S01]  /*5e10*/  IMAD.HI.U32 R5, R25, R14, RZ ;  /* 0x0000000e19057227 */ /* 0x000fe200078e00ff */
[----:B------:R-:W-:-:S02]  /*5e20*/  @!P6 IADD3 R15, -R15, RZ, RZ ;  /* 0x000000ff0f0fe210 */ /* 0x000fc40007ffe1ff */
[----:B------:R-:W-:Y:S01]  /*5e30*/  ISETP.GT.U32.AND P6, PT, R9, R8, PT ;  /* 0x000000080900720c */ /* 0x000fe20003fc4070 */
[----:B--2---:R-:W-:Y:S02]  /*5e40*/  IMAD.MOV.U32 R13, RZ, RZ, R4 ;  /* 0x000000ffff0d7224 */ /* 0x004fe400078e0004 */
[----:B------:R-:W-:Y:S01]  /*5e50*/  @!P2 IMAD.IADD R6, R6, 0x1, -R9 ;  /* 0x000000010606a824 */ /* 0x000fe200078e0a09 */
[----:B------:R-:W-:Y:S01]  /*5e60*/  STL [R1+0x60], R15 ;  /* 0x0000600f01007387 */ /* 0x000fe20000100800 */
[----:B------:R-:W-:Y:S01]  /*5e70*/  @!P5 IMAD.MOV R13, RZ, RZ, -R13 ;  /* 0x000000ffff0dd224 */ /* 0x000fe200078e0a0d */
[----:B------:R-:W-:Y:S01]  /*5e80*/  ISETP.GE.AND P5, PT, R19, RZ, PT ;  /* 0x000000ff1300720c */ /* 0x000fe20003fa6270 */
[----:B------:R-:W-:Y:S01]  /*5e90*/  IMAD.MOV R5, RZ, RZ, -R5 ;  /* 0x000000ffff057224 */ /* 0x000fe200078e0a05 */
[C---:B------:R-:W-:Y:S01]  /*5ea0*/  ISETP.GT.U32.AND P2, PT, R9.reuse, R6, PT ;  /* 0x000000060900720c */ /* 0x040fe20003f44070 */
[----:B------:R-:W-:Y:S01]  /*5eb0*/  VIADD R19, R10, 0x6f ;  /* 0x0000006f0a137836 */ /* 0x000fe20000000000 */
[----:B------:R-:W-:Y:S01]  /*5ec0*/  @!P3 IADD3 R0, R0, -R9, RZ ;  /* 0x800000090000b210 */ /* 0x000fe20007ffe0ff */
[C---:B------:R-:W-:Y:S01]  /*5ed0*/  IMAD R2, R9.reuse, R5, R14 ;  /* 0x0000000509027224 */ /* 0x040fe200078e020e */
[----:B------:R1:W-:Y:S01]  /*5ee0*/  STL [R1+0x64], R13 ;  /* 0x0000640d01007387 */ /* 0x0003e20000100800 */
[----:B------:R-:W-:Y:S01]  /*5ef0*/  @!P6 IMAD.IADD R8, R8, 0x1, -R9 ;  /* 0x000000010808e824 */ /* 0x000fe200078e0a09 */
[----:B------:R-:W-:Y:S01]  /*5f00*/  ISETP.GT.U32.AND P3, PT, R9, R0, PT ;  /* 0x000000000900720c */ /* 0x000fe20003f64070 */
[----:B------:R-:W-:Y:S01]  /*5f10*/  IMAD.HI.U32 R7, R25, R18, RZ ;  /* 0x0000001219077227 */ /* 0x000fe200078e00ff */
[----:B------:R-:W-:-:S02]  /*5f20*/  IABS R12, R19 ;  /* 0x00000013000c7213 */ /* 0x000fc40000000000 */
[----:B------:R-:W-:Y:S01]  /*5f30*/  ISETP.GT.U32.AND P6, PT, R9, R8, PT ;  /* 0x000000080900720c */ /* 0x000fe20003fc4070 */
[----:B------:R-:W-:Y:S02]  /*5f40*/  IMAD.MOV R7, RZ, RZ, -R7 ;  /* 0x000000ffff077224 */ /* 0x000fe400078e0a07 */
[----:B------:R-:W-:-:S04]  /*5f50*/  IMAD.HI.U32 R5, R25, R12, RZ ;  /* 0x0000000c19057227 */ /* 0x000fc800078e00ff */
[--C-:B------:R-:W-:Y:S01]  /*5f60*/  @!P2 IMAD.IADD R6, R6, 0x1, -R9.reuse ;  /* 0x000000010606a824 */ /* 0x100fe200078e0a09 */
[----:B------:R-:W-:Y:S01]  /*5f70*/  ISETP.GE.AND P2, PT, R20, RZ, PT ;  /* 0x000000ff1400720c */ /* 0x000fe20003f46270 */
[----:B------:R-:W-:Y:S01]  /*5f80*/  @!P3 IMAD.IADD R0, R0, 0x1, -R9 ;  /* 0x000000010000b824 */ /* 0x000fe200078e0a09 */
[C---:B------:R-:W-:Y:S01]  /*5f90*/  ISETP.GT.U32.AND P3, PT, R9.reuse, R2, PT ;  /* 0x000000020900720c */ /* 0x040fe20003f64070 */
[----:B------:R-:W-:Y:S01]  /*5fa0*/  IMAD.MOV R14, RZ, RZ, -R5 ;  /* 0x000000ffff0e7224 */ /* 0x000fe200078e0a05 */
[----:B------:R-:W-:Y:S01]  /*5fb0*/  IABS R20, R21 ;  /* 0x0000001500147213 */ /* 0x000fe20000000000 */
[C---:B------:R-:W-:Y:S01]  /*5fc0*/  IMAD R4, R9.reuse, R7, R18 ;  /* 0x0000000709047224 */ /* 0x040fe200078e0212 */
[----:B------:R-:W-:Y:S01]  /*5fd0*/  @!P6 IADD3 R8, R8, -R9, RZ ;  /* 0x800000090808e210 */ /* 0x000fe20007ffe0ff */
[----:B------:R-:W-:Y:S01]  /*5fe0*/  IMAD R12, R9, R14, R12 ;  /* 0x0000000e090c7224 */ /* 0x000fe200078e020c */
[----:B-1----:R-:W-:Y:S01]  /*5ff0*/  MOV R13, R6 ;  /* 0x00000006000d7202 */ /* 0x002fe20000000f00 */
[----:B------:R-:W-:Y:S01]  /*6000*/  IMAD.HI.U32 R5, R25, R20, RZ ;  /* 0x0000001419057227 */ /* 0x000fe200078e00ff */
[----:B------:R-:W-:-:S03]  /*6010*/  ISETP.GT.U32.AND P6, PT, R9, R4, PT ;  /* 0x000000040900720c */ /* 0x000fc60003fc4070 */
[----:B------:R-:W-:Y:S02]  /*6020*/  IMAD.MOV R14, RZ, RZ, -R5 ;  /* 0x000000ffff0e7224 */ /* 0x000fe400078e0a05 */
[----:B------:R-:W-:Y:S01]  /*6030*/  @!P3 IMAD.IADD R2, R2, 0x1, -R9 ;  /* 0x000000010202b824 */ /* 0x000fe200078e0a09 */
[----:B------:R-:W-:Y:S01]  /*6040*/  ISETP.GT.U32.AND P3, PT, R9, R12, PT ;  /* 0x0000000c0900720c */ /* 0x000fe20003f64070 */
[----:B------:R-:W-:-:S04]  /*6050*/  IMAD.HI.U32 R7, R25, R22, RZ ;  /* 0x0000001619077227 */ /* 0x000fc800078e00ff */
[----:B------:R-:W-:-:S04]  /*6060*/  IMAD.HI.U32 R5, R25, R26, RZ ;  /* 0x0000001a19057227 */ /* 0x000fc800078e00ff */
[----:B------:R-:W-:-:S04]  /*6070*/  IMAD.HI.U32 R18, R25, R24, RZ ;  /* 0x0000001819127227 */ /* 0x000fc800078e00ff */
[C---:B------:R-:W-:Y:S01]  /*6080*/  IMAD R14, R9.reuse, R14, R20 ;  /* 0x0000000e090e7224 */ /* 0x040fe200078e0214 */
[----:B------:R-:W-:Y:S01]  /*6090*/  IADD3 R20, -R18, RZ, RZ ;  /* 0x000000ff12147210 */ /* 0x000fe20007ffe1ff */
[----:B------:R-:W-:Y:S02]  /*60a0*/  IMAD.MOV R7, RZ, RZ, -R7 ;  /* 0x000000ffff077224 */ /* 0x000fe400078e0a07 */
[----:B------:R-:W-:Y:S02]  /*60b0*/  IMAD.MOV R5, RZ, RZ, -R5 ;  /* 0x000000ffff057224 */ /* 0x000fe400078e0a05 */
[--C-:B------:R-:W-:Y:S01]  /*60c0*/  @!P6 IMAD.IADD R4, R4, 0x1, -R9.reuse ;  /* 0x000000010404e824 */ /* 0x100fe200078e0a09 */
[C---:B------:R-:W-:Y:S01]  /*60d0*/  ISETP.GT.U32.AND P6, PT, R9.reuse, R14, PT ;  /* 0x0000000e0900720c */ /* 0x040fe20003fc4070 */
[C---:B------:R-:W-:Y:S02]  /*60e0*/  IMAD R18, R9.reuse, R7, R22 ;  /* 0x0000000709127224 */ /* 0x040fe400078e0216 */
[C---:B------:R-:W-:Y:S01]  /*60f0*/  IMAD R22, R9.reuse, R5, R26 ;  /* 0x0000000509167224 */ /* 0x040fe200078e021a */
[----:B------:R-:W-:Y:S01]  /*6100*/  MOV R5, R0 ;  /* 0x0000000000057202 */ /* 0x000fe20000000f00 */
[----:B------:R-:W-:Y:S01]  /*6110*/  @!P3 IMAD.IADD R12, R12, 0x1, -R9 ;  /* 0x000000010c0cb824 */ /* 0x000fe200078e0a09 */
[C---:B------:R-:W-:Y:S01]  /*6120*/  ISETP.GT.U32.AND P3, PT, R9.reuse, R2, PT ;  /* 0x000000020900720c */ /* 0x040fe20003f64070 */
[----:B------:R-:W-:Y:S01]  /*6130*/  @!P1 IMAD.MOV R13, RZ, RZ, -R13 ;  /* 0x000000ffff0d9224 */ /* 0x000fe200078e0a0d */
[----:B------:R-:W-:Y:S01]  /*6140*/  ISETP.GT.U32.AND P1, PT, R9, R4, PT ;  /* 0x000000040900720c */ /* 0x000fe20003f24070 */
[----:B------:R-:W-:-:S02]  /*6150*/  @!P4 IMAD.MOV R5, RZ, RZ, -R5 ;  /* 0x000000ffff05c224 */ /* 0x000fc400078e0a05 */
[C---:B------:R-:W-:Y:S01]  /*6160*/  IMAD R20, R9.reuse, R20, R24 ;  /* 0x0000001409147224 */ /* 0x040fe200078e0218 */
[----:B------:R1:W-:Y:S01]  /*6170*/  STL [R1+0x6c], R13 ;  /* 0x00006c0d01007387 */ /* 0x0003e20000100800 */
[--C-:B------:R-:W-:Y:S01]  /*6180*/  @!P6 IMAD.IADD R14, R14, 0x1, -R9.reuse ;  /* 0x000000010e0ee824 */ /* 0x100fe200078e0a09 */
[C---:B------:R-:W-:Y:S01]  /*6190*/  ISETP.GT.U32.AND P6, PT, R9.reuse, R12, PT ;  /* 0x0000000c0900720c */ /* 0x040fe20003fc4070 */
[C---:B------:R-:W-:Y:S01]  /*61a0*/  VIADD R24, R10.reuse, 0x75 ;  /* 0x000000750a187836 */ /* 0x040fe20000000000 */
[----:B------:R2:W-:Y:S01]  /*61b0*/  STL [R1+0x70], R5 ;  /* 0x0000700501007387 */ /* 0x0005e20000100800 */
[----:B------:R-:W-:Y:S01]  /*61c0*/  VIADD R7, R10, 0x74 ;  /* 0x000000740a077836 */ /* 0x000fe20000000000 */
[C---:B------:R-:W-:Y:S01]  /*61d0*/  ISETP.GT.U32.AND P4, PT, R9.reuse, R14, PT ;  /* 0x0000000e0900720c */ /* 0x040fe20003f84070 */
[--C-:B------:R-:W-:Y:S01]  /*61e0*/  @!P3 IMAD.IADD R2, R2, 0x1, -R9.reuse ;  /* 0x000000010202b824 */ /* 0x100fe200078e0a09 */
[C---:B------:R-:W-:Y:S01]  /*61f0*/  ISETP.GT.U32.AND P3, PT, R9.reuse, R20, PT ;  /* 0x000000140900720c */ /* 0x040fe20003f64070 */
[----:B------:R-:W-:Y:S01]  /*6200*/  @!P1 IMAD.IADD R4, R4, 0x1, -R9 ;  /* 0x0000000104049824 */ /* 0x000fe200078e0a09 */
[----:B------:R-:W-:Y:S01]  /*6210*/  IABS R0, R24 ;  /* 0x0000001800007213 */ /* 0x000fe20000000000 */
[----:B------:R-:W-:Y:S01]  /*6220*/  IMAD.MOV.U32 R15, RZ, RZ, R2 ;  /* 0x000000ffff0f7224 */ /* 0x000fe200078e0002 */
[----:B------:R-:W-:Y:S01]  /*6230*/  IABS R6, R7 ;  /* 0x0000000700067213 */ /* 0x000fe20000000000 */
[----:B------:R-:W-:Y:S01]  /*6240*/  VIADD R26, R10, 0xa8 ;  /* 0x000000a80a1a7836 */ /* 0x000fe20000000000 */
[----:B-1----:R-:W-:Y:S01]  /*6250*/  MOV R13, R4 ;  /* 0x00000004000d7202 */ /* 0x002fe20000000f00 */
[----:B--2---:R-:W-:Y:S01]  /*6260*/  IMAD.MOV.U32 R5, RZ, RZ, R8 ;  /* 0x000000ffff057224 */ /* 0x004fe200078e0008 */
[-C--:B------:R-:W-:Y:S01]  /*6270*/  @!P6 IADD3 R12, R12, -R9.reuse, RZ ;  /* 0x800000090c0ce210 */ /* 0x080fe20007ffe0ff */
[----:B------:R-:W-:Y:S01]  /*6280*/  @!P5 IMAD.MOV R15, RZ, RZ, -R15 ;  /* 0x000000ffff0fd224 */ /* 0x000fe200078e0a0f */
[C---:B------:R-:W-:Y:S01]  /*6290*/  ISETP.GT.U32.AND P6, PT, R9.reuse, R22, PT ;  /* 0x000000160900720c */ /* 0x040fe20003fc4070 */
[----:B------:R-:W-:Y:S01]  /*62a0*/  @!P0 IMAD.MOV R5, RZ, RZ, -R5 ;  /* 0x000000ffff058224 */ /* 0x000fe200078e0a05 */
[----:B------:R-:W-:Y:S01]  /*62b0*/  ISETP.GT.U32.AND P0, PT, R9, R18, PT ;  /* 0x000000120900720c */ /* 0x000fe20003f04070 */
[----:B------:R-:W-:Y:S01]  /*62c0*/  @!P3 IMAD.IADD R20, R20, 0x1, -R9 ;  /* 0x000000011414b824 */ /* 0x000fe200078e0a09 */
[----:B------:R-:W-:Y:S01]  /*62d0*/  MOV R8, R0 ;  /* 0x0000000000087202 */ /* 0x000fe20000000f00 */
[----:B------:R-:W-:Y:S01]  /*62e0*/  @!P2 IMAD.MOV R13, RZ, RZ, -R13 ;  /* 0x000000ffff0da224 */ /* 0x000fe200078e0a0d */
[----:B------:R1:W-:Y:S01]  /*62f0*/  STL [R1+0x74], R5 ;  /* 0x0000740501007387 */ /* 0x0003e20000100800 */
[----:B------:R-:W-:Y:S01]  /*6300*/  ISETP.GE.AND P1, PT, R19, RZ, PT ;  /* 0x000000ff1300720c */ /* 0x000fe20003f26270 */
[----:B------:R-:W-:Y:S01]  /*6310*/  IMAD.HI.U32 R0, R25, R6, RZ ;  /* 0x0000000619007227 */ /* 0x000fe200078e00ff */
[----:B------:R-:W-:Y:S01]  /*6320*/  ISETP.GT.U32.AND P2, PT, R9, R20, PT ;  /* 0x000000140900720c */ /* 0x000fe20003f44070 */
[----:B------:R-:W-:Y:S01]  /*6330*/  STL [R1+0x78], R15 ;  /* 0x0000780f01007387 */ /* 0x000fe20000100800 */
[----:B------:R-:W-:Y:S01]  /*6340*/  ISETP.GE.AND P3, PT, R27, RZ, PT ;  /* 0x000000ff1b00720c */ /* 0x000fe20003f66270 */
[--C-:B------:R-:W-:Y:S01]  /*6350*/  @!P4 IMAD.IADD R14, R14, 0x1, -R9.reuse ;  /* 0x000000010e0ec824 */ /* 0x100fe200078e0a09 */
[----:B------:R-:W-:Y:S01]  /*6360*/  ISETP.GE.AND P4, PT, R21, RZ, PT ;  /* 0x000000ff1500720c */ /* 0x000fe20003f86270 */
[----:B------:R-:W-:Y:S01]  /*6370*/  IMAD.MOV R0, RZ, RZ, -R0 ;  /* 0x000000ffff007224 */ /* 0x000fe200078e0a00 */
[----:B------:R-:W-:Y:S01]  /*6380*/  @!P0 IADD3 R18, R18, -R9, RZ ;  /* 0x8000000912128210 */ /* 0x000fe20007ffe0ff */
[----:B-1----:R-:W-:Y:S01]  /*6390*/  IMAD.HI.U32 R5, R25, R8, RZ ;  /* 0x0000000819057227 */ /* 0x002fe200078e00ff */
[----:B------:R-:W-:Y:S01]  /*63a0*/  ISETP.GE.AND P0, PT, R23, RZ, PT ;  /* 0x000000ff1700720c */ /* 0x000fe20003f06270 */
[----:B------:R1:W-:Y:S01]  /*63b0*/  STL [R1+0x7c], R13 ;  /* 0x00007c0d01007387 */ /* 0x0003e20000100800 */
[----:B------:R-:W-:Y:S01]  /*63c0*/  ISETP.GT.U32.AND P5, PT, R9, R18, PT ;  /* 0x000000120900720c */ /* 0x000fe20003fa4070 */
[----:B------:R-:W-:Y:S01]  /*63d0*/  @!P6 IMAD.IADD R22, R22, 0x1, -R9 ;  /* 0x000000011616e824 */ /* 0x000fe200078e0a09 */
[----:B------:R-:W-:Y:S01]  /*63e0*/  MOV R4, R12 ;  /* 0x0000000c00047202 */ /* 0x000fe20000000f00 */
[----:B------:R-:W-:-:S02]  /*63f0*/  IMAD.MOV R5, RZ, RZ, -R5 ;  /* 0x000000ffff057224 */ /* 0x000fc400078e0a05 */
[C---:B------:R-:W-:Y:S01]  /*6400*/  IMAD R0, R9.reuse, R0, R6 ;  /* 0x0000000009007224 */ /* 0x040fe200078e0206 */
[C---:B------:R-:W-:Y:S01]  /*6410*/  ISETP.GT.U32.AND P6, PT, R9.reuse, R22, PT ;  /* 0x000000160900720c */ /* 0x040fe20003fc4070 */
[C---:B------:R-:W-:Y:S02]  /*6420*/  IMAD R6, R9.reuse, R5, R8 ;  /* 0x0000000509067224 */ /* 0x040fe400078e0208 */
[----:B------:R-:W-:Y:S02]  /*6430*/  IMAD.MOV.U32 R2, RZ, RZ, R14 ;  /* 0x000000ffff027224 */ /* 0x000fe400078e000e */
[----:B------:R-:W-:Y:S02]  /*6440*/  VIADD R5, R10, 0x76 ;  /* 0x000000760a057836 */ /* 0x000fe40000000000 */
[--C-:B------:R-:W-:Y:S01]  /*6450*/  @!P2 IMAD.IADD R20, R20, 0x1, -R9.reuse ;  /* 0x000000011414a824 */ /* 0x100fe200078e0a09 */
[----:B------:R-:W-:Y:S01]  /*6460*/  @!P4 IADD3 R2, -R2, RZ, RZ ;  /* 0x000000ff0202c210 */ /* 0x000fe20007ffe1ff */
[--C-:B------:R-:W-:Y:S01]  /*6470*/  @!P5 IMAD.IADD R18, R18, 0x1, -R9.reuse ;  /* 0x000000011212d824 */ /* 0x100fe200078e0a09 */
[----:B------:R-:W-:Y:S01]  /*6480*/  IABS R8, R5 ;  /* 0x0000000500087213 */ /* 0x000fe20000000000 */
[----:B------:R-:W-:Y:S01]  /*6490*/  @!P1 IMAD.MOV R4, RZ, RZ, -R4 ;  /* 0x000000ffff049224 */ /* 0x000fe200078e0a04 */
[C---:B------:R-:W-:Y:S01]  /*64a0*/  ISETP.GT.U32.AND P5, PT, R9.reuse, R6, PT ;  /* 0x000000060900720c */ /* 0x040fe20003fa4070 */
[----:B------:R-:W-:Y:S01]  /*64b0*/  IMAD.MOV.U32 R14, RZ, RZ, R18 ;  /* 0x000000ffff0e7224 */ /* 0x000fe200078e0012 */
[----:B------:R-:W-:Y:S01]  /*64c0*/  ISETP.GT.U32.AND P1, PT, R9, R0, PT ;  /* 0x000000000900720c */ /* 0x000fe20003f24070 */
[----:B------:R-:W-:Y:S01]  /*64d0*/  @!P6 IMAD.IADD R22, R22, 0x1, -R9 ;  /* 0x000000011616e824 */ /* 0x000fe200078e0a09 */
[----:B-1----:R-:W-:Y:S01]  /*64e0*/  MOV R13, R20 ;  /* 0x00000014000d7202 */ /* 0x002fe20000000f00 */
[----:B------:R-:W-:Y:S01]  /*64f0*/  STL [R1+0x80], R4 ;  /* 0x0000800401007387 */ /* 0x000fe20000100800 */
[----:B------:R-:W-:Y:S01]  /*6500*/  ISETP.GE.AND P4, PT, R28, RZ, PT ;  /* 0x000000ff1c00720c */ /* 0x000fe20003f86270 */
[----:B------:R-:W-:Y:S01]  /*6510*/  @!P0 IMAD.MOV R14, RZ, RZ, -R14 ;  /* 0x000000ffff0e8224 */ /* 0x000fe200078e0a0e */
[----:B------:R-:W-:Y:S01]  /*6520*/  ISETP.GE.AND P2, PT, R7, RZ, PT ;  /* 0x000000ff0700720c */ /* 0x000fe20003f46270 */
[----:B------:R1:W-:Y:S01]  /*6530*/  STL [R1+0x84], R2 ;  /* 0x0000840201007387 */ /* 0x0003e20000100800 */
[----:B------:R-:W-:Y:S01]  /*6540*/  @!P3 IMAD.MOV R13, RZ, RZ, -R13 ;  /* 0x000000ffff0db224 */ /* 0x000fe200078e0a0d */
[----:B------:R-:W-:Y:S01]  /*6550*/  ISETP.GE.AND P6, PT, R24, RZ, PT ;  /* 0x000000ff1800720c */ /* 0x000fe20003fc6270 */
[----:B------:R-:W-:Y:S01]  /*6560*/  VIADD R19, R10, 0x77 ;  /* 0x000000770a137836 */ /* 0x000fe20000000000 */
[----:B------:R-:W-:Y:S01]  /*6570*/  STL [R1+0x88], R14 ;  /* 0x0000880e01007387 */ /* 0x000fe20000100800 */
[----:B------:R-:W-:Y:S01]  /*6580*/  @!P5 IMAD.IADD R6, R6, 0x1, -R9 ;  /* 0x000000010606d824 */ /* 0x000fe200078e0a09 */
[----:B------:R-:W-:Y:S01]  /*6590*/  @!P1 IADD3 R0, R0, -R9, RZ ;  /* 0x8000000900009210 */ /* 0x000fe20007ffe0ff */
[----:B------:R-:W-:Y:S01]  /*65a0*/  VIADD R7, R10, 0x79 ;  /* 0x000000790a077836 */ /* 0x000fe20000000000 */
[----:B------:R2:W-:Y:S01]  /*65b0*/  STL [R1+0x8c], R13 ;  /* 0x00008c0d01007387 */ /* 0x0005e20000100800 */
[----:B------:R-:W-:Y:S01]  /*65c0*/  IABS R12, R19 ;  /* 0x00000013000c7213 */ /* 0x000fe20000000000 */
[----:B-1----:R-:W-:Y:S01]  /*65d0*/  IMAD.HI.U32 R2, R25, R8, RZ ;  /* 0x0000000819027227 */ /* 0x002fe200078e00ff */
[----:B------:R-:W-:-:S02]  /*65e0*/  ISETP.GT.U32.AND P0, PT, R9, R0, PT ;  /* 0x000000000900720c */ /* 0x000fc40003f04070 */
[----:B------:R-:W-:Y:S01]  /*65f0*/  ISETP.GT.U32.AND P5, PT, R9, R6, PT ;  /* 0x000000060900720c */ /* 0x000fe20003fa4070 */
[----:B------:R-:W-:Y:S01]  /*6600*/  IMAD.MOV R2, RZ, RZ, -R2 ;  /* 0x000000ffff027224 */ /* 0x000fe200078e0a02 */
[----:B------:R-:W-:Y:S01]  /*6610*/  ISETP.GE.AND P1, PT, R5, RZ, PT ;  /* 0x000000ff0500720c */ /* 0x000fe20003f26270 */
[----:B------:R-:W-:Y:S01]  /*6620*/  IMAD.HI.U32 R4, R25, R12, RZ ;  /* 0x0000000c19047227 */ /* 0x000fe200078e00ff */
[C---:B------:R-:W-:Y:S02]  /*6630*/  IADD3 R18, R10.reuse, 0x7a, RZ ;  /* 0x0000007a0a127810 */ /* 0x040fe40007ffe0ff */
[----:B--2---:R-:W-:Y:S01]  /*6640*/  MOV R13, R22 ;  /* 0x00000016000d7202 */ /* 0x004fe20000000f00 */
[----:B------:R-:W-:Y:S01]  /*6650*/  IMAD R2, R9, R2, R8 ;  /* 0x0000000209027224 */ /* 0x000fe200078e0208 */
[----:B------:R-:W-:Y:S01]  /*6660*/  IABS R14, R18 ;  /* 0x00000012000e7213 */ /* 0x000fe20000000000 */
[----:B------:R-:W-:Y:S01]  /*6670*/  IMAD.MOV R4, RZ, RZ, -R4 ;  /* 0x000000ffff047224 */ /* 0x000fe200078e0a04 */
[----:B------:R-:W-:Y:S01]  /*6680*/  ISETP.GE.AND P3, PT, R19, RZ, PT ;  /* 0x000000ff1300720c */ /* 0x000fe20003f66270 */
[----:B------:R-:W-:Y:S01]  /*6690*/  @!P4 IMAD.MOV R13, RZ, RZ, -R13 ;  /* 0x000000ffff0dc224 */ /* 0x000fe200078e0a0d */
[C---:B------:R-:W-:Y:S01]  /*66a0*/  ISETP.GT.U32.AND P4, PT, R9.reuse, R2, PT ;  /* 0x000000020900720c */ /* 0x040fe20003f84070 */
[C---:B------:R-:W-:Y:S01]  /*66b0*/  VIADD R5, R10.reuse, 0x78 ;  /* 0x000000780a057836 */ /* 0x040fe20000000000 */
[----:B------:R-:W-:Y:S01]  /*66c0*/  IADD3 R22, R10, 0x7e, RZ ;  /* 0x0000007e0a167810 */ /* 0x000fe20007ffe0ff */
[C---:B------:R-:W-:Y:S01]  /*66d0*/  IMAD R4, R9.reuse, R4, R12 ;  /* 0x0000000409047224 */ /* 0x040fe200078e020c */
[----:B------:R1:W-:Y:S01]  /*66e0*/  STL [R1+0x90], R13 ;  /* 0x0000900d01007387 */ /* 0x0003e20000100800 */
[--C-:B------:R-:W-:Y:S01]  /*66f0*/  @!P0 IMAD.IADD R0, R0, 0x1, -R9.reuse ;  /* 0x0000000100008824 */ /* 0x100fe200078e0a09 */
[----:B------:R-:W-:Y:S01]  /*6700*/  IABS R8, R5 ;  /* 0x0000000500087213 */ /* 0x000fe20000000000 */
[----:B------:R-:W-:Y:S01]  /*6710*/  @!P5 IMAD.IADD R6, R6, 0x1, -R9 ;  /* 0x000000010606d824 */ /* 0x000fe200078e0a09 */
[----:B------:R-:W-:Y:S01]  /*6720*/  ISETP.GT.U32.AND P5, PT, R9, R4, PT ;  /* 0x000000040900720c */ /* 0x000fe20003fa4070 */
[C---:B------:R-:W-:Y:S01]  /*6730*/  VIADD R19, R10.reuse, 0x7c ;  /* 0x0000007c0a137836 */ /* 0x040fe20000000000 */
[----:B------:R-:W-:Y:S01]  /*6740*/  IABS R12, R7 ;  /* 0x00000007000c7213 */ /* 0x000fe20000000000 */
[----:B------:R-:W-:Y:S01]  /*6750*/  @!P6 IMAD.MOV R6, RZ, RZ, -R6 ;  /* 0x000000ffff06e224 */ /* 0x000fe200078e0a06 */
[----:B------:R-:W-:Y:S01]  /*6760*/  ISETP.GE.AND P0, PT, R5, RZ, PT ;  /* 0x000000ff0500720c */ /* 0x000fe20003f06270 */
[----:B------:R-:W-:Y:S01]  /*6770*/  VIADD R21, R10, 0x7d ;  /* 0x0000007d0a157836 */ /* 0x000fe20000000000 */
[----:B------:R-:W-:Y:S01]  /*6780*/  @!P4 IADD3 R2, R2, -R9, RZ ;  /* 0x800000090202c210 */ /* 0x000fe20007ffe0ff */
[----:B-1----:R-:W-:Y:S01]  /*6790*/  IMAD.MOV.U32 R13, RZ, RZ, R0 ;  /* 0x000000ffff0d7224 */ /* 0x002fe200078e0000 */
[----:B------:R-:W-:Y:S01]  /*67a0*/  ISETP.GE.AND P6, PT, R18, RZ, PT ;  /* 0x000000ff1200720c */ /* 0x000fe20003fc6270 */
[----:B------:R-:W-:Y:S01]  /*67b0*/  IMAD.HI.U32 R0, R25, R8, RZ ;  /* 0x0000000819007227 */ /* 0x000fe200078e00ff */
[----:B------:R-:W-:-:S02]  /*67c0*/  ISETP.GT.U32.AND P4, PT, R9, R2, PT ;  /* 0x000000020900720c */ /* 0x000fc40003f84070 */
[----:B------:R-:W-:Y:S01]  /*67d0*/  IABS R18, R21 ;  /* 0x0000001500127213 */ /* 0x000fe20000000000 */
[----:B------:R-:W-:Y:S01]  /*67e0*/  IMAD.MOV R0, RZ, RZ, -R0 ;  /* 0x000000ffff007224 */ /* 0x000fe200078e0a00 */
[----:B------:R-:W-:Y:S01]  /*67f0*/  IABS R20, R22 ;  /* 0x0000001600147213 */ /* 0x000fe20000000000 */
[----:B------:R-:W-:Y:S01]  /*6800*/  @!P5 IMAD.IADD R4, R4, 0x1, -R9 ;  /* 0x000000010404d824 */ /* 0x000fe200078e0a09 */
[----:B------:R-:W-:Y:S01]  /*6810*/  IADD3 R24, R10, 0x90, RZ ;  /* 0x000000900a187810 */ /* 0x000fe20007ffe0ff */
[----:B------:R-:W-:Y:S02]  /*6820*/  IMAD R0, R9, R0, R8 ;  /* 0x0000000009007224 */ /* 0x000fe400078e0208 */
[----:B------:R-:W-:Y:S01]  /*6830*/  @!P2 IMAD.MOV R13, RZ, RZ, -R13 ;  /* 0x000000ffff0da224 */ /* 0x000fe200078e0a0d */
[----:B------:R-:W-:Y:S01]  /*6840*/  ISETP.GE.AND P2, PT, R7, RZ, PT ;  /* 0x000000ff0700720c */ /* 0x000fe20003f46270 */
[----:B------:R-:W-:Y:S01]  /*6850*/  IMAD.HI.U32 R5, R25, R12, RZ ;  /* 0x0000000c19057227 */ /* 0x000fe200078e00ff */
[----:B------:R-:W-:-:S02]  /*6860*/  ISETP.GT.U32.AND P5, PT, R9, R4, PT ;  /* 0x000000040900720c */ /* 0x000fc40003fa4070 */
[----:B------:R-:W-:Y:S01]  /*6870*/  @!P4 IADD3 R2, R2, -R9, RZ ;  /* 0x800000090202c210 */ /* 0x000fe20007ffe0ff */
[----:B------:R-:W-:Y:S01]  /*6880*/  IMAD.HI.U32 R7, R25, R14, RZ ;  /* 0x0000000e19077227 */ /* 0x000fe200078e00ff */
[----:B------:R-:W-:Y:S01]  /*6890*/  ISETP.GT.U32.AND P4, PT, R9, R0, PT ;  /* 0x000000000900720c */ /* 0x000fe20003f84070 */
[----:B------:R1:W-:Y:S01]  /*68a0*/  STL [R1+0x94], R13 ;  /* 0x0000940d01007387 */ /* 0x0003e20000100800 */
[----:B------:R-:W-:Y:S01]  /*68b0*/  IADD3 R5, -R5, RZ, RZ ;  /* 0x000000ff05057210 */ /* 0x000fe20007ffe1ff */
[----:B------:R-:W-:Y:S02]  /*68c0*/  IMAD.MOV R7, RZ, RZ, -R7 ;  /* 0x000000ffff077224 */ /* 0x000fe400078e0a07 */
[----:B------:R2:W-:Y:S01]  /*68d0*/  STL [R1+0x98], R6 ;  /* 0x0000980601007387 */ /* 0x0005e20000100800 */
[----:B------:R-:W-:Y:S02]  /*68e0*/  VIADD R23, R10, 0x88 ;  /* 0x000000880a177836 */ /* 0x000fe40000000000 */
[----:B------:R-:W-:Y:S01]  /*68f0*/  IMAD R8, R9, R7, R14 ;  /* 0x0000000709087224 */ /* 0x000fe200078e020e */
[----:B------:R-:W-:Y:S01]  /*6900*/  IABS R14, R19 ;  /* 0x00000013000e7213 */ /* 0x000fe20000000000 */
[----:B------:R-:W-:-:S02]  /*6910*/  @!P5 IMAD.IADD R4, R4, 0x1, -R9 ;  /* 0x000000010404d824 */ /* 0x000fc400078e0a09 */
[----:B-1----:R-:W-:Y:S02]  /*6920*/  IMAD.MOV.U32 R13, RZ, RZ, R2 ;  /* 0x000000ffff0d7224 */ /* 0x002fe400078e0002 */
[----:B------:R-:W-:Y:S02]  /*6930*/  @!P4 IMAD.IADD R0, R0, 0x1, -R9 ;  /* 0x000000010000c824 */ /* 0x000fe400078e0a09 */
[C---:B--2---:R-:W-:Y:S02]  /*6940*/  IMAD R6, R9.reuse, R5, R12 ;  /* 0x0000000509067224 */ /* 0x044fe400078e020c */
[----:B------:R-:W-:Y:S01]  /*6950*/  VIADD R5, R10, 0x7b ;  /* 0x0000007b0a057836 */ /* 0x000fe20000000000 */
[C---:B------:R-:W-:Y:S01]  /*6960*/  ISETP.GT.U32.AND P4, PT, R9.reuse, R0, PT ;  /* 0x000000000900720c */ /* 0x040fe20003f84070 */
[----:B------:R-:W-:Y:S01]  /*6970*/  @!P1 IMAD.MOV R13, RZ, RZ, -R13 ;  /* 0x000000ffff0d9224 */ /* 0x000fe200078e0a0d */
[----:B------:R-:W-:Y:S01]  /*6980*/  ISETP.GT.U32.AND P1, PT, R9, R8, PT ;  /* 0x000000080900720c */ /* 0x000fe20003f24070 */
[----:B------:R-:W-:Y:S01]  /*6990*/  @!P3 IMAD.MOV R4, RZ, RZ, -R4 ;  /* 0x000000ffff04b224 */ /* 0x000fe200078e0a04 */
[----:B------:R-:W-:Y:S01]  /*69a0*/  IABS R12, R5 ;  /* 0x00000005000c7213 */ /* 0x000fe20000000000 */
[----:B------:R-:W-:Y:S01]  /*69b0*/  IMAD.HI.U32 R7, R25, R20, RZ ;  /* 0x0000001419077227 */ /* 0x000fe200078e00ff */
[----:B------:R-:W-:Y:S01]  /*69c0*/  ISETP.GT.U32.AND P5, PT, R9, R6, PT ;  /* 0x000000060900720c */ /* 0x000fe20003fa4070 */
[----:B------:R-:W-:Y:S01]  /*69d0*/  STL [R1+0x9c], R13 ;  /* 0x00009c0d01007387 */ /* 0x000fe20000100800 */
[----:B------:R-:W-:Y:S01]  /*69e0*/  ISETP.GE.AND P3, PT, R5, RZ, PT ;  /* 0x000000ff0500720c */ /* 0x000fe20003f66270 */
[----:B------:R-:W-:Y:S01]  /*69f0*/  IMAD.HI.U32 R2, R25, R12, RZ ;  /* 0x0000000c19027227 */ /* 0x000fe200078e00ff */
[----:B------:R-:W-:Y:S01]  /*6a00*/  IADD3 R7, -R7, RZ, RZ ;  /* 0x000000ff07077210 */ /* 0x000fe20007ffe1ff */
[----:B------:R1:W-:Y:S02]  /*6a10*/  STL [R1+0xa0], R4 ;  /* 0x0000a00401007387 */ /* 0x0003e40000100800 */
[----:B------:R-:W-:-:S02]  /*6a20*/  IMAD.MOV R2, RZ, RZ, -R2 ;  /* 0x000000ffff027224 */ /* 0x000fc400078e0a02 */
[-C--:B------:R-:W-:Y:S01]  /*6a30*/  @!P1 IADD3 R8, R8, -R9.reuse, RZ ;  /* 0x8000000908089210 */ /* 0x080fe20007ffe0ff */
[----:B------:R-:W-:Y:S02]  /*6a40*/  @!P4 IMAD.IADD R0, R0, 0x1, -R9 ;  /* 0x000000010000c824 */ /* 0x000fe400078e0a09 */
[----:B------:R-:W-:Y:S01]  /*6a50*/  IMAD R2, R9, R2, R12 ;  /* 0x0000000209027224 */ /* 0x000fe200078e020c */
[----:B------:R-:W-:Y:S01]  /*6a60*/  @!P5 IADD3 R6, R6, -R9, RZ ;  /* 0x800000090606d210 */ /* 0x000fe20007ffe0ff */
[----:B------:R-:W-:Y:S01]  /*6a70*/  IMAD.HI.U32 R5, R25, R18, RZ ;  /* 0x0000001219057227 */ /* 0x000fe200078e00ff */
[C---:B------:R-:W-:Y:S02]  /*6a80*/  ISETP.GT.U32.AND P1, PT, R9.reuse, R8, PT ;  /* 0x000000080900720c */ /* 0x040fe40003f24070 */
[----:B------:R-:W-:Y:S01]  /*6a90*/  ISETP.GT.U32.AND P5, PT, R9, R6, PT ;  /* 0x000000060900720c */ /* 0x000fe20003fa4070 */
[----:B-1----:R-:W-:Y:S01]  /*6aa0*/  IMAD.HI.U32 R4, R25, R14, RZ ;  /* 0x0000000e19047227 */ /* 0x002fe200078e00ff */
[----:B------:R-:W-:-:S03]  /*6ab0*/  ISETP.GT.U32.AND P4, PT, R9, R2, PT ;  /* 0x000000020900720c */ /* 0x000fc60003f84070 */
[----:B------:R-:W-:Y:S02]  /*6ac0*/  IMAD.MOV.U32 R13, RZ, RZ, R0 ;  /* 0x000000ffff0d7224 */ /* 0x000fe400078e0000 */
[----:B------:R-:W-:Y:S02]  /*6ad0*/  IMAD.MOV R4, RZ, RZ, -R4 ;  /* 0x000000ffff047224 */ /* 0x000fe400078e0a04 */
[----:B------:R-:W-:Y:S01]  /*6ae0*/  IMAD.MOV R5, RZ, RZ, -R5 ;  /* 0x000000ffff057224 */ /* 0x000fe200078e0a05 */
[----:B------:R-:W-:Y:S01]  /*6af0*/  @!P0 IADD3 R13, -R13, RZ, RZ ;  /* 0x000000ff0d0d8210 */ /* 0x000fe20007ffe1ff */
[--C-:B------:R-:W-:Y:S02]  /*6b00*/  @!P1 IMAD.IADD R8, R8, 0x1, -R9.reuse ;  /* 0x0000000108089824 */ /* 0x100fe400078e0a09 */
[----:B------:R-:W-:Y:S01]  /*6b10*/  @!P5 IMAD.IADD R6, R6, 0x1, -R9 ;  /* 0x000000010606d824 */ /* 0x000fe200078e0a09 */
[----:B------:R-:W-:Y:S01]  /*6b20*/  ISETP.GE.AND P5, PT, R19, RZ, PT ;  /* 0x000000ff1300720c */ /* 0x000fe20003fa6270 */
[C---:B------:R-:W-:Y:S01]  /*6b30*/  IMAD R4, R9.reuse, R4, R14 ;  /* 0x0000000409047224 */ /* 0x040fe200078e020e */
[----:B------:R1:W-:Y:S01]  /*6b40*/  STL [R1+0xa4], R13 ;  /* 0x0000a40d01007387 */ /* 0x0003e20000100800 */
[----:B------:R-:W-:-:S02]  /*6b50*/  IMAD R12, R9, R5, R18 ;  /* 0x00000005090c7224 */ /* 0x000fc400078e0212 */
[----:B------:R-:W-:Y:S01]  /*6b60*/  @!P4 IMAD.IADD R2, R2, 0x1, -R9 ;  /* 0x000000010202c824 */ /* 0x000fe200078e0a09 */
[C---:B------:R-:W-:Y:S01]  /*6b70*/  ISETP.GT.U32.AND P0, PT, R9.reuse, R4, PT ;  /* 0x000000040900720c */ /* 0x040fe20003f04070 */
[C---:B------:R-:W-:Y:S01]  /*6b80*/  VIADD R14, R10.reuse, 0x7f ;  /* 0x0000007f0a0e7836 */ /* 0x040fe20000000000 */
[C---:B------:R-:W-:Y:S01]  /*6b90*/  ISETP.GT.U32.AND P1, PT, R9.reuse, R12, PT ;  /* 0x0000000c0900720c */ /* 0x040fe20003f24070 */
[C---:B------:R-:W-:Y:S01]  /*6ba0*/  IMAD R0, R9.reuse, R7, R20 ;  /* 0x0000000709007224 */ /* 0x040fe200078e0214 */
[----:B------:R-:W-:Y:S01]  /*6bb0*/  ISETP.GT.U32.AND P4, PT, R9, R2, PT ;  /* 0x000000020900720c */ /* 0x000fe20003f84070 */
[----:B------:R-:W-:Y:S01]  /*6bc0*/  IMAD.MOV.U32 R7, RZ, RZ, R6 ;  /* 0x000000ffff077224 */ /* 0x000fe200078e0006 */
[----:B-1----:R-:W-:Y:S01]  /*6bd0*/  MOV R13, R8 ;  /* 0x00000008000d7202 */ /* 0x002fe20000000f00 */
[----:B------:R-:W-:Y:S01]  /*6be0*/  VIADD R19, R10, 0x81 ;  /* 0x000000810a137836 */ /* 0x000fe20000000000 */
[----:B------:R-:W-:Y:S01]  /*6bf0*/  IABS R5, R14 ;  /* 0x0000000e00057213 */ /* 0x000fe20000000000 */
[----:B------:R-:W-:Y:S01]  /*6c00*/  @!P2 IMAD.MOV R7, RZ, RZ, -R7 ;  /* 0x000000ffff07a224 */ /* 0x000fe200078e0a07 */
[----:B------:R-:W-:Y:S01]  /*6c10*/  ISETP.GE.AND P2, PT, R21, RZ, PT ;  /* 0x000000ff1500720c */ /* 0x000fe20003f46270 */
[----:B------:R-:W-:Y:S01]  /*6c20*/  @!P6 IMAD.MOV R13, RZ, RZ, -R13 ;  /* 0x000000ffff0de224 */ /* 0x000fe200078e0a0d */
[----:B------:R-:W-:Y:S01]  /*6c30*/  ISETP.GT.U32.AND P6, PT, R9, R0, PT ;  /* 0x000000000900720c */ /* 0x000fe20003fc4070 */
[----:B------:R-:W-:Y:S01]  /*6c40*/  IMAD.MOV.U32 R6, RZ, RZ, R5 ;  /* 0x000000ffff067224 */ /* 0x000fe200078e0005 */
[----:B------:R1:W-:Y:S01]  /*6c50*/  STL [R1+0xa8], R7 ;  /* 0x0000a80701007387 */ /* 0x0003e20000100800 */
[----:B------:R-:W-:Y:S01]  /*6c60*/  @!P1 IMAD.IADD R12, R12, 0x1, -R9 ;  /* 0x000000010c0c9824 */ /* 0x000fe200078e0a09 */
[----:B------:R-:W-:Y:S01]  /*6c70*/  IADD3 R21, R10, 0x82, RZ ;  /* 0x000000820a157810 */ /* 0x000fe20007ffe0ff */
[----:B------:R-:W-:Y:S01]  /*6c80*/  IMAD.HI.U32 R5, R25, R6, RZ ;  /* 0x0000000619057227 */ /* 0x000fe200078e00ff */
[----:B------:R-:W-:Y:S01]  /*6c90*/  @!P4 IADD3 R2, R2, -R9, RZ ;  /* 0x800000090202c210 */ /* 0x000fe20007ffe0ff */
[----:B------:R2:W-:Y:S01]  /*6ca0*/  STL [R1+0xac], R13 ;  /* 0x0000ac0d01007387 */ /* 0x0005e20000100800 */
[----:B------:R-:W-:Y:S01]  /*6cb0*/  ISETP.GE.AND P4, PT, R22, RZ, PT ;  /* 0x000000ff1600720c */ /* 0x000fe20003f86270 */
[----:B------:R-:W-:Y:S01]  /*6cc0*/  IMAD.MOV R5, RZ, RZ, -R5 ;  /* 0x000000ffff057224 */ /* 0x000fe200078e0a05 */
[----:B------:R-:W-:Y:S01]  /*6cd0*/  IABS R18, R21 ;  /* 0x0000001500127213 */ /* 0x000fe20000000000 */
[--C-:B------:R-:W-:Y:S01]  /*6ce0*/  @!P0 IMAD.IADD R4, R4, 0x1, -R9.reuse ;  /* 0x0000000104048824 */ /* 0x100fe200078e0a09 */
[----:B------:R-:W-:Y:S01]  /*6cf0*/  ISETP.GE.AND P0, PT, R14, RZ, PT ;  /* 0x000000ff0e00720c */ /* 0x000fe20003f06270 */
[----:B-1----:R-:W-:Y:S01]  /*6d00*/  VIADD R7, R10, 0x80 ;  /* 0x000000800a077836 */ /* 0x002fe20000000000 */
[----:B------:R-:W-:Y:S01]  /*6d10*/  IABS R14, R19 ;  /* 0x00000013000e7213 */ /* 0x000fe20000000000 */
[----:B------:R-:W-:Y:S01]  /*6d20*/  @!P6 IMAD.IADD R0, R0, 0x1, -R9 ;  /* 0x000000010000e824 */ /* 0x000fe200078e0a09 */
[C---:B------:R-:W-:Y:S01]  /*6d30*/  ISETP.GT.U32.AND P6, PT, R9.reuse, R12, PT ;  /* 0x0000000c0900720c */ /* 0x040fe20003fc4070 */
[C---:B------:R-:W-:Y:S01]  /*6d40*/  VIADD R22, R10.reuse, 0x83 ;  /* 0x000000830a167836 */ /* 0x040fe20000000000 */
[----:B------:R-:W-:Y:S01]  /*6d50*/  IABS R8, R7 ;  /* 0x0000000700087213 */ /* 0x000fe20000000000 */
[----:B------:R-:W-:Y:S01]  /*6d60*/  VIADD R27, R10, 0xac ;  /* 0x000000ac0a1b7836 */ /* 0x000fe20000000000 */
[----:B--2---:R-:W-:Y:S01]  /*6d70*/  MOV R13, R2 ;  /* 0x00000002000d7202 */ /* 0x004fe20000000f00 */
[C---:B------:R-:W-:Y:S01]  /*6d80*/  IMAD R2, R9.reuse, R5, R6 ;  /* 0x0000000509027224 */ /* 0x040fe200078e0206 */
[----:B------:R-:W-:Y:S01]  /*6d90*/  ISETP.GT.U32.AND P1, PT, R9, R4, PT ;  /* 0x000000040900720c */ /* 0x000fe20003f24070 */
[----:B------:R-:W-:Y:S01]  /*6da0*/  IMAD.HI.U32 R5, R25, R8, RZ ;  /* 0x0000000819057227 */ /* 0x000fe200078e00ff */
[----:B------:R-:W-:-:S03]  /*6db0*/  IABS R20, R22 ;  /* 0x0000001600147213 */ /* 0x000fc60000000000 */
[----:B------:R-:W-:Y:S02]  /*6dc0*/  IMAD.MOV R5, RZ, RZ, -R5 ;  /* 0x000000ffff057224 */ /* 0x000fe400078e0a05 */
[----:B------:R-:W-:Y:S01]  /*6dd0*/  @!P3 IMAD.MOV R13, RZ, RZ, -R13 ;  /* 0x000000ffff0db224 */ /* 0x000fe200078e0a0d */
[----:B------:R-:W-:Y:S01]  /*6de0*/  @!P6 IADD3 R12, R12, -R9, RZ ;  /* 0x800000090c0ce210 */ /* 0x000fe20007ffe0ff */
[C---:B------:R-:W-:Y:S01]  /*6df0*/  IMAD R6, R9.reuse, R5, R8 ;  /* 0x0000000509067224 */ /* 0x040fe200078e0208 */
[----:B------:R-:W-:Y:S01]  /*6e00*/  ISETP.GT.U32.AND P3, PT, R9, R0, PT ;  /* 0x000000000900720c */ /* 0x000fe20003f64070 */
[----:B------:R-:W-:Y:S01]  /*6e10*/  IMAD.HI.U32 R5, R25, R14, RZ ;  /* 0x0000000e19057227 */ /* 0x000fe200078e00ff */
[----:B------:R1:W-:Y:S02]  /*6e20*/  STL [R1+0xb0], R13 ;  /* 0x0000b00d01007387 */ /* 0x0003e40000100800 */
[C---:B------:R-:W-:Y:S01]  /*6e30*/  ISETP.GT.U32.AND P6, PT, R9.reuse, R6, PT ;  /* 0x000000060900720c */ /* 0x040fe20003fc4070 */
[----:B------:R-:W-:Y:S01]  /*6e40*/  @!P1 IMAD.IADD R4, R4, 0x1, -R9 ;  /* 0x0000000104049824 */ /* 0x000fe200078e0a09 */
[----:B------:R-:W-:Y:S01]  /*6e50*/  ISETP.GT.U32.AND P1, PT, R9, R2, PT ;  /* 0x000000020900720c */ /* 0x000fe20003f24070 */
[----:B------:R-:W-:Y:S01]  /*6e60*/  IMAD.HI.U32 R8, R25, R20, RZ ;  /* 0x0000001419087227 */ /* 0x000fe200078e00ff */
[----:B------:R-:W-:-:S03]  /*6e70*/  IADD3 R5, -R5, RZ, RZ ;  /* 0x000000ff05057210 */ /* 0x000fc60007ffe1ff */
[----:B------:R-:W-:Y:S02]  /*6e80*/  @!P2 IMAD.MOV R12, RZ, RZ, -R12 ;  /* 0x000000ffff0ca224 */ /* 0x000fe400078e0a0c */
[----:B-1----:R-:W-:Y:S02]  /*6e90*/  IMAD.MOV.U32 R13, RZ, RZ, R4 ;  /* 0x000000ffff0d7224 */ /* 0x002fe400078e0004 */
[--C-:B------:R-:W-:Y:S01]  /*6ea0*/  @!P3 IMAD.IADD R0, R0, 0x1, -R9.reuse ;  /* 0x000000010000b824 */ /* 0x100fe200078e0a09 */
[----:B------:R-:W-:Y:S01]  /*6eb0*/  ISETP.GE.AND P3, PT, R7, RZ, PT ;  /* 0x000000ff0700720c */ /* 0x000fe20003f66270 */
[----:B------:R-:W-:Y:S02]  /*6ec0*/  @!P6 IMAD.IADD R6, R6, 0x1, -R9 ;  /* 0x000000010606e824 */ /* 0x000fe400078e0a09 */
[----:B------:R-:W-:-:S03]  /*6ed0*/  IMAD.HI.U32 R7, R25, R18, RZ ;  /* 0x0000001219077227 */ /* 0x000fc600078e00ff */
[C---:B------:R-:W-:Y:S01]  /*6ee0*/  ISETP.GT.U32.AND P6, PT, R9.reuse, R6, PT ;  /* 0x000000060900720c */ /* 0x040fe20003fc4070 */
[----:B------:R-:W-:Y:S02]  /*6ef0*/  @!P5 IMAD.MOV R13, RZ, RZ, -R13 ;  /* 0x000000ffff0dd224 */ /* 0x000fe400078e0a0d */
[----:B------:R-:W-:Y:S02]  /*6f00*/  IMAD.MOV R7, RZ, RZ, -R7 ;  /* 0x000000ffff077224 */ /* 0x000fe400078e0a07 */
[----:B------:R-:W-:Y:S01]  /*6f10*/  IMAD R4, R9, R5, R14 ;  /* 0x0000000509047224 */ /* 0x000fe200078e020e */
[----:B------:R1:W-:Y:S01]  /*6f20*/  STL [R1+0xb4], R13 ;  /* 0x0000b40d01007387 */ /* 0x0003e20000100800 */
[----:B------:R-:W-:Y:S01]  /*6f30*/  IADD3 R5, -R8, RZ, RZ ;  /* 0x000000ff08057210 */ /* 0x000fe20007ffe1ff */
[--C-:B------:R-:W-:Y:S01]  /*6f40*/  @!P1 IMAD.IADD R2, R2, 0x1, -R9.reuse ;  /* 0x0000000102029824 */ /* 0x100fe200078e0a09 */
[----:B------:R-:W-:Y:S01]  /*6f50*/  ISETP.GE.AND P1, PT, R19, RZ, PT ;  /* 0x000000ff1300720c */ /* 0x000fe20003f26270 */
[C---:B------:R-:W-:Y:S01]  /*6f60*/  IMAD R8, R9.reuse, R7, R18 ;  /* 0x0000000709087224 */ /* 0x040fe200078e0212 */
[C---:B------:R-:W-:Y:S01]  /*6f70*/  ISETP.GT.U32.AND P2, PT, R9.reuse, R4, PT ;  /* 0x000000040900720c */ /* 0x040fe20003f44070 */
[----:B------:R-:W-:Y:S01]  /*6f80*/  VIADD R7, R10, 0x84 ;  /* 0x000000840a077836 */ /* 0x000fe20000000000 */
[----:B------:R-:W-:Y:S01]  /*6f90*/  ISETP.GT.U32.AND P5, PT, R9, R2, PT ;  /* 0x000000020900720c */ /* 0x000fe20003fa4070 */
[----:B------:R-:W-:Y:S01]  /*6fa0*/  @!P6 IMAD.IADD R6, R6, 0x1, -R9 ;  /* 0x000000010606e824 */ /* 0x000fe200078e0a09 */
[----:B------:R2:W-:Y:S01]  /*6fb0*/  STL [R1+0xb8], R12 ;  /* 0x0000b80c01007387 */ /* 0x0005e20000100800 */
[----:B-1----:R-:W-:-:S02]  /*6fc0*/  IMAD.MOV.U32 R13, RZ, RZ, R0 ;  /* 0x000000ffff0d7224 */ /* 0x002fc400078e0000 */
[----:B------:R-:W-:Y:S02]  /*6fd0*/  IMAD R0, R9, R5, R20 ;  /* 0x0000000509007224 */ /* 0x000fe400078e0214 */
[C---:B------:R-:W-:Y:S01]  /*6fe0*/  VIADD R19, R10.reuse, 0x85 ;  /* 0x000000850a137836 */ /* 0x040fe20000000000 */
[----:B------:R-:W-:Y:S01]  /*6ff0*/  @!P4 IADD3 R13, -R13, RZ, RZ ;  /* 0x000000ff0d0dc210 */ /* 0x000fe20007ffe1ff */
[----:B------:R-:W-:Y:S01]  /*7000*/  @!P3 IMAD.MOV R6, RZ, RZ, -R6 ;  /* 0x000000ffff06b224 */ /* 0x000fe200078e0a06 */
[C---:B------:R-:W-:Y:S01]  /*7010*/  ISETP.GT.U32.AND P4, PT, R9.reuse, R8, PT ;  /* 0x000000080900720c */ /* 0x040fe20003f84070 */
[----:B------:R-:W-:Y:S01]  /*7020*/  VIADD R28, R10, 0xbc ;  /* 0x000000bc0a1c7836 */ /* 0x000fe20000000000 */
[----:B------:R-:W-:Y:S01]  /*7030*/  ISETP.GT.U32.AND P6, PT, R9, R0, PT ;  /* 0x000000000900720c */ /* 0x000fe20003fc4070 */
[----:B------:R-:W-:Y:S01]  /*7040*/  @!P5 IMAD.IADD R2, R2, 0x1, -R9 ;  /* 0x000000010202d824 */ /* 0x000fe200078e0a09 */
[----:B--2---:R-:W-:Y:S01]  /*7050*/  IABS R12, R7 ;  /* 0x00000007000c7213 */ /* 0x004fe20000000000 */
[----:B------:R1:W-:Y:S01]  /*7060*/  STL [R1+0xbc], R13 ;  /* 0x0000bc0d01007387 */ /* 0x0003e20000100800 */
[----:B------:R-:W-:Y:S01]  /*7070*/  @!P2 IADD3 R4, R4, -R9, RZ ;  /* 0x800000090404a210 */ /* 0x000fe20007ffe0ff */
[----:B------:R-:W-:Y:S01]  /*7080*/  VIADD R236, R10, 0x19d ;  /* 0x0000019d0aec7836 */ /* 0x000fe20000000000 */
[----:B------:R-:W-:Y:S01]  /*7090*/  IABS R14, R19 ;  /* 0x00000013000e7213 */ /* 0x000fe20000000000 */
[----:B------:R-:W-:Y:S01]  /*70a0*/  IMAD.HI.U32 R5, R25, R12, RZ ;  /* 0x0000000c19057227 */ /* 0x000fe200078e00ff */
[----:B------:R-:W-:-:S02]  /*70b0*/  ISETP.GE.AND P5, PT, R21, RZ, PT ;  /* 0x000000ff1500720c */ /* 0x000fc40003fa6270 */
[----:B------:R-:W-:Y:S01]  /*70c0*/  ISETP.GE.AND P2, PT, R22, RZ, PT ;  /* 0x000000ff1600720c */ /* 0x000fe20003f46270 */
[--C-:B------:R-:W-:Y:S01]  /*70d0*/  @!P4 IMAD.IADD R8, R8, 0x1, -R9.reuse ;  /* 0x000000010808c824 */ /* 0x100fe200078e0a09 */
[----:B------:R-:W-:Y:S01]  /*70e0*/  ISETP.GT.U32.AND P4, PT, R9, R4, PT ;  /* 0x000000040900720c */ /* 0x000fe20003f84070 */
[----:B-1----:R-:W-:Y:S01]  /*70f0*/  IMAD.MOV.U32 R13, RZ, RZ, R2 ;  /* 0x000000ffff0d7224 */ /* 0x002fe200078e0002 */
[----:B------:R-:W-:Y:S01]  /*7100*/  IADD3 R2, -R5, RZ, RZ ;  /* 0x000000ff05027210 */ /* 0x000fe20007ffe1ff */
[----:B------:R-:W-:Y:S01]  /*7110*/  @!P6 IMAD.IADD R0, R0, 0x1, -R9 ;  /* 0x000000010000e824 */ /* 0x000fe200078e0a09 */
[----:B------:R-:W-:Y:S01]  /*7120*/  ISETP.GT.U32.AND P6, PT, R9, R8, PT ;  /* 0x000000080900720c */ /* 0x000fe20003fc4070 */
[----:B------:R-:W-:Y:S01]  /*7130*/  IMAD.HI.U32 R5, R25, R14, RZ ;  /* 0x0000000e19057227 */ /* 0x000fe200078e00ff */
[----:B------:R-:W-:Y:S02]  /*7140*/  IADD3 R22, R10, 0x87, RZ ;  /* 0x000000870a167810 */ /* 0x000fe40007ffe0ff */
[----:B------:R-:W-:Y:S01]  /*7150*/  IABS R107, R236 ;  /* 0x000000ec006b7213 */ /* 0x000fe20000000000 */
[----:B------:R-:W-:Y:S01]  /*7160*/  IMAD R2, R9, R2, R12 ;  /* 0x0000000209027224 */ /* 0x000fe200078e020c */
[----:B------:R-:W-:Y:S01]  /*7170*/  IABS R20, R22 ;  /* 0x0000001600147213 */ /* 0x000fe20000000000 */
[----:B------:R-:W-:-:S02]  /*7180*/  IMAD.MOV R5, RZ, RZ, -R5 ;  /* 0x000000ffff057224 */ /* 0x000fc400078e0a05 */
[--C-:B------:R-:W-:Y:S01]  /*7190*/  @!P4 IMAD.IADD R4, R4, 0x1, -R9.reuse ;  /* 0x000000010404c824 */ /* 0x100fe200078e0a09 */
[C---:B------:R-:W-:Y:S01]  /*71a0*/  ISETP.GT.U32.AND P4, PT, R9.reuse, R2, PT ;  /* 0x000000020900720c */ /* 0x040fe20003f84070 */
[C---:B------:R-:W-:Y:S02]  /*71b0*/  IMAD R12, R9.reuse, R5, R14 ;  /* 0x00000005090c7224 */ /* 0x040fe400078e020e */
[----:B------:R-:W-:Y:S02]  /*71c0*/  VIADD R21, R10, 0x86 ;  /* 0x000000860a157836 */ /* 0x000fe40000000000 */
[----:B------:R-:W-:Y:S01]  /*71d0*/  @!P6 IMAD.IADD R8, R8, 0x1, -R9 ;  /* 0x000000010808e824 */ /* 0x000fe200078e0a09 */
[C---:B------:R-:W-:Y:S01]  /*71e0*/  ISETP.GT.U32.AND P6, PT, R9.reuse, R12, PT ;  /* 0x0000000c0900720c */ /* 0x040fe20003fc4070 */
[----:B------:R-:W-:Y:S01]  /*71f0*/  @!P0 IMAD.MOV R13, RZ, RZ, -R13 ;  /* 0x000000ffff0d8224 */ /* 0x000fe200078e0a0d */
[----:B------:R-:W-:Y:S01]  /*7200*/  IABS R18, R21 ;  /* 0x0000001500127213 */ /* 0x000fe20000000000 */
[C---:B------:R-:W-:Y:S01]  /*7210*/  VIADD R233, R10.reuse, 0x19e ;  /* 0x0000019e0ae97836 */ /* 0x040fe20000000000 */
[----:B------:R-:W-:Y:S01]  /*7220*/  ISETP.GT.U32.AND P0, PT, R9, R0, PT ;  /* 0x000000000900720c */ /* 0x000fe20003f04070 */
[----:B------:R-:W-:Y:S01]  /*7230*/  VIADD R234, R10, 0x1a0 ;  /* 0x000001a00aea7836 */ /* 0x000fe20000000000 */
[----:B------:R-:W-:Y:S01]  /*7240*/  STL [R1+0xc0], R13 ;  /* 0x0000c00d01007387 */ /* 0x000fe20000100800 */
[----:B------:R-:W-:Y:S01]  /*7250*/  IMAD.HI.U32 R5, R25, R18, RZ ;  /* 0x0000001219057227 */ /* 0x000fe200078e00ff */
[----:B------:R-:W-:-:S02]  /*7260*/  IABS R106, R233 ;  /* 0x000000e9006a7213 */ /* 0x000fc40000000000 */
[----:B------:R1:W-:Y:S01]  /*7270*/  STL [R1+0xc4], R6 ;  /* 0x0000c40601007387 */ /* 0x0003e20000100800 */
[----:B------:R-:W-:Y:S01]  /*7280*/  @!P4 IMAD.IADD R2, R2, 0x1, -R9 ;  /* 0x000000010202c824 */ /* 0x000fe200078e0a09 */
[----:B------:R-:W-:Y:S01]  /*7290*/  ISETP.GE.AND P4, PT, R19, RZ, PT ;  /* 0x000000ff1300720c */ /* 0x000fe20003f86270 */
[----:B------:R-:W-:Y:S01]  /*72a0*/  IMAD.MOV R14, RZ, RZ, -R5 ;  /* 0x000000ffff0e7224 */ /* 0x000fe200078e0a05 */
[----:B------:R-:W-:Y:S01]  /*72b0*/  IABS R104, R234 ;  /* 0x000000ea00687213 */ /* 0x000fe20000000000 */
[----:B------:R-:W-:Y:S02]  /*72c0*/  IMAD.HI.U32 R5, R25, R20, RZ ;  /* 0x0000001419057227 */ /* 0x000fe400078e00ff */
[----:B------:R-:W-:Y:S02]  /*72d0*/  @!P0 IADD3 R0, R0, -R9, RZ ;  /* 0x8000000900008210 */ /* 0x000fe40007ffe0ff */
[----:B------:R-:W-:Y:S01]  /*72e0*/  @!P6 IMAD.IADD R12, R12, 0x1, -R9 ;  /* 0x000000010c0ce824 */ /* 0x000fe200078e0a09 */
[C---:B------:R-:W-:Y:S01]  /*72f0*/  ISETP.GT.U32.AND P6, PT, R9.reuse, R2, PT ;  /* 0x000000020900720c */ /* 0x040fe20003fc4070 */
[----:B------:R-:W-:Y:S01]  /*7300*/  IMAD R14, R9, R14, R18 ;  /* 0x0000000e090e7224 */ /* 0x000fe200078e0212 */
[----:B------:R-:W-:Y:S01]  /*7310*/  IADD3 R5, -R5, RZ, RZ ;  /* 0x000000ff05057210 */ /* 0x000fe20007ffe1ff */
[----:B-1----:R-:W-:Y:S01]  /*7320*/  IMAD.MOV.U32 R6, RZ, RZ, R0 ;  /* 0x000000ffff067224 */ /* 0x002fe200078e0000 */
[----:B------:R-:W-:Y:S01]  /*7330*/  ISETP.GE.AND P0, PT, R7, RZ, PT ;  /* 0x000000ff0700720c */ /* 0x000fe20003f06270 */
[----:B------:R-:W-:Y:S01]  /*7340*/  IMAD.MOV.U32 R13, RZ, RZ, R4 ;  /* 0x000000ffff0d7224 */ /* 0x000fe200078e0004 */
[----:B------:R-:W-:Y:S01]  /*7350*/  MOV R4, R8 ;  /* 0x0000000800047202 */ /* 0x000fe20000000f00 */
[C---:B------:R-:W-:Y:S01]  /*7360*/  IMAD R0, R9.reuse, R5, R20 ;  /* 0x0000000509007224 */ /* 0x040fe200078e0214 */
[C---:B------:R-:W-:Y:S01]  /*7370*/  ISETP.GT.U32.AND P3, PT, R9.reuse, R14, PT ;  /* 0x0000000e0900720c */ /* 0x040fe20003f64070 */
[----:B------:R-:W-:Y:S01]  /*7380*/  @!P1 IMAD.MOV R13, RZ, RZ, -R13 ;  /* 0x000000ffff0d9224 */ /* 0x000fe200078e0a0d */
[----:B------:R-:W-:Y:S01]  /*7390*/  IABS R7, R23 ;  /* 0x0000001700077213 */ /* 0x000fe20000000000 */
[----:B------:R-:W-:Y:S01]  /*73a0*/  @!P5 IMAD.MOV R4, RZ, RZ, -R4 ;  /* 0x000000ffff04d224 */ /* 0x000fe200078e0a04 */
[C---:B------:R-:W-:Y:S01]  /*73b0*/  ISETP.GT.U32.AND P1, PT, R9.reuse, R12, PT ;  /* 0x0000000c0900720c */ /* 0x040fe20003f24070 */
[----:B------:R-:W-:Y:S01]  /*73c0*/  @!P6 IMAD.IADD R2, R2, 0x1, -R9 ;  /* 0x000000010202e824 */ /* 0x000fe200078e0a09 */
[----:B------:R-:W-:Y:S01]  /*73d0*/  ISETP.GT.U32.AND P6, PT, R9, R0, PT ;  /* 0x000000000900720c */ /* 0x000fe20003fc4070 */
[----:B------:R-:W-:Y:S01]  /*73e0*/  IMAD.MOV.U32 R18, RZ, RZ, R7 ;  /* 0x000000ffff127224 */ /* 0x000fe200078e0007 */
[----:B------:R1:W-:Y:S01]  /*73f0*/  STL [R1+0xc8], R13 ;  /* 0x0000c80d01007387 */ /* 0x0003e20000100800 */
[----:B------:R-:W-:Y:S01]  /*7400*/  @!P2 IADD3 R6, -R6, RZ, RZ ;  /* 0x000000ff0606a210 */ /* 0x000fe20007ffe1ff */
[----:B------:R-:W-:Y:S01]  /*7410*/  VIADD R5, R10, 0x89 ;  /* 0x000000890a057836 */ /* 0x000fe20000000000 */
[----:B------:R-:W-:Y:S01]  /*7420*/  ISETP.GE.AND P5, PT, R21, RZ, PT ;  /* 0x000000ff1500720c */ /* 0x000fe20003fa6270 */
[----:B------:R2:W-:Y:S01]  /*7430*/  STL [R1+0xcc], R4 ;  /* 0x0000cc0401007387 */ /* 0x0005e20000100800 */
[--C-:B------:R-:W-:Y:S01]  /*7440*/  @!P3 IMAD.IADD R14, R14, 0x1, -R9.reuse ;  /* 0x000000010e0eb824 */ /* 0x100fe200078e0a09 */
[----:B------:R-:W-:Y:S01]  /*7450*/  ISETP.GE.AND P2, PT, R22, RZ, PT ;  /* 0x000000ff1600720c */ /* 0x000fe20003f46270 */
[----:B------:R-:W-:Y:S01]  /*7460*/  VIADD R19, R10, 0x8b ;  /* 0x0000008b0a137836 */ /* 0x000fe20000000000 */
[----:B------:R3:W-:Y:S01]  /*7470*/  STL [R1+0xd0], R6 ;  /* 0x0000d00601007387 */ /* 0x0007e20000100800 */
[----:B------:R-:W-:Y:S01]  /*7480*/  @!P1 IADD3 R12, R12, -R9, RZ ;  /* 0x800000090c0c9210 */ /* 0x000fe20007ffe0ff */
[----:B-1----:R-:W-:Y:S01]  /*7490*/  IMAD.MOV.U32 R13, RZ, RZ, R2 ;  /* 0x000000ffff0d7224 */ /* 0x002fe200078e0002 */
[----:B------:R-:W-:Y:S01]  /*74a0*/  ISETP.GE.AND P3, PT, R5, RZ, PT ;  /* 0x000000ff0500720c */ /* 0x000fe20003f66270 */
[----:B------:R-:W-:Y:S01]  /*74b0*/  @!P6 IMAD.IADD R0, R0, 0x1, -R9 ;  /* 0x000000010000e824 */ /* 0x000fe200078e0a09 */
[----:B------:R-:W-:Y:S01]  /*74c0*/  ISETP.GT.U32.AND P6, PT, R9, R14, PT ;  /* 0x0000000e0900720c */ /* 0x000fe20003fc4070 */
[----:B--2---:R-:W-:Y:S01]  /*74d0*/  IMAD.HI.U32 R4, R25, R18, RZ ;  /* 0x0000001219047227 */ /* 0x004fe200078e00ff */
[----:B------:R-:W-:-:S02]  /*74e0*/  IADD3 R21, R10, 0x8c, RZ ;  /* 0x0000008c0a157810 */ /* 0x000fc40007ffe0ff */
[----:B------:R-:W-:Y:S01]  /*74f0*/  ISETP.GE.AND P1, PT, R23, RZ, PT ;  /* 0x000000ff1700720c */ /* 0x000fe20003f26270 */
[----:B------:R-:W-:Y:S01]  /*7500*/  IMAD.MOV R4, RZ, RZ, -R4 ;  /* 0x000000ffff047224 */ /* 0x000fe200078e0a04 */
[----:B---3--:R-:W-:Y:S01]  /*7510*/  IABS R6, R5 ;  /* 0x0000000500067213 */ /* 0x008fe20000000000 */
[----:B------:R-:W-:Y:S01]  /*7520*/  @!P4 IMAD.MOV R12, RZ, RZ, -R12 ;  /* 0x000000ffff0cc224 */ /* 0x000fe200078e0a0c */
[----:B------:R-:W-:Y:S01]  /*7530*/  IABS R5, R19 ;  /* 0x0000001300057213 */ /* 0x000fe20000000000 */
[----:B------:R-:W-:Y:S01]  /*7540*/  IMAD R4, R9, R4, R18 ;  /* 0x0000000409047224 */ /* 0x000fe200078e0212 */
[----:B------:R-:W-:Y:S01]  /*7550*/  IABS R20, R21 ;  /* 0x0000001500147213 */ /* 0x000fe20000000000 */
[----:B------:R-:W-:Y:S01]  /*7560*/  IMAD.HI.U32 R2, R25, R6, RZ ;  /* 0x0000000619027227 */ /* 0x000fe200078e00ff */
[----:B------:R-:W-:Y:S02]  /*7570*/  IABS R22, R24 ;  /* 0x0000001800167213 */ /* 0x000fe40000000000 */
[C---:B------:R-:W-:Y:S01]  /*7580*/  ISETP.GT.U32.AND P4, PT, R9.reuse, R4, PT ;  /* 0x000000040900720c */ /* 0x040fe20003f84070 */
[----:B------:R-:W-:Y:S01]  /*7590*/  @!P0 IMAD.MOV R13, RZ, RZ, -R13 ;  /* 0x000000ffff0d8224 */ /* 0x000fe200078e0a0d */
[----:B------:R-:W-:Y:S01]  /*75a0*/  IADD3 R2, -R2, RZ, RZ ;  /* 0x000000ff02027210 */ /* 0x000fe20007ffe1ff */
[----:B------:R-:W-:Y:S01]  /*75b0*/  VIADD R7, R10, 0x8a ;  /* 0x0000008a0a077836 */ /* 0x000fe20000000000 */
[C---:B------:R-:W-:Y:S01]  /*75c0*/  ISETP.GT.U32.AND P0, PT, R9.reuse, R0, PT ;  /* 0x000000000900720c */ /* 0x040fe20003f04070 */
[--C-:B------:R-:W-:Y:S01]  /*75d0*/  @!P6 IMAD.IADD R14, R14, 0x1, -R9.reuse ;  /* 0x000000010e0ee824 */ /* 0x100fe200078e0a09 */
[----:B------:R1:W-:Y:S01]  /*75e0*/  STL [R1+0xd4], R13 ;  /* 0x0000d40d01007387 */ /* 0x0003e20000100800 */
[C---:B------:R-:W-:Y:S01]  /*75f0*/  IMAD R2, R9.reuse, R2, R6 ;  /* 0x0000000209027224 */ /* 0x040fe200078e0206 */
[----:B------:R-:W-:Y:S01]  /*7600*/  IABS R8, R7 ;  /* 0x0000000700087213 */ /* 0x000fe20000000000 */
[C---:B------:R-:W-:Y:S01]  /*7610*/  VIADD R23, R10.reuse, 0x8f ;  /* 0x0000008f0a177836 */ /* 0x040fe20000000000 */
[----:B------:R2:W-:Y:S01]  /*7620*/  STL [R1+0xe0], R12 ;  /* 0x0000e00c01007387 */ /* 0x0005e20000100800 */
[----:B------:R-:W-:Y:S01]  /*7630*/  VIADD R235, R10, 0x19f ;  /* 0x0000019f0aeb7836 */ /* 0x000fe20000000000 */
[----:B------:R-:W-:Y:S01]  /*7640*/  ISETP.GT.U32.AND P6, PT, R9, R2, PT ;  /* 0x000000020900720c */ /* 0x000fe20003fc4070 */
[----:B------:R-:W-:Y:S01]  /*7650*/  @!P4 IMAD.IADD R4, R4, 0x1, -R9 ;  /* 0x000000010404c824 */ /* 0x000fe200078e0a09 */
[----:B------:R-:W-:Y:S01]  /*7660*/  ISETP.GE.AND P4, PT, R19, RZ, PT ;  /* 0x000000ff1300720c */ /* 0x000fe20003f86270 */
[C---:B------:R-:W-:Y:S01]  /*7670*/  VIADD R19, R10.reuse, 0x8e ;  /* 0x0000008e0a137836 */ /* 0x040fe20000000000 */
[----:B-1----:R-:W-:Y:S01]  /*7680*/  MOV R13, R14 ;  /* 0x0000000e000d7202 */ /* 0x002fe20000000f00 */
[----:B------:R-:W-:Y:S01]  /*7690*/  VIADD R186, R10, 0x1a1 ;  /* 0x000001a10aba7836 */ /* 0x000fe20000000000 */
[----:B------:R-:W-:Y:S01]  /*76a0*/  @!P0 IADD3 R0, R0, -R9, RZ ;  /* 0x8000000900008210 */ /* 0x000fe20007ffe0ff */
[----:B------:R-:W-:Y:S01]  /*76b0*/  VIADD R184, R10, 0x1a3 ;  /* 0x000001a30ab87836 */ /* 0x000fe20000000000 */
[----:B------:R-:W-:Y:S01]  /*76c0*/  ISETP.GE.AND P0, PT, R7, RZ, PT ;  /* 0x000000ff0700720c */ /* 0x000fe20003f06270 */
[----:B--2---:R-:W-:Y:S01]  /*76d0*/  IMAD.MOV.U32 R12, RZ, RZ, R5 ;  /* 0x000000ffff0c7224 */ /* 0x004fe200078e0005 */
[----:B------:R-:W-:Y:S01]  /*76e0*/  IABS R105, R235 ;  /* 0x000000eb00697213 */ /* 0x000fe20000000000 */
[----:B------:R-:W-:Y:S01]  /*76f0*/  IMAD.HI.U32 R5, R25, R8, RZ ;  /* 0x0000000819057227 */ /* 0x000fe200078e00ff */
[----:B------:R-:W-:-:S02]  /*7700*/  IABS R103, R186 ;  /* 0x000000ba00677213 */ /* 0x000fc40000000000 */
[----:B------:R-:W-:Y:S01]  /*7710*/  IABS R101, R184 ;  /* 0x000000b800657213 */ /* 0x000fe20000000000 */
[----:B------:R-:W-:Y:S01]  /*7720*/  @!P5 IMAD.MOV R13, RZ, RZ, -R13 ;  /* 0x000000ffff0dd224 */ /* 0x000fe200078e0a0d */
[----:B------:R-:W-:Y:S01]  /*7730*/  ISETP.GT.U32.AND P5, PT, R9, R4, PT ;  /* 0x000000040900720c */ /* 0x000fe20003fa4070 */
[----:B------:R-:W-:-:S03]  /*7740*/  IMAD.HI.U32 R6, R25, R12, RZ ;  /* 0x0000000c19067227 */ /* 0x000fc600078e00ff */
[----:B------:R-:W-:Y:S01]  /*7750*/  STL [R1+0xe4], R13 ;  /* 0x0000e40d01007387 */ /* 0x000fe20000100800 */
[----:B------:R-:W-:Y:S02]  /*7760*/  IMAD.MOV R7, RZ, RZ, -R5 ;  /* 0x000000ffff077224 */ /* 0x000fe400078e0a05 */
[----:B------:R-:W-:Y:S02]  /*7770*/  IMAD.MOV R18, RZ, RZ, -R6 ;  /* 0x000000ffff127224 */ /* 0x000fe400078e0a06 */
[C---:B------:R-:W-:Y:S01]  /*7780*/  IMAD R6, R9.reuse, R7, R8 ;  /* 0x0000000709067224 */ /* 0x040fe200078e0208 */
[----:B------:R-:W-:Y:S01]  /*7790*/  IADD3 R7, R10, 0x8d, RZ ;  /* 0x0000008d0a077810 */ /* 0x000fe20007ffe0ff */
[--C-:B------:R-:W-:Y:S02]  /*77a0*/  @!P6 IMAD.IADD R2, R2, 0x1, -R9.reuse ;  /* 0x000000010202e824 */ /* 0x100fe400078e0a09 */
[C---:B------:R-:W-:Y:S01]  /*77b0*/  IMAD R8, R9.reuse, R18, R12 ;  /* 0x0000001209087224 */ /* 0x040fe200078e020c */
[----:B------:R-:W-:Y:S01]  /*77c0*/  IABS R14, R7 ;  /* 0x00000007000e7213 */ /* 0x000fe20000000000 */
[----:B------:R-:W-:Y:S01]  /*77d0*/  @!P2 IMAD.MOV R0, RZ, RZ, -R0 ;  /* 0x000000ffff00a224 */ /* 0x000fe200078e0a00 */
[C---:B------:R-:W-:Y:S01]  /*77e0*/  ISETP.GT.U32.AND P2, PT, R9.reuse, R6, PT ;  /* 0x000000060900720c */ /* 0x040fe20003f44070 */
[----:B------:R-:W-:Y:S01]  /*77f0*/  @!P5 IMAD.IADD R4, R4, 0x1, -R9 ;  /* 0x000000010404d824 */ /* 0x000fe200078e0a09 */
[----:B------:R-:W-:Y:S01]  /*7800*/  ISETP.GT.U32.AND P6, PT, R9, R2, PT ;  /* 0x000000020900720c */ /* 0x000fe20003fc4070 */
[----:B------:R-:W-:Y:S01]  /*7810*/  IMAD.HI.U32 R5, R25, R20, RZ ;  /* 0x0000001419057227 */ /* 0x000fe200078e00ff */
[----:B------:R-:W-:Y:S01]  /*7820*/  ISETP.GT.U32.AND P5, PT, R9, R8, PT ;  /* 0x000000080900720c */ /* 0x000fe20003fa4070 */
[----:B------:R1:W-:Y:S01]  /*7830*/  STL [R1+0xe8], R0 ;  /* 0x0000e80001007387 */ /* 0x0003e20000100800 */
[----:B------:R-:W-:Y:S01]  /*7840*/  IABS R18, R19 ;  /* 0x0000001300127213 */ /* 0x000fe20000000000 */
[----:B------:R-:W-:-:S02]  /*7850*/  IMAD.MOV R5, RZ, RZ, -R5 ;  /* 0x000000ffff057224 */ /* 0x000fc400078e0a05 */
[----:B------:R-:W-:Y:S02]  /*7860*/  IMAD.MOV.U32 R15, RZ, RZ, R4 ;  /* 0x000000ffff0f7224 */ /* 0x000fe400078e0004 */
[----:B------:R-:W-:Y:S01]  /*7870*/  IMAD R12, R9, R5, R20 ;  /* 0x00000005090c7224 */ /* 0x000fe200078e0214 */
[----:B------:R-:W-:Y:S01]  /*7880*/  IABS R20, R23 ;  /* 0x0000001700147213 */ /* 0x000fe20000000000 */
[--C-:B------:R-:W-:Y:S01]  /*7890*/  @!P2 IMAD.IADD R6, R6, 0x1, -R9.reuse ;  /* 0x000000010606a824 */ /* 0x100fe200078e0a09 */
[----:B------:R-:W-:Y:S01]  /*78a0*/  ISETP.GE.AND P2, PT, R21, RZ, PT ;  /* 0x000000ff1500720c */ /* 0x000fe20003f46270 */
[----:B------:R-:W-:Y:S01]  /*78b0*/  @!P6 IMAD.IADD R2, R2, 0x1, -R9 ;  /* 0x000000010202e824 */ /* 0x000fe200078e0a09 */
[----:B------:R-:W-:Y:S01]  /*78c0*/  ISETP.GT.U32.AND P6, PT, R9, R12, PT ;  /* 0x0000000c0900720c */ /* 0x000fe20003fc4070 */
[----:B-1----:R-:W-:-:S04]  /*78d0*/  IMAD.HI.U32 R0, R25, R14, RZ ;  /* 0x0000000e19007227 */ /* 0x002fc800078e00ff */
[----:B------:R-:W-:Y:S01]  /*78e0*/  @!P5 IMAD.IADD R8, R8, 0x1, -R9 ;  /* 0x000000010808d824 */ /* 0x000fe200078e0a09 */
[----:B------:R-:W-:Y:S01]  /*78f0*/  ISETP.GT.U32.AND P5, PT, R9, R6, PT ;  /* 0x000000060900720c */ /* 0x000fe20003fa4070 */
[----:B------:R-:W-:Y:S01]  /*7900*/  IMAD.HI.U32 R5, R25, R18, RZ ;  /* 0x0000001219057227 */ /* 0x000fe200078e00ff */
[----:B------:R-:W-:-:S03]  /*7910*/  IADD3 R0, -R0, RZ, RZ ;  /* 0x000000ff00007210 */ /* 0x000fc60007ffe1ff */
[----:B------:R-:W-:Y:S02]  /*7920*/  IMAD.MOV.U32 R13, RZ, RZ, R2 ;  /* 0x000000ffff0d7224 */ /* 0x000fe400078e0002 */
[C---:B------:R-:W-:Y:S01]  /*7930*/  IMAD R0, R9.reuse, R0, R14 ;  /* 0x0000000009007224 */ /* 0x040fe200078e020e */
[-C--:B------:R-:W-:Y:S01]  /*7940*/  @!P6 IADD3 R12, R12, -R9.reuse, RZ ;  /* 0x800000090c0ce210 */ /* 0x080fe20007ffe0ff */
[----:B------:R-:W-:Y:S01]  /*7950*/  IMAD.MOV R5, RZ, RZ, -R5 ;  /* 0x000000ffff057224 */ /* 0x000fe200078e0a05 */
[C---:B------:R-:W-:Y:S01]  /*7960*/  ISETP.GT.U32.AND P6, PT, R9.reuse, R8, PT ;  /* 0x000000080900720c */ /* 0x040fe20003fc4070 */
[----:B------:R-:W-:Y:S01]  /*7970*/  @!P1 IMAD.MOV R15, RZ, RZ, -R15 ;  /* 0x000000ffff0f9224 */ /* 0x000fe200078e0a0f */
[C---:B------:R-:W-:Y:S01]  /*7980*/  ISETP.GT.U32.AND P1, PT, R9.reuse, R12, PT ;  /* 0x0000000c0900720c */ /* 0x040fe20003f24070 */
[----:B------:R-:W-:Y:S01]  /*7990*/  @!P3 IMAD.MOV R13, RZ, RZ, -R13 ;  /* 0x000000ffff0db224 */ /* 0x000fe200078e0a0d */
[----:B------:R-:W-:Y:S01]  /*79a0*/  @!P5 IADD3 R6, R6, -R9, RZ ;  /* 0x800000090606d210 */ /* 0x000fe20007ffe0ff */
[C---:B------:R-:W-:Y:S01]  /*79b0*/  IMAD R2, R9.reuse, R5, R18 ;  /* 0x0000000509027224 */ /* 0x040fe200078e0212 */
[----:B------:R-:W-:Y:S01]  /*79c0*/  ISETP.GT.U32.AND P5, PT, R9, R0, PT ;  /* 0x000000000900720c */ /* 0x000fe20003fa4070 */
[----:B------:R-:W-:Y:S01]  /*79d0*/  STL [R1+0xec], R15 ;  /* 0x0000ec0f01007387 */ /* 0x000fe20000100800 */
[----:B------:R-:W-:Y:S01]  /*79e0*/  IMAD.HI.U32 R5, R25, R22, RZ ;  /* 0x0000001619057227 */ /* 0x000fe200078e00ff */
[----:B------:R-:W-:-:S02]  /*79f0*/  ISETP.GE.AND P3, PT, R7, RZ, PT ;  /* 0x000000ff0700720c */ /* 0x000fc40003f66270 */
[----:B------:R1:W-:Y:S01]  /*7a00*/  STL [R1+0x100], R13 ;  /* 0x0001000d01007387 */ /* 0x0003e20000100800 */
[----:B------:R-:W-:Y:S01]  /*7a10*/  IMAD.MOV R5, RZ, RZ, -R5 ;  /* 0x000000ffff057224 */ /* 0x000fe200078e0a05 */
[----:B------:R-:W-:Y:S01]  /*7a20*/  @!P6 IADD3 R8, R8, -R9, RZ ;  /* 0x800000090808e210 */ /* 0x000fe20007ffe0ff */
[----:B------:R-:W-:Y:S01]  /*7a30*/  VIADD R7, R10, 0x91 ;  /* 0x000000910a077836 */ /* 0x000fe20000000000 */
[C---:B------:R-:W-:Y:S01]  /*7a40*/  ISETP.GT.U32.AND P6, PT, R9.reuse, R2, PT ;  /* 0x000000020900720c */ /* 0x040fe20003fc4070 */
[----:B------:R-:W-:Y:S01]  /*7a50*/  IMAD R14, R9, R5, R22 ;  /* 0x00000005090e7224 */ /* 0x000fe200078e0216 */
[----:B------:R-:W-:Y:S01]  /*7a60*/  @!P4 IADD3 R8, -R8, RZ, RZ ;  /* 0x000000ff0808c210 */ /* 0x000fe20007ffe1ff */
[--C-:B------:R-:W-:Y:S01]  /*7a70*/  @!P1 IMAD.IADD R12, R12, 0x1, -R9.reuse ;  /* 0x000000010c0c9824 */ /* 0x100fe200078e0a09 */
[----:B------:R-:W-:Y:S01]  /*7a80*/  ISETP.GE.AND P1, PT, R19, RZ, PT ;  /* 0x000000ff1300720c */ /* 0x000fe20003f26270 */
[----:B------:R-:W-:Y:S01]  /*7a90*/  @!P5 IMAD.IADD R0, R0, 0x1, -R9 ;  /* 0x000000010000d824 */ /* 0x000fe200078e0a09 */
[----:B-1----:R-:W-:Y:S01]  /*7aa0*/  MOV R13, R6 ;  /* 0x00000006000d7202 */ /* 0x002fe20000000f00 */
[----:B------:R-:W-:Y:S01]  /*7ab0*/  VIADD R19, R10, 0x92 ;  /* 0x000000920a137836 */ /* 0x000fe20000000000 */
[----:B------:R-:W-:Y:S01]  /*7ac0*/  ISETP.GT.U32.AND P4, PT, R9, R14, PT ;  /* 0x0000000e0900720c */ /* 0x000fe20003f84070 */
[----:B------:R-:W-:Y:S01]  /*7ad0*/  IMAD.HI.U32 R4, R25, R20, RZ ;  /* 0x0000001419047227 */ /* 0x000fe200078e00ff */
[----:B------:R-:W-:-:S02]  /*7ae0*/  IABS R18, R7 ;  /* 0x0000000700127213 */ /* 0x000fc40000000000 */
[----:B------:R-:W-:Y:S01]  /*7af0*/  IABS R6, R19 ;  /* 0x0000001300067213 */ /* 0x000fe20000000000 */
[----:B------:R-:W-:Y:S01]  /*7b00*/  @!P0 IMAD.MOV R13, RZ, RZ, -R13 ;  /* 0x000000ffff0d8224 */ /* 0x000fe200078e0a0d */
[----:B------:R-:W-:Y:S01]  /*7b10*/  ISETP.GT.U32.AND P0, PT, R9, R0, PT ;  /* 0x000000000900720c */ /* 0x000fe20003f04070 */
[----:B------:R-:W-:Y:S01]  /*7b20*/  @!P6 IMAD.IADD R2, R2, 0x1, -R9 ;  /* 0x000000010202e824 */ /* 0x000fe200078e0a09 */
[----:B------:R-:W-:Y:S01]  /*7b30*/  IADD3 R22, R10, 0x99, RZ ;  /* 0x000000990a167810 */ /* 0x000fe20007ffe0ff */
[----:B------:R-:W-:Y:S01]  /*7b40*/  @!P2 IMAD.MOV R12, RZ, RZ, -R12 ;  /* 0x000000ffff0ca224 */ /* 0x000fe200078e0a0c */
[----:B------:R-:W-:Y:S01]  /*7b50*/  STL [R1+0x104], R13 ;  /* 0x0001040d01007387 */ /* 0x000fe20000100800 */
[----:B------:R-:W-:Y:S01]  /*7b60*/  IMAD.HI.U32 R5, R25, R18, RZ ;  /* 0x0000001219057227 */ /* 0x000fe200078e00ff */
[----:B------:R-:W-:Y:S02]  /*7b70*/  ISETP.GT.U32.AND P6, PT, R9, R2, PT ;  /* 0x000000020900720c */ /* 0x000fe40003fc4070 */
[----:B------:R1:W-:Y:S01]  /*7b80*/  STL [R1+0x108], R8 ;  /* 0x0001080801007387 */ /* 0x0003e20000100800 */
[----:B------:R-:W-:Y:S01]  /*7b90*/  IMAD.MOV R4, RZ, RZ, -R4 ;  /* 0x000000ffff047224 */ /* 0x000fe200078e0a04 */
[----:B------:R-:W-:Y:S01]  /*7ba0*/  ISETP.GE.AND P2, PT, R23, RZ, PT ;  /* 0x000000ff1700720c */ /* 0x000fe20003f46270 */
[----:B------:R-:W-:Y:S01]  /*7bb0*/  IMAD.MOV R5, RZ, RZ, -R5 ;  /* 0x000000ffff057224 */ /* 0x000fe200078e0a05 */
[----:B------:R2:W-:Y:S01]  /*7bc0*/  STL [R1+0x10c], R12 ;  /* 0x00010c0c01007387 */ /* 0x0005e20000100800 */
[----:B------:R-:W-:Y:S01]  /*7bd0*/  @!P0 IADD3 R0, R0, -R9, RZ ;  /* 0x8000000900008210 */ /* 0x000fe20007ffe0ff */
[----:B------:R-:W-:Y:S01]  /*7be0*/  @!P4 IMAD.IADD R14, R14, 0x1, -R9 ;  /* 0x000000010e0ec824 */ /* 0x000fe200078e0a09 */
[----:B------:R-:W-:Y:S01]  /*7bf0*/  ISETP.GE.AND P0, PT, R24, RZ, PT ;  /* 0x000000ff1800720c */ /* 0x000fe20003f06270 */
[----:B------:R-:W-:Y:S01]  /*7c00*/  IMAD R4, R9, R4, R20 ;  /* 0x0000000409047224 */ /* 0x000fe200078e0214 */
[----:B------:R-:W-:Y:S01]  /*7c10*/  ISETP.GE.AND P4, PT, R7, RZ, PT ;  /* 0x000000ff0700720c */ /* 0x000fe20003f86270 */
[----:B-1----:R-:W-:Y:S01]  /*7c20*/  IMAD.MOV.U32 R8, RZ, RZ, R6 ;  /* 0x000000ffff087224 */ /* 0x002fe200078e0006 */
[C---:B------:R-:W-:Y:S01]  /*7c30*/  IADD3 R7, R10.reuse, 0x94, RZ ;  /* 0x000000940a077810 */ /* 0x040fe20007ffe0ff */
[C---:B------:R-:W-:Y:S01]  /*7c40*/  IMAD R6, R9.reuse, R5, R18 ;  /* 0x0000000509067224 */ /* 0x040fe200078e0212 */
[----:B------:R-:W-:Y:S01]  /*7c50*/  ISETP.GT.U32.AND P5, PT, R9, R4, PT ;  /* 0x000000040900720c */ /* 0x000fe20003fa4070 */
[----:B--2---:R-:W-:Y:S01]  /*7c60*/  IMAD.MOV.U32 R12, RZ, RZ, R0 ;  /* 0x000000ffff0c7224 */ /* 0x004fe200078e0000 */
[----:B------:R-:W-:Y:S01]  /*7c70*/  IADD3 R18, R10, 0x96, RZ ;  /* 0x000000960a127810 */ /* 0x000fe20007ffe0ff */
[----:B------:R-:W-:-:S04]  /*7c80*/  IMAD.HI.U32 R5, R25, R8, RZ ;  /* 0x0000000819057227 */ /* 0x000fc800078e00ff */
[----:B------:R-:W-:Y:S01]  /*7c90*/  @!P3 IMAD.MOV R12, RZ, RZ, -R12 ;  /* 0x000000ffff0cb224 */ /* 0x000fe200078e0a0c */
[C---:B------:R-:W-:Y:S01]  /*7ca0*/  ISETP.GT.U32.AND P3, PT, R9.reuse, R14, PT ;  /* 0x0000000e0900720c */ /* 0x040fe20003f64070 */
[--C-:B------:R-:W-:Y:S01]  /*7cb0*/  @!P6 IMAD.IADD R2, R2, 0x1, -R9.reuse ;  /* 0x000000010202e824 */ /* 0x100fe200078e0a09 */
[----:B------:R-:W-:Y:S01]  /*7cc0*/  ISETP.GT.U32.AND P6, PT, R9, R6, PT ;  /* 0x000000060900720c */ /* 0x000fe20003fc4070 */
[----:B------:R-:W-:Y:S01]  /*7cd0*/  VIADD R21, R10, 0x98 ;  /* 0x000000980a157836 */ /* 0x000fe20000000000 */
[----:B------:R-:W-:Y:S01]  /*7ce0*/  IADD3 R5, -R5, RZ, RZ ;  /* 0x000000ff05057210 */ /* 0x000fe20007ffe1ff */
[----:B------:R-:W-:Y:S01]  /*7cf0*/  @!P5 IMAD.IADD R4, R4, 0x1, -R9 ;  /* 0x000000010404d824 */ /* 0x000fe200078e0a09 */
[----:B------:R1:W-:Y:S01]  /*7d00*/  STL [R1+0x120], R12 ;  /* 0x0001200c01007387 */ /* 0x0003e20000100800 */
[C---:B------:R-:W-:Y:S02]  /*7d10*/  VIADD R23, R10.reuse, 0x9a ;  /* 0x0000009a0a177836 */ /* 0x040fe40000000000 */
[C---:B------:R-:W-:Y:S01]  /*7d20*/  IMAD R0, R9.reuse, R5, R8 ;  /* 0x0000000509007224 */ /* 0x040fe200078e0208 */
[----:B------:R-:W-:Y:S01]  /*7d30*/  ISETP.GT.U32.AND P5, PT, R9, R4, PT ;  /* 0x000000040900720c */ /* 0x000fe20003fa4070 */
[----:B------:R-:W-:-:S02]  /*7d40*/  VIADD R5, R10, 0x93 ;  /* 0x000000930a057836 */ /* 0x000fc40000000000 */
[--C-:B------:R-:W-:Y:S01]  /*7d50*/  @!P3 IMAD.IADD R14, R14, 0x1, -R9.reuse ;  /* 0x000000010e0eb824 */ /* 0x100fe200078e0a09 */
[C---:B------:R-:W-:Y:S01]  /*7d60*/  ISETP.GT.U32.AND P3, PT, R9.reuse, R0, PT ;  /* 0x000000000900720c */ /* 0x040fe20003f64070 */
[--C-:B------:R-:W-:Y:S01]  /*7d70*/  @!P6 IMAD.IADD R6, R6, 0x1, -R9.reuse ;  /* 0x000000010606e824 */ /* 0x100fe200078e0a09 */
[----:B------:R-:W-:Y:S01]  /*7d80*/  IABS R8, R5 ;  /* 0x0000000500087213 */ /* 0x000fe20000000000 */
[----:B-1----:R-:W-:Y:S02]  /*7d90*/  IMAD.MOV.U32 R12, RZ, RZ, R2 ;  /* 0x000000ffff0c7224 */ /* 0x002fe400078e0002 */
[----:B------:R-:W-:Y:S01]  /*7da0*/  VIADD R2, R10, 0x95 ;  /* 0x000000950a027836 */ /* 0x000fe20000000000 */
[----:B------:R-:W-:Y:S01]  /*7db0*/  ISETP.GT.U32.AND P6, PT, R9, R6, PT ;  /* 0x000000060900720c */ /* 0x000fe20003fc4070 */
[----:B------:R-:W-:Y:S02]  /*7dc0*/  IMAD.MOV.U32 R13, RZ, RZ, R14 ;  /* 0x000000ffff0d7224 */ /* 0x000fe400078e000e */
[----:B------:R-:W-:Y:S01]  /*7dd0*/  @!P5 IMAD.IADD R4, R4, 0x1, -R9 ;  /* 0x000000010404d824 */ /* 0x000fe200078e0a09 */
[----:B------:R-:W-:Y:S01]  /*7de0*/  IABS R14, R2 ;  /* 0x00000002000e7213 */ /* 0x000fe20000000000 */
[----:B------:R-:W-:Y:S01]  /*7df0*/  @!P0 IMAD.MOV R13, RZ, RZ, -R13 ;  /* 0x000000ffff0d8224 */ /* 0x000fe200078e0a0d */
[----:B------:R-:W-:Y:S01]  /*7e00*/  ISETP.GE.AND P0, PT, R2, RZ, PT ;  /* 0x000000ff0200720c */ /* 0x000fe20003f06270 */
[----:B------:R-:W-:Y:S01]  /*7e10*/  @!P3 IMAD.IADD R0, R0, 0x1, -R9 ;  /* 0x000000010000b824 */ /* 0x000fe200078e0a09 */
[----:B------:R-:W-:Y:S01]  /*7e20*/  @!P2 IADD3 R4, -R4, RZ, RZ ;  /* 0x000000ff0404a210 */ /* 0x000fe20007ffe1ff */
[----:B------:R-:W-:Y:S01]  /*7e30*/  @!P1 IMAD.MOV R12, RZ, RZ, -R12 ;  /* 0x000000ffff0c9224 */ /* 0x000fe200078e0a0c */
[----:B------:R-:W-:Y:S01]  /*7e40*/  ISETP.GE.AND P2, PT, R7, RZ, PT ;  /* 0x000000ff0700720c */ /* 0x000fe20003f46270 */
[----:B------:R-:W-:Y:S01]  /*7e50*/  IMAD.HI.U32 R2, R25, R8, RZ ;  /* 0x0000000819027227 */ /* 0x000fe200078e00ff */
[----:B------:R-:W-:-:S02]  /*7e60*/  ISETP.GT.U32.AND P3, PT, R9, R0, PT ;  /* 0x000000000900720c */ /* 0x000fc40003f64070 */
[----:B------:R1:W-:Y:S01]  /*7e70*/  STL [R1+0x124], R12 ;  /* 0x0001240c01007387 */ /* 0x0003e20000100800 */
[----:B------:R-:W-:Y:S01]  /*7e80*/  @!P6 IMAD.IADD R6, R6, 0x1, -R9 ;  /* 0x000000010606e824 */ /* 0x000fe200078e0a09 */
[----:B------:R-:W-:Y:S01]  /*7e90*/  IADD3 R2, -R2, RZ, RZ ;  /* 0x000000ff02027210 */ /* 0x000fe20007ffe1ff */
[----:B------:R-:W-:Y:S01]  /*7ea0*/  VIADD R24, R10, 0x9b ;  /* 0x0000009b0a187836 */ /* 0x000fe20000000000 */
[----:B------:R-:W-:Y:S01]  /*7eb0*/  ISETP.GE.AND P6, PT, R18, RZ, PT ;  /* 0x000000ff1200720c */ /* 0x000fe20003fc6270 */
[----:B------:R-:W-:Y:S01]  /*7ec0*/  STL [R1+0x128], R4 ;  /* 0x0001280401007387 */ /* 0x000fe20000100800 */
[----:B------:R-:W-:Y:S01]  /*7ed0*/  IABS R18, R18 ;  /* 0x0000001200127213 */ /* 0x000fe20000000000 */
[----:B------:R-:W-:Y:S01]  /*7ee0*/  IMAD R2, R9, R2, R8 ;  /* 0x0000000209027224 */ /* 0x000fe200078e0208 */
[----:B------:R-:W-:Y:S01]  /*7ef0*/  ISETP.GE.AND P5, PT, R19, RZ, PT ;  /* 0x000000ff1300720c */ /* 0x000fe20003fa6270 */
[----:B------:R2:W-:Y:S01]  /*7f00*/  STL [R1+0x12c], R13 ;  /* 0x00012c0d01007387 */ /* 0x0005e20000100800 */
[----:B-1----:R-:W-:Y:S01]  /*7f10*/  IABS R12, R7 ;  /* 0x00000007000c7213 */ /* 0x002fe20000000000 */
[----:B------:R-:W-:Y:S01]  /*7f20*/  IMAD.MOV.U32 R7, RZ, RZ, R6 ;  /* 0x000000ffff077224 */ /* 0x000fe200078e0006 */
[----:B------:R-:W-:Y:S01]  /*7f30*/  ISETP.GE.AND P1, PT, R5, RZ, PT ;  /* 0x000000ff0500720c */ /* 0x000fe20003f26270 */
[----:B------:R-:W-:Y:S01]  /*7f40*/  IMAD.HI.U32 R5, R25, R14, RZ ;  /* 0x0000000e19057227 */ /* 0x000fe200078e00ff */
[----:B------:R-:W-:-:S02]  /*7f50*/  IABS R20, R24 ;  /* 0x0000001800147213 */ /* 0x000fc40000000000 */
[----:B------:R-:W-:Y:S01]  /*7f60*/  @!P4 IADD3 R7, -R7, RZ, RZ ;  /* 0x000000ff0707c210 */ /* 0x000fe20007ffe1ff */
[----:B------:R-:W-:Y:S01]  /*7f70*/  @!P3 IMAD.IADD R0, R0, 0x1, -R9 ;  /* 0x000000010000b824 */ /* 0x000fe200078e0a09 */
[----:B------:R-:W-:Y:S01]  /*7f80*/  ISETP.GT.U32.AND P4, PT, R9, R2, PT ;  /* 0x000000020900720c */ /* 0x000fe20003f84070 */
[C---:B------:R-:W-:Y:S02]  /*7f90*/  IMAD.HI.U32 R6, R25.reuse, R18, RZ ;  /* 0x0000001219067227 */ /* 0x040fe400078e00ff */
[----:B------:R1:W-:Y:S01]  /*7fa0*/  STL [R1+0x144], R7 ;  /* 0x0001440701007387 */ /* 0x0003e20000100800 */
[----:B--2---:R-:W-:Y:S01]  /*7fb0*/  MOV R13, R0 ;  /* 0x00000000000d7202 */ /* 0x004fe20000000f00 */
[----:B------:R-:W-:Y:S02]  /*7fc0*/  IMAD.MOV R5, RZ, RZ, -R5 ;  /* 0x000000ffff057224 */ /* 0x000fe400078e0a05 */
[----:B------:R-:W-:-:S04]  /*7fd0*/  IMAD.HI.U32 R4, R25, R12, RZ ;  /* 0x0000000c19047227 */ /* 0x000fc800078e00ff */
[----:B------:R-:W-:Y:S02]  /*7fe0*/  @!P5 IMAD.MOV R13, RZ, RZ, -R13 ;  /* 0x000000ffff0dd224 */ /* 0x000fe400078e0a0d */
[----:B-1----:R-:W-:Y:S02]  /*7ff0*/  IMAD.MOV R7, RZ, RZ, -R6 ;  /* 0x000000ffff077224 */ /* 0x002fe400078e0a06 */
[C---:B------:R-:W-:Y:S01]  /*8000*/  IMAD R6, R9.reuse, R5, R14 ;  /* 0x0000000509067224 */ /* 0x040fe200078e020e */
[----:B------:R1:W-:Y:S01]  /*8010*/  STL [R1+0x148], R13 ;  /* 0x0001480d01007387 */ /* 0x0003e20000100800 */
[----:B------:R-:W-:Y:S01]  /*8020*/  IMAD.MOV R4, RZ, RZ, -R4 ;  /* 0x000000ffff047224 */ /* 0x000fe200078e0a04 */
[----:B------:R-:W-:Y:S01]  /*8030*/  IABS R14, R22 ;  /* 0x00000016000e7213 */ /* 0x000fe20000000000 */
[----:B------:R-:W-:Y:S01]  /*8040*/  @!P4 IMAD.IADD R2, R2, 0x1, -R9 ;  /* 0x000000010202c824 */ /* 0x000fe200078e0a09 */
[C---:B------:R-:W-:Y:S01]  /*8050*/  ISETP.GT.U32.AND P5, PT, R9.reuse, R6, PT ;  /* 0x000000060900720c */ /* 0x040fe20003fa4070 */
[C---:B------:R-:W-:Y:S01]  /*8060*/  IMAD R4, R9.reuse, R4, R12 ;  /* 0x0000000409047224 */ /* 0x040fe200078e020c */
[----:B------:R-:W-:Y:S01]  /*8070*/  IABS R12, R21 ;  /* 0x00000015000c7213 */ /* 0x000fe20000000000 */
[----:B------:R-:W-:Y:S01]  /*8080*/  VIADD R19, R10, 0x97 ;  /* 0x000000970a137836 */ /* 0x000fe20000000000 */
[C---:B------:R-:W-:Y:S01]  /*8090*/  ISETP.GT.U32.AND P4, PT, R9.reuse, R2, PT ;  /* 0x000000020900720c */ /* 0x040fe20003f84070 */
[C---:B------:R-:W-:Y:S01]  /*80a0*/  IMAD R0, R9.reuse, R7, R18 ;  /* 0x0000000709007224 */ /* 0x040fe200078e0212 */
[----:B------:R-:W-:Y:S01]  /*80b0*/  ISETP.GT.U32.AND P3, PT, R9, R4, PT ;  /* 0x000000040900720c */ /* 0x000fe20003f64070 */
[----:B------:R-:W-:Y:S01]  /*80c0*/  IMAD.HI.U32 R7, R25, R12, RZ ;  /* 0x0000000c19077227 */ /* 0x000fe200078e00ff */
[----:B------:R-:W-:-:S02]  /*80d0*/  IABS R8, R19 ;  /* 0x0000001300087213 */ /* 0x000fc40000000000 */
[----:B------:R-:W-:Y:S01]  /*80e0*/  IABS R18, R23 ;  /* 0x0000001700127213 */ /* 0x000fe20000000000 */
[----:B------:R-:W-:Y:S02]  /*80f0*/  IMAD.MOV R7, RZ, RZ, -R7 ;  /* 0x000000ffff077224 */ /* 0x000fe400078e0a07 */
[----:B------:R-:W-:Y:S02]  /*8100*/  @!P5 IMAD.IADD R6, R6, 0x1, -R9 ;  /* 0x000000010606d824 */ /* 0x000fe400078e0a09 */
[----:B------:R-:W-:-:S03]  /*8110*/  IMAD.HI.U32 R5, R25, R8, RZ ;  /* 0x0000000819057227 */ /* 0x000fc600078e00ff */
[C---:B------:R-:W-:Y:S01]  /*8120*/  ISETP.GT.U32.AND P5, PT, R9.reuse, R6, PT ;  /* 0x000000060900720c */ /* 0x040fe20003fa4070 */
[--C-:B------:R-:W-:Y:S01]  /*8130*/  @!P4 IMAD.IADD R2, R2, 0x1, -R9.reuse ;  /* 0x000000010202c824 */ /* 0x100fe200078e0a09 */
[----:B------:R-:W-:Y:S01]  /*8140*/  ISETP.GT.U32.AND P4, PT, R9, R0, PT ;  /* 0x000000000900720c */ /* 0x000fe20003f84070 */
[----:B------:R-:W-:Y:S01]  /*8150*/  @!P3 IMAD.IADD R4, R4, 0x1, -R9 ;  /* 0x000000010404b824 */ /* 0x000fe200078e0a09 */
[----:B------:R-:W-:Y:S01]  /*8160*/  IADD3 R5, -R5, RZ, RZ ;  /* 0x000000ff05057210 */ /* 0x000fe20007ffe1ff */
[C---:B------:R-:W-:Y:S02]  /*8170*/  IMAD R12, R9.reuse, R7, R12 ;  /* 0x00000007090c7224 */ /* 0x040fe400078e020c */
[----:B-1----:R-:W-:Y:S01]  /*8180*/  IMAD.MOV.U32 R13, RZ, RZ, R2 ;  /* 0x000000ffff0d7224 */ /* 0x002fe200078e0002 */
[C---:B------:R-:W-:Y:S01]  /*8190*/  ISETP.GT.U32.AND P3, PT, R9.reuse, R4, PT ;  /* 0x000000040900720c */ /* 0x040fe20003f64070 */
[----:B------:R-:W-:Y:S02]  /*81a0*/  IMAD R8, R9, R5, R8 ;  /* 0x0000000509087224 */ /* 0x000fe400078e0208 */
[----:B------:R-:W-:Y:S01]  /*81b0*/  IMAD.HI.U32 R5, R25, R14, RZ ;  /* 0x0000000e19057227 */ /* 0x000fe200078e00ff */
[----:B------:R-:W-:-:S03]  /*81c0*/  @!P1 IADD3 R13, -R13, RZ, RZ ;  /* 0x000000ff0d0d9210 */ /* 0x000fc60007ffe1ff */
[--C-:B------:R-:W-:Y:S01]  /*81d0*/  @!P5 IMAD.IADD R6, R6, 0x1, -R9.reuse ;  /* 0x000000010606d824 */ /* 0x100fe200078e0a09 */
[----:B------:R-:W-:Y:S01]  /*81e0*/  ISETP.GT.U32.AND P5, PT, R9, R12, PT ;  /* 0x0000000c0900720c */ /* 0x000fe20003fa4070 */
[----:B------:R-:W-:Y:S01]  /*81f0*/  @!P4 IMAD.IADD R0, R0, 0x1, -R9 ;  /* 0x000000010000c824 */ /* 0x000fe200078e0a09 */
[----:B------:R1:W-:Y:S01]  /*8200*/  STL [R1+0x14c], R13 ;  /* 0x00014c0d01007387 */ /* 0x0003e20000100800 */
[----:B------:R-:W-:Y:S01]  /*8210*/  IMAD.MOV R5, RZ, RZ, -R5 ;  /* 0x000000ffff057224 */ /* 0x000fe200078e0a05 */
[----:B------:R-:W-:Y:S01]  /*8220*/  ISETP.GE.AND P4, PT, R19, RZ, PT ;  /* 0x000000ff1300720c */ /* 0x000fe20003f86270 */
[----:B------:R-:W-:Y:S01]  /*8230*/  IMAD.HI.U32 R7, R25, R18, RZ ;  /* 0x0000001219077227 */ /* 0x000fe200078e00ff */
[----:B------:R-:W-:Y:S02]  /*8240*/  @!P3 IADD3 R4, R4, -R9, RZ ;  /* 0x800000090404b210 */ /* 0x000fe40007ffe0ff */
[C---:B------:R-:W-:Y:S01]  /*8250*/  ISETP.GT.U32.AND P1, PT, R9.reuse, R0, PT ;  /* 0x000000000900720c */ /* 0x040fe20003f24070 */
[C---:B------:R-:W-:Y:S01]  /*8260*/  IMAD R2, R9.reuse, R5, R14 ;  /* 0x0000000509027224 */ /* 0x040fe200078e020e */
[----:B------:R-:W-:Y:S01]  /*8270*/  ISETP.GT.U32.AND P3, PT, R9, R8, PT ;  /* 0x000000080900720c */ /* 0x000fe20003f64070 */
[----:B------:R-:W-:Y:S01]  /*8280*/  IMAD.HI.U32 R5, R25, R20, RZ ;  /* 0x0000001419057227 */ /* 0x000fe200078e00ff */
[----:B-1----:R-:W-:-:S03]  /*8290*/  MOV R13, R4 ;  /* 0x00000004000d7202 */ /* 0x002fc60000000f00 */
[----:B------:R-:W-:Y:S01]  /*82a0*/  @!P5 IMAD.IADD R12, R12, 0x1, -R9 ;  /* 0x000000010c0cd824 */ /* 0x000fe200078e0a09 */
[----:B------:R-:W-:Y:S01]  /*82b0*/  IADD3 R5, -R5, RZ, RZ ;  /* 0x000000ff05057210 */ /* 0x000fe20007ffe1ff */
[----:B------:R-:W-:Y:S02]  /*82c0*/  IMAD.MOV R7, RZ, RZ, -R7 ;  /* 0x000000ffff077224 */ /* 0x000fe400078e0a07 */
[----:B------:R-:W-:Y:S01]  /*82d0*/  @!P2 IMAD.MOV R13, RZ, RZ, -R13 ;  /* 0x000000ffff0da224 */ /* 0x000fe200078e0a0d */
[C---:B------:R-:W-:Y:S01]  /*82e0*/  ISETP.GT.U32.AND P5, PT, R9.reuse, R12, PT ;  /* 0x0000000c0900720c */ /* 0x040fe20003fa4070 */
[--C-:B------:R-:W-:Y:S01]  /*82f0*/  @!P1 IMAD.IADD R0, R0, 0x1, -R9.reuse ;  /* 0x0000000100009824 */ /* 0x100fe200078e0a09 */
[C---:B------:R-:W-:Y:S01]  /*8300*/  ISETP.GT.U32.AND P1, PT, R9.reuse, R2, PT ;  /* 0x000000020900720c */ /* 0x040fe20003f24070 */
[----:B------:R-:W-:Y:S01]  /*8310*/  @!P3 IMAD.IADD R8, R8, 0x1, -R9 ;  /* 0x000000010808b824 */ /* 0x000fe200078e0a09 */
[----:B------:R1:W-:Y:S01]  /*8320*/  STL [R1+0x150], R13 ;  /* 0x0001500d01007387 */ /* 0x0003e20000100800 */
[----:B------:R-:W-:Y:S01]  /*8330*/  IMAD R4, R9, R7, R18 ;  /* 0x0000000709047224 */ /* 0x000fe200078e0212 */
[----:B------:R-:W-:Y:S01]  /*8340*/  ISETP.GE.AND P3, PT, R21, RZ, PT ;  /* 0x000000ff1500720c */ /* 0x000fe20003f66270 */
[----:B------:R-:W-:Y:S01]  /*8350*/  IMAD.MOV.U32 R7, RZ, RZ, R0 ;  /* 0x000000ffff077224 */ /* 0x000fe200078e0000 */
[C---:B------:R-:W-:Y:S01]  /*8360*/  ISETP.GT.U32.AND P2, PT, R9.reuse, R8, PT ;  /* 0x000000080900720c */ /* 0x040fe20003f44070 */
[----:B------:R-:W-:-:S02]  /*8370*/  IMAD R0, R9, R5, R20 ;  /* 0x0000000509007224 */ /* 0x000fc400078e0214 */
[----:B------:R-:W-:Y:S01]  /*8380*/  @!P0 IMAD.MOV R6, RZ, RZ, -R6 ;  /* 0x000000ffff068224 */ /* 0x000fe200078e0a06 */
[----:B------:R-:W-:Y:S01]  /*8390*/  @!P6 IADD3 R7, -R7, RZ, RZ ;  /* 0x000000ff0707e210 */ /* 0x000fe20007ffe1ff */
[--C-:B------:R-:W-:Y:S01]  /*83a0*/  @!P5 IMAD.IADD R12, R12, 0x1, -R9.reuse ;  /* 0x000000010c0cd824 */ /* 0x100fe200078e0a09 */
[C---:B------:R-:W-:Y:S01]  /*83b0*/  ISETP.GT.U32.AND P5, PT, R9.reuse, R0, PT ;  /* 0x000000000900720c */ /* 0x040fe20003fa4070 */
[C---:B------:R-:W-:Y:S01]  /*83c0*/  VIADD R19, R10.reuse, 0x9c ;  /* 0x0000009c0a137836 */ /* 0x040fe20000000000 */
[C---:B------:R-:W-:Y:S01]  /*83d0*/  ISETP.GT.U32.AND P6, PT, R9.reuse, R4, PT ;  /* 0x000000040900720c */ /* 0x040fe20003fc4070 */
[----:B------:R-:W-:Y:S01]  /*83e0*/  VIADD R20, R10, 0x9d ;  /* 0x0000009d0a147836 */ /* 0x000fe20000000000 */
[----:B------:R2:W-:Y:S01]  /*83f0*/  STL [R1+0x160], R6 ;  /* 0x0001600601007387 */ /* 0x0005e20000100800 */
[----:B------:R-:W-:Y:S01]  /*8400*/  @!P1 IADD3 R2, R2, -R9, RZ ;  /* 0x8000000902029210 */ /* 0x000fe20007ffe0ff */
[----:B------:R-:W-:Y:S01]  /*8410*/  VIADD R21, R10, 0x9e ;  /* 0x0000009e0a157836 */ /* 0x000fe20000000000 */
[----:B------:R-:W-:Y:S01]  /*8420*/  ISETP.GE.AND P0, PT, R22, RZ, PT ;  /* 0x000000ff1600720c */ /* 0x000fe20003f06270 */
[--C-:B------:R-:W-:Y:S01]  /*8430*/  @!P2 IMAD.IADD R8, R8, 0x1, -R9.reuse ;  /* 0x000000010808a824 */ /* 0x100fe200078e0a09 */
[----:B------:R3:W-:Y:S01]  /*8440*/  STL [R1+0x164], R7 ;  /* 0x0001640701007387 */ /* 0x0007e20000100800 */
[----:B------:R-:W-:Y:S01]  /*8450*/  IADD3 R22, R10, 0x9f, RZ ;  /* 0x0000009f0a167810 */ /* 0x000fe20007ffe0ff */
[----:B------:R-:W-:Y:S01]  /*8460*/  IMAD.MOV.U32 R15, RZ, RZ, R12 ;  /* 0x000000ffff0f7224 */ /* 0x000fe200078e000c */
[----:B------:R-:W-:Y:S01]  /*8470*/  IABS R14, R21 ;  /* 0x00000015000e7213 */ /* 0x000fe20000000000 */
[----:B-1----:R-:W-:Y:S01]  /*8480*/  IMAD.MOV.U32 R13, RZ, RZ, R8 ;  /* 0x000000ffff0d7224 */ /* 0x002fe200078e0008 */
[----:B--2---:R-:W-:Y:S01]  /*8490*/  IABS R6, R19 ;  /* 0x0000001300067213 */ /* 0x004fe20000000000 */
[--C-:B------:R-:W-:Y:S01]  /*84a0*/  @!P5 IMAD.IADD R0, R0, 0x1, -R9.reuse ;  /* 0x000000010000d824 */ /* 0x100fe200078e0a09 */
[----:B------:R-:W-:Y:S01]  /*84b0*/  IABS R18, R22 ;  /* 0x0000001600127213 */ /* 0x000fe20000000000 */
[----:B------:R-:W-:Y:S01]  /*84c0*/  @!P6 IMAD.IADD R4, R4, 0x1, -R9 ;  /* 0x000000010404e824 */ /* 0x000fe200078e0a09 */
[----:B------:R-:W-:Y:S01]  /*84d0*/  ISETP.GT.U32.AND P6, PT, R9, R2, PT ;  /* 0x000000020900720c */ /* 0x000fe20003fc4070 */
[----:B------:R-:W-:Y:S01]  /*84e0*/  IMAD.HI.U32 R5, R25, R6, RZ ;  /* 0x0000000619057227 */ /* 0x000fe200078e00ff */
[----:B---3--:R-:W-:-:S02]  /*84f0*/  IABS R7, R20 ;  /* 0x0000001400077213 */ /* 0x008fc40000000000 */
[C---:B------:R-:W-:Y:S01]  /*8500*/  ISETP.GT.U32.AND P5, PT, R9.reuse, R4, PT ;  /* 0x000000040900720c */ /* 0x040fe20003fa4070 */
[----:B------:R-:W-:Y:S01]  /*8510*/  @!P4 IMAD.MOV R13, RZ, RZ, -R13 ;  /* 0x000000ffff0dc224 */ /* 0x000fe200078e0a0d */
[----:B------:R-:W-:Y:S01]  /*8520*/  MOV R8, R7 ;  /* 0x0000000700087202 */ /* 0x000fe20000000f00 */
[----:B------:R-:W-:Y:S01]  /*8530*/  IMAD.MOV R7, RZ, RZ, -R5 ;  /* 0x000000ffff077224 */ /* 0x000fe200078e0a05 */
[----:B------:R-:W-:Y:S01]  /*8540*/  ISETP.GT.U32.AND P4, PT, R9, R0, PT ;  /* 0x000000000900720c */ /* 0x000fe20003f84070 */
[----:B------:R-:W-:Y:S01]  /*8550*/  @!P3 IMAD.MOV R15, RZ, RZ, -R15 ;  /* 0x000000ffff0fb224 */ /* 0x000fe200078e0a0f */
[----:B------:R-:W-:Y:S01]  /*8560*/  ISETP.GE.AND P2, PT, R23, RZ, PT ;  /* 0x000000ff1700720c */ /* 0x000fe20003f46270 */
[----:B------:R-:W-:Y:S01]  /*8570*/  IMAD.HI.U32 R5, R25, R8, RZ ;  /* 0x0000000819057227 */ /* 0x000fe200078e00ff */
[----:B------:R1:W-:Y:S01]  /*8580*/  STL [R1+0x168], R13 ;  /* 0x0001680d01007387 */ /* 0x0003e20000100800 */
[----:B------:R-:W-:Y:S02]  /*8590*/  ISETP.GE.AND P1, PT, R24, RZ, PT ;  /* 0x000000ff1800720c */ /* 0x000fe40003f26270 */
[----:B------:R-:W-:Y:S01]  /*85a0*/  IMAD.MOV R5, RZ, RZ, -R5 ;  /* 0x000000ffff057224 */ /* 0x000fe200078e0a05 */
[----:B------:R2:W-:Y:S01]  /*85b0*/  STL [R1+0x16c], R15 ;  /* 0x00016c0f01007387 */ /* 0x0005e20000100800 */
[----:B------:R-:W-:-:S02]  /*85c0*/  IMAD R6, R9, R7, R6 ;  /* 0x0000000709067224 */ /* 0x000fc400078e0206 */
[C---:B------:R-:W-:Y:S02]  /*85d0*/  IMAD R8, R9.reuse, R5, R8 ;  /* 0x0000000509087224 */ /* 0x040fe400078e0208 */
[--C-:B------:R-:W-:Y:S01]  /*85e0*/  @!P6 IMAD.IADD R2, R2, 0x1, -R9.reuse ;  /* 0x000000010202e824 */ /* 0x100fe200078e0a09 */
[----:B------:R-:W-:Y:S01]  /*85f0*/  ISETP.GT.U32.AND P6, PT, R9, R6, PT ;  /* 0x000000060900720c */ /* 0x000fe20003fc4070 */
[----:B------:R-:W-:Y:S01]  /*8600*/  IMAD.HI.U32 R5, R25, R14, RZ ;  /* 0x0000000e19057227 */ /* 0x000fe200078e00ff */
[----:B------:R-:W-:Y:S02]  /*8610*/  @!P4 IADD3 R0, R0, -R9, RZ ;  /* 0x800000090000c210 */ /* 0x000fe40007ffe0ff */
[----:B------:R-:W-:Y:S01]  /*8620*/  ISETP.GT.U32.AND P4, PT, R9, R8, PT ;  /* 0x000000080900720c */ /* 0x000fe20003f84070 */
[----:B------:R-:W-:Y:S01]  /*8630*/  @!P5 IMAD.IADD R4, R4, 0x1, -R9 ;  /* 0x000000010404d824 */ /* 0x000fe200078e0a09 */
[----:B------:R-:W-:Y:S01]  /*8640*/  ISETP.GE.AND P5, PT, R19, RZ, PT ;  /* 0x000000ff1300720c */ /* 0x000fe20003fa6270 */
[----:B------:R-:W-:-:S02]  /*8650*/  VIADD R19, R10, 0xa0 ;  /* 0x000000a00a137836 */ /* 0x000fc40000000000 */
[----:B------:R-:W-:Y:S02]  /*8660*/  IMAD.MOV R5, RZ, RZ, -R5 ;  /* 0x000000ffff057224 */ /* 0x000fe400078e0a05 */
[----:B------:R-:W-:Y:S02]  /*8670*/  IMAD.HI.U32 R7, R25, R18, RZ ;  /* 0x0000001219077227 */ /* 0x000fe400078e00ff */
[----:B------:R-:W-:Y:S02]  /*8680*/  @!P6 IADD3 R6, R6, -R9, RZ ;  /* 0x800000090606e210 */ /* 0x000fe40007ffe0ff */
[C---:B------:R-:W-:Y:S01]  /*8690*/  IMAD R14, R9.reuse, R5, R14 ;  /* 0x00000005090e7224 */ /* 0x040fe200078e020e */
[----:B------:R-:W-:Y:S01]  /*86a0*/  IABS R5, R19 ;  /* 0x0000001300057213 */ /* 0x000fe20000000000 */
[----:B------:R-:W-:Y:S01]  /*86b0*/  VIADD R23, R10, 0xa1 ;  /* 0x000000a10a177836 */ /* 0x000fe20000000000 */
[----:B------:R-:W-:Y:S01]  /*86c0*/  @!P4 IADD3 R8, R8, -R9, RZ ;  /* 0x800000090808c210 */ /* 0x000fe20007ffe0ff */
[----:B------:R-:W-:Y:S01]  /*86d0*/  IMAD.MOV R7, RZ, RZ, -R7 ;  /* 0x000000ffff077224 */ /* 0x000fe200078e0a07 */
[C---:B------:R-:W-:Y:S01]  /*86e0*/  ISETP.GT.U32.AND P3, PT, R9.reuse, R6, PT ;  /* 0x000000060900720c */ /* 0x040fe20003f64070 */
[----:B------:R-:W-:Y:S01]  /*86f0*/  IMAD.MOV.U32 R12, RZ, RZ, R5 ;  /* 0x000000ffff0c7224 */ /* 0x000fe200078e0005 */
[C---:B------:R-:W-:Y:S01]  /*8700*/  ISETP.GT.U32.AND P4, PT, R9.reuse, R8, PT ;  /* 0x000000080900720c */ /* 0x040fe20003f84070 */
[----:B-1----:R-:W-:Y:S01]  /*8710*/  IMAD.MOV.U32 R13, RZ, RZ, R2 ;  /* 0x000000ffff0d7224 */ /* 0x002fe200078e0002 */
[----:B------:R-:W-:Y:S01]  /*8720*/  ISETP.GE.AND P6, PT, R20, RZ, PT ;  /* 0x000000ff1400720c */ /* 0x000fe20003fc6270 */
[----:B------:R-:W-:Y:S01]  /*8730*/  IMAD R18, R9, R7, R18 ;  /* 0x0000000709127224 */ /* 0x000fe200078e0212 */
[----:B------:R-:W-:Y:S01]  /*8740*/  IABS R20, R23 ;  /* 0x0000001700147213 */ /* 0x000fe20000000000 */
[----:B------:R-:W-:Y:S01]  /*8750*/  IMAD.HI.U32 R2, R25, R12, RZ ;  /* 0x0000000c19027227 */ /* 0x000fe200078e00ff */
[----:B------:R-:W-:-:S03]  /*8760*/  MOV R5, R0 ;  /* 0x0000000000057202 */ /* 0x000fc60000000f00 */
[----:B------:R-:W-:Y:S01]  /*8770*/  @!P0 IMAD.MOV R13, RZ, RZ, -R13 ;  /* 0x000000ffff0d8224 */ /* 0x000fe200078e0a0d */
[----:B------:R-:W-:Y:S01]  /*8780*/  IADD3 R2, -R2, RZ, RZ ;  /* 0x000000ff02027210 */ /* 0x000fe20007ffe1ff */
[----:B------:R-:W-:Y:S01]  /*8790*/  @!P2 IMAD.MOV R4, RZ, RZ, -R4 ;  /* 0x000000ffff04a224 */ /* 0x000fe200078e0a04 */
[----:B------:R-:W-:Y:S01]  /*87a0*/  ISETP.GT.U32.AND P2, PT, R9, R18, PT ;  /* 0x000000120900720c */ /* 0x000fe20003f44070 */
[----:B------:R-:W-:Y:S01]  /*87b0*/  IMAD.HI.U32 R0, R25, R20, RZ ;  /* 0x0000001419007227 */ /* 0x000fe200078e00ff */
[----:B------:R1:W-:Y:S01]  /*87c0*/  STL [R1+0x184], R13 ;  /* 0x0001840d01007387 */ /* 0x0003e20000100800 */
[----:B------:R-:W-:Y:S02]  /*87d0*/  ISETP.GT.U32.AND P0, PT, R9, R14, PT ;  /* 0x0000000e0900720c */ /* 0x000fe40003f04070 */
[--C-:B------:R-:W-:Y:S01]  /*87e0*/  @!P3 IMAD.IADD R6, R6, 0x1, -R9.reuse ;  /* 0x000000010606b824 */ /* 0x100fe200078e0a09 */
[----:B------:R3:W-:Y:S01]  /*87f0*/  STL [R1+0x188], R4 ;  /* 0x0001880401007387 */ /* 0x0007e20000100800 */
[----:B------:R-:W-:Y:S01]  /*8800*/  @!P4 IMAD.IADD R8, R8, 0x1, -R9 ;  /* 0x000000010808c824 */ /* 0x000fe200078e0a09 */
[----:B------:R-:W-:Y:S01]  /*8810*/  ISETP.GE.AND P3, PT, R22, RZ, PT ;  /* 0x000000ff1600720c */ /* 0x000fe20003f66270 */
[----:B--2---:R-:W-:Y:S01]  /*8820*/  IMAD.MOV.U32 R15, RZ, RZ, R6 ;  /* 0x000000ffff0f7224 */ /* 0x004fe200078e0006 */
[----:B------:R-:W-:Y:S01]  /*8830*/  IADD3 R22, R10, 0xa5, RZ ;  /* 0x000000a50a167810 */ /* 0x000fe20007ffe0ff */
[----:B------:R-:W-:Y:S01]  /*8840*/  @!P1 IMAD.MOV R5, RZ, RZ, -R5 ;  /* 0x000000ffff059224 */ /* 0x000fe200078e0a05 */
[----:B-1----:R-:W-:Y:S01]  /*8850*/  MOV R13, R8 ;  /* 0x00000008000d7202 */ /* 0x002fe20000000f00 */
[----:B------:R-:W-:Y:S01]  /*8860*/  @!P5 IMAD.MOV R15, RZ, RZ, -R15 ;  /* 0x000000ffff0fd224 */ /* 0x000fe200078e0a0f */
[----:B------:R-:W-:Y:S01]  /*8870*/  ISETP.GE.AND P1, PT, R21, RZ, PT ;  /* 0x000000ff1500720c */ /* 0x000fe20003f26270 */
[----:B------:R-:W-:Y:S01]  /*8880*/  @!P2 IMAD.IADD R18, R18, 0x1, -R9 ;  /* 0x000000011212a824 */ /* 0x000fe200078e0a09 */
[----:B------:R1:W-:Y:S01]  /*8890*/  STL [R1+0x18c], R5 ;  /* 0x00018c0501007387 */ /* 0x0003e20000100800 */
[----:B---3--:R-:W-:Y:S01]  /*88a0*/  IMAD.MOV R4, RZ, RZ, -R0 ;  /* 0x000000ffff047224 */ /* 0x008fe200078e0a00 */
[C---:B------:R-:W-:Y:S01]  /*88b0*/  IADD3 R21, R10.reuse, 0xa4, RZ ;  /* 0x000000a40a157810 */ /* 0x040fe20007ffe0ff */
[C---:B------:R-:W-:Y:S01]  /*88c0*/  IMAD R0, R9.reuse, R2, R12 ;  /* 0x0000000209007224 */ /* 0x040fe200078e020c */
[C---:B------:R-:W-:Y:S01]  /*88d0*/  ISETP.GT.U32.AND P2, PT, R9.reuse, R18, PT ;  /* 0x000000120900720c */ /* 0x040fe20003f44070 */
[C---:B------:R-:W-:Y:S01]  /*88e0*/  IMAD R2, R9.reuse, R4, R20 ;  /* 0x0000000409027224 */ /* 0x040fe200078e0214 */
[----:B------:R-:W-:Y:S01]  /*88f0*/  IABS R12, R21 ;  /* 0x00000015000c7213 */ /* 0x000fe20000000000 */
[----:B------:R-:W-:Y:S01]  /*8900*/  @!P6 IMAD.MOV R13, RZ, RZ, -R13 ;  /* 0x000000ffff0de224 */ /* 0x000fe200078e0a0d */
[C---:B------:R-:W-:Y:S01]  /*8910*/  ISETP.GT.U32.AND P5, PT, R9.reuse, R0, PT ;  /* 0x000000000900720c */ /* 0x040fe20003fa4070 */
[----:B------:R-:W-:Y:S01]  /*8920*/  VIADD R7, R10, 0xa3 ;  /* 0x000000a30a077836 */ /* 0x000fe20000000000 */
[----:B------:R-:W-:Y:S01]  /*8930*/  ISETP.GT.U32.AND P6, PT, R9, R2, PT ;  /* 0x000000020900720c */ /* 0x000fe20003fc4070 */
[--C-:B------:R-:W-:Y:S01]  /*8940*/  @!P0 IMAD.IADD R14, R14, 0x1, -R9.reuse ;  /* 0x000000010e0e8824 */ /* 0x100fe200078e0a09 */
[C---:B-1----:R-:W-:Y:S01]  /*8950*/  IADD3 R5, R10.reuse, 0xa2, RZ ;  /* 0x000000a20a057810 */ /* 0x042fe20007ffe0ff */
[----:B------:R-:W-:Y:S01]  /*8960*/  STL [R1+0x198], R15 ;  /* 0x0001980f01007387 */ /* 0x000fe20000100800 */
[----:B------:R-:W-:Y:S01]  /*8970*/  IABS R8, R7 ;  /* 0x0000000700087213 */ /* 0x000fe20000000000 */
[----:B------:R-:W-:Y:S01]  /*8980*/  VIADD R24, R10, 0xa7 ;  /* 0x000000a70a187836 */ /* 0x000fe20000000000 */
[----:B------:R-:W-:Y:S01]  /*8990*/  IABS R6, R5 ;  /* 0x0000000500067213 */ /* 0x000fe20000000000 */
[--C-:B------:R-:W-:Y:S01]  /*89a0*/  @!P2 IMAD.IADD R18, R18, 0x1, -R9.reuse ;  /* 0x000000011212a824 */ /* 0x100fe200078e0a09 */
[----:B------:R-:W-:Y:S01]  /*89b0*/  ISETP.GE.AND P2, PT, R5, RZ, PT ;  /* 0x000000ff0500720c */ /* 0x000fe20003f46270 */
[----:B------:R-:W-:Y:S01]  /*89c0*/  IMAD.HI.U32 R5, R25, R8, RZ ;  /* 0x0000000819057227 */ /* 0x000fe200078e00ff */
[----:B------:R-:W-:Y:S01]  /*89d0*/  ISETP.GT.U32.AND P0, PT, R9, R14, PT ;  /* 0x0000000e0900720c */ /* 0x000fe20003f04070 */
[----:B------:R1:W-:Y:S01]  /*89e0*/  STL [R1+0x1ac], R13 ;  /* 0x0001ac0d01007387 */ /* 0x0003e20000100800 */
[----:B------:R-:W-:Y:S01]  /*89f0*/  ISETP.GE.AND P4, PT, R19, RZ, PT ;  /* 0x000000ff1300720c */ /* 0x000fe20003f86270 */
[--C-:B------:R-:W-:Y:S01]  /*8a00*/  @!P5 IMAD.IADD R0, R0, 0x1, -R9.reuse ;  /* 0x000000010000d824 */ /* 0x100fe200078e0a09 */
[----:B------:R-:W-:Y:S01]  /*8a10*/  IABS R19, R24 ;  /* 0x0000001800137213 */ /* 0x000fe20000000000 */
[----:B------:R-:W-:-:S02]  /*8a20*/  @!P6 IMAD.IADD R2, R2, 0x1, -R9 ;  /* 0x000000010202e824 */ /* 0x000fc400078e0a09 */
[----:B------:R-:W-:Y:S01]  /*8a30*/  IMAD.HI.U32 R4, R25, R6, RZ ;  /* 0x0000000619047227 */ /* 0x000fe200078e00ff */
[C---:B------:R-:W-:Y:S02]  /*8a40*/  ISETP.GT.U32.AND P5, PT, R9.reuse, R0, PT ;  /* 0x000000000900720c */ /* 0x040fe40003fa4070 */
[C---:B------:R-:W-:Y:S01]  /*8a50*/  ISETP.GT.U32.AND P6, PT, R9.reuse, R2, PT ;  /* 0x000000020900720c */ /* 0x040fe20003fc4070 */
[----:B------:R-:W-:Y:S02]  /*8a60*/  IMAD.MOV R4, RZ, RZ, -R4 ;  /* 0x000000ffff047224 */ /* 0x000fe400078e0a04 */
[----:B------:R-:W-:Y:S02]  /*8a70*/  IMAD.MOV R5, RZ, RZ, -R5 ;  /* 0x000000ffff057224 */ /* 0x000fe400078e0a05 */
[C---:B------:R-:W-:Y:S02]  /*8a80*/  IMAD R4, R9.reuse, R4, R6 ;  /* 0x0000000409047224 */ /* 0x040fe400078e0206 */
[----:B------:R-:W-:-:S02]  /*8a90*/  IMAD R6, R9, R5, R8 ;  /* 0x0000000509067224 */ /* 0x000fc400078e0208 */
[--C-:B------:R-:W-:Y:S01]  /*8aa0*/  @!P0 IMAD.IADD R14, R14, 0x1, -R9.reuse ;  /* 0x000000010e0e8824 */ /* 0x100fe200078e0a09 */
[----:B------:R-:W-:Y:S01]  /*8ab0*/  ISETP.GE.AND P0, PT, R23, RZ, PT ;  /* 0x000000ff1700720c */ /* 0x000fe20003f06270 */
[--C-:B------:R-:W-:Y:S01]  /*8ac0*/  @!P5 IMAD.IADD R0, R0, 0x1, -R9.reuse ;  /* 0x000000010000d824 */ /* 0x100fe200078e0a09 */
[C---:B------:R-:W-:Y:S01]  /*8ad0*/  ISETP.GT.U32.AND P5, PT, R9.reuse, R4, PT ;  /* 0x000000040900720c */ /* 0x040fe20003fa4070 */
[----:B------:R-:W-:Y:S01]  /*8ae0*/  @!P6 IMAD.IADD R2, R2, 0x1, -R9 ;  /* 0x000000010202e824 */ /* 0x000fe200078e0a09 */
[----:B------:R-:W-:Y:S01]  /*8af0*/  ISETP.GT.U32.AND P6, PT, R9, R6, PT ;  /* 0x000000060900720c */ /* 0x000fe20003fc4070 */
[----:B------:R-:W-:Y:S01]  /*8b00*/  IMAD.HI.U32 R5, R25, R12, RZ ;  /* 0x0000000c19057227 */ /* 0x000fe200078e00ff */
[----:B-1----:R-:W-:Y:S02]  /*8b10*/  MOV R13, R14 ;  /* 0x0000000e000d7202 */ /* 0x002fe40000000f00 */
[----:B------:R-:W-:Y:S01]  /*8b20*/  IABS R14, R22 ;  /* 0x00000016000e7213 */ /* 0x000fe20000000000 */
[C---:B------:R-:W-:Y:S01]  /*8b30*/  VIADD R23, R10.reuse, 0xa6 ;  /* 0x000000a60a177836 */ /* 0x040fe20000000000 */
[----:B------:R-:W-:Y:S01]  /*8b40*/  IADD3 R5, -R5, RZ, RZ ;  /* 0x000000ff05057210 */ /* 0x000fe20007ffe1ff */
[----:B------:R-:W-:Y:S01]  /*8b50*/  @!P1 IMAD.MOV R13, RZ, RZ, -R13 ;  /* 0x000000ffff0d9224 */ /* 0x000fe200078e0a0d */
[----:B------:R-:W-:Y:S01]  /*8b60*/  ISETP.GE.AND P1, PT, R7, RZ, PT ;  /* 0x000000ff0700720c */ /* 0x000fe20003f26270 */
[----:B------:R-:W-:Y:S01]  /*8b70*/  VIADD R185, R10, 0x1a2 ;  /* 0x000001a20ab97836 */ /* 0x000fe20000000000 */
[----:B------:R-:W-:Y:S01]  /*8b80*/  IABS R20, R23 ;  /* 0x0000001700147213 */ /* 0x000fe20000000000 */
[--C-:B------:R-:W-:Y:S01]  /*8b90*/  @!P5 IMAD.IADD R4, R4, 0x1, -R9.reuse ;  /* 0x000000010404d824 */ /* 0x100fe200078e0a09 */
[----:B------:R1:W-:Y:S01]  /*8ba0*/  STL [R1+0x1b4], R13 ;  /* 0x0001b40d01007387 */ /* 0x0003e20000100800 */
[----:B------:R-:W-:Y:S01]  /*8bb0*/  @!P6 IMAD.IADD R6, R6, 0x1, -R9 ;  /* 0x000000010606e824 */ /* 0x000fe200078e0a09 */
[----:B------:R-:W-:Y:S01]  /*8bc0*/  IABS R102, R185 ;  /* 0x000000b900667213 */ /* 0x000fe20000000000 */
[C---:B------:R-:W-:Y:S01]  /*8bd0*/  IMAD R8, R9.reuse, R5, R12 ;  /* 0x0000000509087224 */ /* 0x040fe200078e020c */
[----:B------:R-:W-:Y:S01]  /*8be0*/  ISETP.GT.U32.AND P6, PT, R9, R4, PT ;  /* 0x000000040900720c */ /* 0x000fe20003fc4070 */
[----:B------:R-:W-:-:S03]  /*8bf0*/  IMAD.HI.U32 R5, R25, R14, RZ ;  /* 0x0000000e19057227 */ /* 0x000fc600078e00ff */
[C---:B------:R-:W-:Y:S01]  /*8c00*/  ISETP.GT.U32.AND P5, PT, R9.reuse, R8, PT ;  /* 0x000000080900720c */ /* 0x040fe20003fa4070 */
[----:B------:R-:W-:Y:S01]  /*8c10*/  IMAD.MOV R5, RZ, RZ, -R5 ;  /* 0x000000ffff057224 */ /* 0x000fe200078e0a05 */
[----:B-1----:R-:W-:Y:S01]  /*8c20*/  MOV R13, R18 ;  /* 0x00000012000d7202 */ /* 0x002fe20000000f00 */
[----:B------:R-:W-:Y:S02]  /*8c30*/  IMAD.MOV.U32 R18, RZ, RZ, R19 ;  /* 0x000000ffff127224 */ /* 0x000fe400078e0013 */
[----:B------:R-:W-:Y:S01]  /*8c40*/  IMAD R12, R9, R5, R14 ;  /* 0x00000005090c7224 */ /* 0x000fe200078e020e */
[----:B------:R-:W-:Y:S01]  /*8c50*/  @!P3 IADD3 R13, -R13, RZ, RZ ;  /* 0x000000ff0d0db210 */ /* 0x000fe20007ffe1ff */
[----:B------:R-:W-:Y:S01]  /*8c60*/  IMAD.HI.U32 R7, R25, R20, RZ ;  /* 0x0000001419077227 */ /* 0x000fe200078e00ff */
[----:B------:R-:W-:Y:S02]  /*8c70*/  IABS R5, R26 ;  /* 0x0000001a00057213 */ /* 0x000fe40000000000 */
[----:B------:R-:W-:Y:S01]  /*8c80*/  ISETP.GE.AND P3, PT, R21, RZ, PT ;  /* 0x000000ff1500720c */ /* 0x000fe20003f66270 */
[----:B------:R1:W-:Y:S01]  /*8c90*/  STL [R1+0x1b8], R13 ;  /* 0x0001b80d01007387 */ /* 0x0003e20000100800 */
[----:B------:R-:W-:Y:S01]  /*8ca0*/  @!P6 IMAD.IADD R4, R4, 0x1, -R9 ;  /* 0x000000010404e824 */ /* 0x000fe200078e0a09 */
[C---:B------:R-:W-:Y:S01]  /*8cb0*/  ISETP.GT.U32.AND P6, PT, R9.reuse, R12, PT ;  /* 0x0000000c0900720c */ /* 0x040fe20003fc4070 */
[----:B------:R-:W-:Y:S01]  /*8cc0*/  IMAD.MOV R7, RZ, RZ, -R7 ;  /* 0x000000ffff077224 */ /* 0x000fe200078e0a07 */
[C---:B------:R-:W-:Y:S01]  /*8cd0*/  IADD3 R21, R10.reuse, 0xa9, RZ ;  /* 0x000000a90a157810 */ /* 0x040fe20007ffe0ff */
[----:B------:R-:W-:Y:S01]  /*8ce0*/  VIADD R183, R10, 0x1a4 ;  /* 0x000001a40ab77836 */ /* 0x000fe20000000000 */
[----:B------:R-:W-:Y:S01]  /*8cf0*/  @!P5 IADD3 R8, R8, -R9, RZ ;  /* 0x800000090808d210 */ /* 0x000fe20007ffe0ff */
[----:B------:R-:W-:-:S02]  /*8d00*/  IMAD R14, R9, R7, R20 ;  /* 0x00000007090e7224 */ /* 0x000fc400078e0214 */
[----:B------:R-:W-:Y:S01]  /*8d10*/  IMAD.MOV.U32 R20, RZ, RZ, R5 ;  /* 0x000000ffff147224 */ /* 0x000fe200078e0005 */
[----:B------:R-:W-:Y:S01]  /*8d20*/  MOV R5, R4 ;  /* 0x0000000400057202 */ /* 0x000fe20000000f00 */
[----:B-1----:R-:W-:Y:S01]  /*8d30*/  IMAD.MOV.U32 R13, RZ, RZ, R0 ;  /* 0x000000ffff0d7224 */ /* 0x002fe200078e0000 */
[----:B------:R-:W-:Y:S01]  /*8d40*/  ISETP.GT.U32.AND P5, PT, R9, R8, PT ;  /* 0x000000080900720c */ /* 0x000fe20003fa4070 */
[----:B------:R-:W-:Y:S01]  /*8d50*/  IMAD.HI.U32 R0, R25, R18, RZ ;  /* 0x0000001219007227 */ /* 0x000fe200078e00ff */
[----:B------:R-:W-:Y:S02]  /*8d60*/  @!P2 IADD3 R5, -R5, RZ, RZ ;  /* 0x000000ff0505a210 */ /* 0x000fe40007ffe1ff */
[C---:B------:R-:W-:Y:S01]  /*8d70*/  ISETP.GT.U32.AND P2, PT, R9.reuse, R14, PT ;  /* 0x0000000e0900720c */ /* 0x040fe20003f44070 */
[----:B------:R-:W-:Y:S01]  /*8d80*/  @!P4 IMAD.MOV R13, RZ, RZ, -R13 ;  /* 0x000000ffff0dc224 */ /* 0x000fe200078e0a0d */
[C---:B------:R-:W-:Y:S01]  /*8d90*/  ISETP.GT.U32.AND P4, PT, R9.reuse, R6, PT ;  /* 0x000000060900720c */ /* 0x040fe20003f84070 */
[----:B------:R-:W-:Y:S01]  /*8da0*/  IMAD.MOV R0, RZ, RZ, -R0 ;  /* 0x000000ffff007224 */ /* 0x000fe200078e0a00 */
[----:B------:R-:W-:Y:S01]  /*8db0*/  IABS R100, R183 ;  /* 0x000000b700647213 */ /* 0x000fe20000000000 */
[----:B------:R-:W-:Y:S01]  /*8dc0*/  @!P6 IMAD.IADD R12, R12, 0x1, -R9 ;  /* 0x000000010c0ce824 */ /* 0x000fe200078e0a09 */
[----:B------:R-:W-:Y:S01]  /*8dd0*/  STL [R1+0x1bc], R13 ;  /* 0x0001bc0d01007387 */ /* 0x000fe20000100800 */
[----:B------:R-:W-:-:S02]  /*8de0*/  IMAD R0, R9, R0, R18 ;  /* 0x0000000009007224 */ /* 0x000fc400078e0212 */
[----:B------:R-:W-:Y:S02]  /*8df0*/  IMAD.MOV.U32 R7, RZ, RZ, R2 ;  /* 0x000000ffff077224 */ /* 0x000fe400078e0002 */
[----:B------:R-:W-:Y:S01]  /*8e00*/  IMAD.HI.U32 R2, R25, R20, RZ ;  /* 0x0000001419027227 */ /* 0x000fe200078e00ff */
[----:B------:R-:W-:Y:S02]  /*8e10*/  ISETP.GT.U32.AND P6, PT, R9, R0, PT ;  /* 0x000000000900720c */ /* 0x000fe40003fc4070 */
[----:B------:R-:W-:Y:S01]  /*8e20*/  @!P2 IADD3 R14, R14, -R9, RZ ;  /* 0x800000090e0ea210 */ /* 0x000fe20007ffe0ff */
[----:B------:R-:W-:Y:S01]  /*8e30*/  @!P4 IMAD.IADD R6, R6, 0x1, -R9 ;  /* 0x000000010606c824 */ /* 0x000fe200078e0a09 */
[----:B------:R-:W-:Y:S01]  /*8e40*/  ISETP.GE.AND P4, PT, R23, RZ, PT ;  /* 0x000000ff1700720c */ /* 0x000fe20003f86270 */
[----:B------:R-:W-:Y:S01]  /*8e50*/  @!P0 IMAD.MOV R7, RZ, RZ, -R7 ;  /* 0x000000ffff078224 */ /* 0x000fe200078e0a07 */
[----:B------:R-:W-:Y:S01]  /*8e60*/  ISETP.GE.AND P0, PT, R22, RZ, PT ;  /* 0x000000ff1600720c */ /* 0x000fe20003f06270 */
[----:B------:R-:W-:Y:S01]  /*8e70*/  IMAD.MOV.U32 R4, RZ, RZ, R6 ;  /* 0x000000ffff047224 */ /* 0x000fe200078e0006 */
[----:B------:R-:W-:Y:S01]  /*8e80*/  IABS R6, R21 ;  /* 0x0000001500067213 */ /* 0x000fe20000000000 */
[----:B------:R-:W-:Y:S01]  /*8e90*/  IMAD.MOV R2, RZ, RZ, -R2 ;  /* 0x000000ffff027224 */ /* 0x000fe200078e0a02 */
[----:B------:R-:W-:Y:S01]  /*8ea0*/  STL [R1+0x1c8], R7 ;  /* 0x0001c80701007387 */ /* 0x000fe20000100800 */
[----:B------:R-:W-:Y:S01]  /*8eb0*/  @!P1 IMAD.MOV R4, RZ, RZ, -R4 ;  /* 0x000000ffff049224 */ /* 0x000fe200078e0a04 */
[C---:B------:R-:W-:Y:S01]  /*8ec0*/  ISETP.GT.U32.AND P1, PT, R9.reuse, R12, PT ;  /* 0x0000000c0900720c */ /* 0x040fe20003f24070 */
[--C-:B------:R-:W-:Y:S01]  /*8ed0*/  @!P6 IMAD.IADD R0, R0, 0x1, -R9.reuse ;  /* 0x000000010000e824 */ /* 0x100fe200078e0a09 */
[----:B------:R-:W-:Y:S01]  /*8ee0*/  STL [R1+0x1cc], R5 ;  /* 0x0001cc0501007387 */ /* 0x000fe20000100800 */
[C---:B------:R-:W-:Y:S01]  /*8ef0*/  IMAD R2, R9.reuse, R2, R20 ;  /* 0x0000000209027224 */ /* 0x040fe200078e0214 */
[C---:B------:R-:W-:Y:S01]  /*8f00*/  ISETP.GT.U32.AND P2, PT, R9.reuse, R14, PT ;  /* 0x0000000e0900720c */ /* 0x040fe20003f44070 */
[----:B------:R-:W-:Y:S01]  /*8f10*/  VIADD R23, R10, 0xaa ;  /* 0x000000aa0a177836 */ /* 0x000fe20000000000 */
[----:B------:R1:W-:Y:S01]  /*8f20*/  STL [R1+0x1d0], R4 ;  /* 0x0001d00401007387 */ /* 0x0003e20000100800 */
[C---:B------:R-:W-:Y:S01]  /*8f30*/  ISETP.GT.U32.AND P6, PT, R9.reuse, R0, PT ;  /* 0x000000000900720c */ /* 0x040fe20003fc4070 */
[--C-:B------:R-:W-:Y:S01]  /*8f40*/  @!P5 IMAD.IADD R8, R8, 0x1, -R9.reuse ;  /* 0x000000010808d824 */ /* 0x100fe200078e0a09 */
[----:B------:R-:W-:Y:S01]  /*8f50*/  ISETP.GE.AND P5, PT, R24, RZ, PT ;  /* 0x000000ff1800720c */ /* 0x000fe20003fa6270 */
[----:B------:R-:W-:Y:S01]  /*8f60*/  VIADD R24, R10, 0xab ;  /* 0x000000ab0a187836 */ /* 0x000fe20000000000 */
[----:B------:R-:W-:Y:S01]  /*8f70*/  IABS R18, R23 ;  /* 0x0000001700127213 */ /* 0x000fe20000000000 */
[----:B------:R-:W-:Y:S01]  /*8f80*/  IMAD.MOV.U32 R15, RZ, RZ, R8 ;  /* 0x000000ffff0f7224 */ /* 0x000fe200078e0008 */
[----:B------:R-:W-:Y:S01]  /*8f90*/  IABS R22, R27 ;  /* 0x0000001b00167213 */ /* 0x000fe20000000000 */
[----:B------:R-:W-:Y:S01]  /*8fa0*/  @!P1 IMAD.IADD R12, R12, 0x1, -R9 ;  /* 0x000000010c0c9824 */ /* 0x000fe200078e0a09 */
[----:B------:R-:W-:Y:S01]  /*8fb0*/  ISETP.GT.U32.AND P1, PT, R9, R2, PT ;  /* 0x000000020900720c */ /* 0x000fe20003f24070 */
[----:B-1----:R-:W-:Y:S01]  /*8fc0*/  IMAD.HI.U32 R4, R25, R6, RZ ;  /* 0x0000000619047227 */ /* 0x002fe200078e00ff */
[----:B------:R-:W-:-:S02]  /*8fd0*/  IABS R20, R24 ;  /* 0x0000001800147213 */ /* 0x000fc40000000000 */
[----:B------:R-:W-:Y:S01]  /*8fe0*/  MOV R13, R12 ;  /* 0x0000000c000d7202 */ /* 0x000fe20000000f00 */
[----:B------:R-:W-:Y:S01]  /*8ff0*/  @!P6 IMAD.IADD R0, R0, 0x1, -R9 ;  /* 0x000000010000e824 */ /* 0x000fe200078e0a09 */
[----:B------:R-:W-:Y:S01]  /*9000*/  IADD3 R4, -R4, RZ, RZ ;  /* 0x000000ff04047210 */ /* 0x000fe20007ffe1ff */
[----:B------:R-:W-:-:S04]  /*9010*/  IMAD.HI.U32 R5, R25, R18, RZ ;  /* 0x0000001219057227 */ /* 0x000fc800078e00ff */
[----:B------:R-:W-:Y:S01]  /*9020*/  IMAD R4, R9, R4, R6 ;  /* 0x0000000409047224 */ /* 0x000fe200078e0206 */
[----:B------:R-:W-:Y:S01]  /*9030*/  IADD3 R5, -R5, RZ, RZ ;  /* 0x000000ff05057210 */ /* 0x000fe20007ffe1ff */
[----:B------:R-:W-:Y:S01]  /*9040*/  @!P1 IMAD.IADD R2, R2, 0x1, -R9 ;  /* 0x0000000102029824 */ /* 0x000fe200078e0a09 */
[----:B------:R-:W-:Y:S01]  /*9050*/  ISETP.GE.AND P1, PT, R21, RZ, PT ;  /* 0x000000ff1500720c */ /* 0x000fe20003f26270 */
[----:B------:R-:W-:Y:S01]  /*9060*/  IMAD.HI.U32 R6, R25, R20, RZ ;  /* 0x0000001419067227 */ /* 0x000fe200078e00ff */
[----:B------:R-:W-:-:S03]  /*9070*/  ISETP.GT.U32.AND P6, PT, R9, R4, PT ;  /* 0x000000040900720c */ /* 0x000fc60003fc4070 */
[----:B------:R-:W-:Y:S02]  /*9080*/  @!P3 IMAD.MOV R15, RZ, RZ, -R15 ;  /* 0x000000ffff0fb224 */ /* 0x000fe400078e0a0f */
[----:B------:R-:W-:Y:S02]  /*9090*/  @!P0 IMAD.MOV R13, RZ, RZ, -R13 ;  /* 0x000000ffff0d8224 */ /* 0x000fe400078e0a0d */
[----:B------:R-:W-:Y:S01]  /*90a0*/  IMAD.HI.U32 R7, R25, R22, RZ ;  /* 0x0000001619077227 */ /* 0x000fe200078e00ff */
[----:B------:R-:W-:Y:S03]  /*90b0*/  STL [R1+0x1d4], R15 ;  /* 0x0001d40f01007387 */ /* 0x000fe60000100800 */
[----:B------:R-:W-:Y:S01]  /*90c0*/  IMAD.MOV R19, RZ, RZ, -R6 ;  /* 0x000000ffff137224 */ /* 0x000fe200078e0a06 */
[----:B------:R1:W-:Y:S01]  /*90d0*/  STL [R1+0x1f0], R13 ;  /* 0x0001f00d01007387 */ /* 0x0003e20000100800 */
[--C-:B------:R-:W-:Y:S01]  /*90e0*/  @!P6 IMAD.IADD R4, R4, 0x1, -R9.reuse ;  /* 0x000000010404e824 */ /* 0x100fe200078e0a09 */
[C---:B------:R-:W-:Y:S01]  /*90f0*/  ISETP.GT.U32.AND P6, PT, R9.reuse, R2, PT ;  /* 0x000000020900720c */ /* 0x040fe20003fc4070 */
[----:B------:R-:W-:Y:S01]  /*9100*/  @!P2 IMAD.IADD R14, R14, 0x1, -R9 ;  /* 0x000000010e0ea824 */ /* 0x000fe200078e0a09 */
[----:B------:R-:W-:Y:S01]  /*9110*/  ISETP.GE.AND P2, PT, R26, RZ, PT ;  /* 0x000000ff1a00720c */ /* 0x000fe20003f46270 */
[C---:B------:R-:W-:Y:S01]  /*9120*/  IMAD R6, R9.reuse, R5, R18 ;  /* 0x0000000509067224 */ /* 0x040fe200078e0212 */
[C---:B------:R-:W-:Y:S01]  /*9130*/  ISETP.GT.U32.AND P0, PT, R9.reuse, R4, PT ;  /* 0x000000040900720c */ /* 0x040fe20003f04070 */
[----:B------:R-:W-:Y:S01]  /*9140*/  IMAD.MOV R7, RZ, RZ, -R7 ;  /* 0x000000ffff077224 */ /* 0x000fe200078e0a07 */
[----:B------:R-:W-:Y:S01]  /*9150*/  MOV R5, R0 ;  /* 0x0000000000057202 */ /* 0x000fe20000000f00 */
[C---:B------:R-:W-:Y:S01]  /*9160*/  IMAD R18, R9.reuse, R19, R20 ;  /* 0x0000001309127224 */ /* 0x040fe200078e0214 */
[----:B------:R-:W-:Y:S01]  /*9170*/  IADD3 R19, R10, 0xad, RZ ;  /* 0x000000ad0a137810 */ /* 0x000fe20007ffe0ff */
[----:B-1----:R-:W-:Y:S01]  /*9180*/  IMAD.MOV.U32 R13, RZ, RZ, R14 ;  /* 0x000000ffff0d7224 */ /* 0x002fe200078e000e */
[C---:B------:R-:W-:Y:S01]  /*9190*/  ISETP.GT.U32.AND P3, PT, R9.reuse, R6, PT ;  /* 0x000000060900720c */ /* 0x040fe20003f64070 */
[C---:B------:R-:W-:Y:S01]  /*91a0*/  IMAD R20, R9.reuse, R7, R22 ;  /* 0x0000000709147224 */ /* 0x040fe200078e0216 */
[----:B------:R-:W-:Y:S01]  /*91b0*/  IABS R8, R19 ;  /* 0x0000001300087213 */ /* 0x000fe20000000000 */
[----:B------:R-:W-:Y:S01]  /*91c0*/  @!P4 IMAD.MOV R13, RZ, RZ, -R13 ;  /* 0x000000ffff0dc224 */ /* 0x000fe200078e0a0d */
[C---:B------:R-:W-:Y:S01]  /*91d0*/  ISETP.GT.U32.AND P4, PT, R9.reuse, R18, PT ;  /* 0x000000120900720c */ /* 0x040fe20003f84070 */
[----:B------:R-:W-:Y:S01]  /*91e0*/  @!P6 IMAD.IADD R2, R2, 0x1, -R9 ;  /* 0x000000010202e824 */ /* 0x000fe200078e0a09 */
[----:B------:R-:W-:Y:S01]  /*91f0*/  ISETP.GT.U32.AND P6, PT, R9, R20, PT ;  /* 0x000000140900720c */ /* 0x000fe20003fc4070 */
[----:B------:R-:W-:Y:S01]  /*9200*/  IMAD.HI.U32 R0, R25, R8, RZ ;  /* 0x0000000819007227 */ /* 0x000fe200078e00ff */
[----:B------:R1:W-:Y:S01]  /*9210*/  STL [R1+0x1f4], R13 ;  /* 0x0001f40d01007387 */ /* 0x0003e20000100800 */
[----:B------:R-:W-:-:S02]  /*9220*/  IADD3 R14, R10, 0xaf, RZ ;  /* 0x000000af0a0e7810 */ /* 0x000fc40007ffe0ff */
[----:B------:R-:W-:Y:S01]  /*9230*/  VIADD R7, R10, 0xae ;  /* 0x000000ae0a077836 */ /* 0x000fe20000000000 */
[----:B------:R-:W-:Y:S01]  /*9240*/  IADD3 R0, -R0, RZ, RZ ;  /* 0x000000ff00007210 */ /* 0x000fe20007ffe1ff */
[--C-:B------:R-:W-:Y:S01]  /*9250*/  @!P3 IMAD.IADD R6, R6, 0x1, -R9.reuse ;  /* 0x000000010606b824 */ /* 0x100fe200078e0a09 */
[----:B------:R-:W-:Y:S01]  /*9260*/  ISETP.GE.AND P3, PT, R27, RZ, PT ;  /* 0x000000ff1b00720c */ /* 0x000fe20003f66270 */
[--C-:B------:R-:W-:Y:S01]  /*9270*/  @!P0 IMAD.IADD R4, R4, 0x1, -R9.reuse ;  /* 0x0000000104048824 */ /* 0x100fe200078e0a09 */
[----:B------:R-:W-:Y:S01]  /*9280*/  IABS R12, R7 ;  /* 0x00000007000c7213 */ /* 0x000fe20000000000 */
[--C-:B------:R-:W-:Y:S01]  /*9290*/  @!P4 IMAD.IADD R18, R18, 0x1, -R9.reuse ;  /* 0x000000011212c824 */ /* 0x100fe200078e0a09 */
[C---:B------:R-:W-:Y:S01]  /*92a0*/  ISETP.GT.U32.AND P4, PT, R9.reuse, R6, PT ;  /* 0x000000060900720c */ /* 0x040fe20003f84070 */
[C---:B------:R-:W-:Y:S01]  /*92b0*/  IMAD R0, R9.reuse, R0, R8 ;  /* 0x0000000009007224 */ /* 0x040fe200078e0208 */
[----:B-1----:R-:W-:Y:S01]  /*92c0*/  MOV R13, R2 ;  /* 0x00000002000d7202 */ /* 0x002fe20000000f00 */
[----:B------:R-:W-:Y:S01]  /*92d0*/  @!P6 IMAD.IADD R20, R20, 0x1, -R9 ;  /* 0x000000011414e824 */ /* 0x000fe200078e0a09 */
[----:B------:R-:W-:Y:S01]  /*92e0*/  ISETP.GT.U32.AND P6, PT, R9, R18, PT ;  /* 0x000000120900720c */ /* 0x000fe20003fc4070 */
[----:B------:R-:W-:Y:S01]  /*92f0*/  @!P5 IMAD.MOV R5, RZ, RZ, -R5 ;  /* 0x000000ffff05d224 */ /* 0x000fe200078e0a05 */
[----:B------:R-:W-:Y:S01]  /*9300*/  ISETP.GE.AND P5, PT, R23, RZ, PT ;  /* 0x000000ff1700720c */ /* 0x000fe20003fa6270 */
[----:B------:R-:W-:Y:S01]  /*9310*/  @!P1 IMAD.MOV R4, RZ, RZ, -R4 ;  /* 0x000000ffff049224 */ /* 0x000fe200078e0a04 */
[C---:B------:R-:W-:Y:S01]  /*9320*/  ISETP.GT.U32.AND P1, PT, R9.reuse, R0, PT ;  /* 0x000000000900720c */ /* 0x040fe20003f24070 */
[----:B------:R-:W-:Y:S01]  /*9330*/  @!P2 IMAD.MOV R13, RZ, RZ, -R13 ;  /* 0x000000ffff0da224 */ /* 0x000fe200078e0a0d */
[----:B------:R-:W-:Y:S01]  /*9340*/  ISETP.GT.U32.AND P2, PT, R9, R20, PT ;  /* 0x000000140900720c */ /* 0x000fe20003f44070 */
[----:B------:R1:W-:Y:S01]  /*9350*/  STL [R1+0x1f8], R5 ;  /* 0x0001f80501007387 */ /* 0x0003e20000100800 */
[----:B------:R-:W-:Y:S01]  /*9360*/  VIADD R21, R10, 0xb0 ;  /* 0x000000b00a157836 */ /* 0x000fe20000000000 */
[----:B------:R-:W-:Y:S01]  /*9370*/  ISETP.GE.AND P0, PT, R24, RZ, PT ;  /* 0x000000ff1800720c */ /* 0x000fe20003f06270 */
[----:B------:R-:W-:Y:S01]  /*9380*/  @!P4 IMAD.IADD R6, R6, 0x1, -R9 ;  /* 0x000000010606c824 */ /* 0x000fe200078e0a09 */
[----:B------:R2:W-:Y:S01]  /*9390*/  STL [R1+0x1fc], R13 ;  /* 0x0001fc0d01007387 */ /* 0x0005e20000100800 */
[----:B------:R-:W-:Y:S01]  /*93a0*/  IABS R8, R14 ;  /* 0x0000000e00087213 */ /* 0x000fe20000000000 */
[----:B------:R-:W-:Y:S01]  /*93b0*/  VIADD R23, R10, 0xb8 ;  /* 0x000000b80a177836 */ /* 0x000fe20000000000 */
[----:B------:R-:W-:Y:S01]  /*93c0*/  @!P6 IADD3 R18, R18, -R9, RZ ;  /* 0x800000091212e210 */ /* 0x000fe20007ffe0ff */
[----:B------:R3:W-:Y:S01]  /*93d0*/  STL [R1+0x210], R4 ;  /* 0x0002100401007387 */ /* 0x0007e20000100800 */
[----:B------:R-:W-:Y:S01]  /*93e0*/  ISETP.GE.AND P4, PT, R19, RZ, PT ;  /* 0x000000ff1300720c */ /* 0x000fe20003f86270 */
[----:B-1----:R-:W-:Y:S01]  /*93f0*/  IMAD.HI.U32 R5, R25, R12, RZ ;  /* 0x0000000c19057227 */ /* 0x002fe200078e00ff */
[----:B------:R-:W-:-:S02]  /*9400*/  IABS R22, R23 ;  /* 0x0000001700167213 */ /* 0x000fc40000000000 */
[----:B------:R-:W-:Y:S01]  /*9410*/  IABS R24, R28 ;  /* 0x0000001c00187213 */ /* 0x000fe20000000000 */
[----:B------:R-:W-:Y:S01]  /*9420*/  IMAD.MOV R5, RZ, RZ, -R5 ;  /* 0x000000ffff057224 */ /* 0x000fe200078e0a05 */
[----:B--2---:R-:W-:Y:S01]  /*9430*/  MOV R13, R6 ;  /* 0x00000006000d7202 */ /* 0x004fe20000000f00 */
[--C-:B------:R-:W-:Y:S01]  /*9440*/  @!P1 IMAD.IADD R0, R0, 0x1, -R9.reuse ;  /* 0x0000000100009824 */ /* 0x100fe200078e0a09 */
[----:B------:R-:W-:Y:S01]  /*9450*/  ISETP.GE.AND P1, PT, R14, RZ, PT ;  /* 0x000000ff0e00720c */ /* 0x000fe20003f26270 */
[----:B------:R-:W-:Y:S01]  /*9460*/  IMAD R2, R9, R5, R12 ;  /* 0x0000000509027224 */ /* 0x000fe200078e020c */
[----:B------:R-:W-:Y:S01]  /*9470*/  IABS R12, R21 ;  /* 0x00000015000c7213 */ /* 0x000fe20000000000 */
[----:B------:R-:W-:Y:S01]  /*9480*/  @!P2 IMAD.IADD R20, R20, 0x1, -R9 ;  /* 0x000000011414a824 */ /* 0x000fe200078e0a09 */
[----:B------:R-:W-:Y:S01]  /*9490*/  ISETP.GE.AND P2, PT, R7, RZ, PT ;  /* 0x000000ff0700720c */ /* 0x000fe20003f46270 */
[----:B------:R-:W-:Y:S01]  /*94a0*/  VIADD R7, R10, 0xb1 ;  /* 0x000000b10a077836 */ /* 0x000fe20000000000 */
[----:B------:R-:W-:Y:S01]  /*94b0*/  @!P5 IADD3 R13, -R13, RZ, RZ ;  /* 0x000000ff0d0dd210 */ /* 0x000fe20007ffe1ff */
[----:B------:R-:W-:Y:S01]  /*94c0*/  IMAD.HI.U32 R5, R25, R12, RZ ;  /* 0x0000000c19057227 */ /* 0x000fe200078e00ff */
[----:B------:R-:W-:-:S02]  /*94d0*/  ISETP.GT.U32.AND P5, PT, R9, R0, PT ;  /* 0x000000000900720c */ /* 0x000fc40003fa4070 */
[----:B------:R-:W-:Y:S01]  /*94e0*/  IABS R14, R7 ;  /* 0x00000007000e7213 */ /* 0x000fe20000000000 */
[----:B------:R-:W-:Y:S01]  /*94f0*/  IMAD.MOV R5, RZ, RZ, -R5 ;  /* 0x000000ffff057224 */ /* 0x000fe200078e0a05 */
[----:B------:R-:W-:Y:S01]  /*9500*/  ISETP.GT.U32.AND P6, PT, R9, R2, PT ;  /* 0x000000020900720c */ /* 0x000fe20003fc4070 */
[----:B---3--:R-:W-:Y:S01]  /*9510*/  IMAD.HI.U32 R4, R25, R8, RZ ;  /* 0x0000000819047227 */ /* 0x008fe200078e00ff */
[----:B------:R1:W-:Y:S01]  /*9520*/  STL [R1+0x21c], R13 ;  /* 0x00021c0d01007387 */ /* 0x0003e20000100800 */
[----:B------:R-:W-:Y:S02]  /*9530*/  IADD3 R27, R10, 0xbb, RZ ;  /* 0x000000bb0a1b7810 */ /* 0x000fe40007ffe0ff */
[----:B------:R-:W-:Y:S02]  /*9540*/  IMAD.MOV.U32 R15, RZ, RZ, R18 ;  /* 0x000000ffff0f7224 */ /* 0x000fe400078e0012 */
[----:B------:R-:W-:Y:S02]  /*9550*/  IMAD R6, R9, R5, R12 ;  /* 0x0000000509067224 */ /* 0x000fe400078e020c */
[----:B------:R-:W-:-:S04]  /*9560*/  IMAD.HI.U32 R5, R25, R14, RZ ;  /* 0x0000000e19057227 */ /* 0x000fc800078e00ff */
[----:B------:R-:W-:Y:S02]  /*9570*/  IMAD.MOV R4, RZ, RZ, -R4 ;  /* 0x000000ffff047224 */ /* 0x000fe400078e0a04 */
[----:B------:R-:W-:Y:S02]  /*9580*/  @!P0 IMAD.MOV R15, RZ, RZ, -R15 ;  /* 0x000000ffff0f8224 */ /* 0x000fe400078e0a0f */
[----:B------:R-:W-:Y:S02]  /*9590*/  IMAD.MOV R5, RZ, RZ, -R5 ;  /* 0x000000ffff057224 */ /* 0x000fe400078e0a05 */
[----:B------:R-:W-:Y:S01]  /*95a0*/  @!P5 IMAD.IADD R0, R0, 0x1, -R9 ;  /* 0x000000010000d824 */ /* 0x000fe200078e0a09 */
[----:B------:R2:W-:Y:S01]  /*95b0*/  STL [R1+0x220], R15 ;  /* 0x0002200f01007387 */ /* 0x0005e20000100800 */
[C---:B------:R-:W-:Y:S01]  /*95c0*/  IMAD R4, R9.reuse, R4, R8 ;  /* 0x0000000409047224 */ /* 0x040fe200078e0208 */
[C---:B------:R-:W-:Y:S01]  /*95d0*/  ISETP.GT.U32.AND P5, PT, R9.reuse, R6, PT ;  /* 0x000000060900720c */ /* 0x040fe20003fa4070 */
[----:B------:R-:W-:-:S02]  /*95e0*/  IMAD R8, R9, R5, R14 ;  /* 0x0000000509087224 */ /* 0x000fc400078e020e */
[----:B------:R-:W-:Y:S01]  /*95f0*/  @!P6 IMAD.IADD R2, R2, 0x1, -R9 ;  /* 0x000000010202e824 */ /* 0x000fe200078e0a09 */
[C---:B------:R-:W-:Y:S01]  /*9600*/  ISETP.GT.U32.AND P0, PT, R9.reuse, R4, PT ;  /* 0x000000040900720c */ /* 0x040fe20003f04070 */
[----:B-1----:R-:W-:Y:S02]  /*9610*/  IMAD.MOV.U32 R13, RZ, RZ, R20 ;  /* 0x000000ffff0d7224 */ /* 0x002fe400078e0014 */
[C---:B------:R-:W-:Y:S01]  /*9620*/  VIADD R19, R10.reuse, 0xb3 ;  /* 0x000000b30a137836 */ /* 0x040fe20000000000 */
[----:B------:R-:W-:Y:S01]  /*9630*/  ISETP.GT.U32.AND P6, PT, R9, R2, PT ;  /* 0x000000020900720c */ /* 0x000fe20003fc4070 */
[----:B--2---:R-:W-:Y:S01]  /*9640*/  IMAD.MOV.U32 R15, RZ, RZ, R0 ;  /* 0x000000ffff0f7224 */ /* 0x004fe200078e0000 */
[----:B------:R-:W-:Y:S01]  /*9650*/  @!P3 IADD3 R13, -R13, RZ, RZ ;  /* 0x000000ff0d0db210 */ /* 0x000fe20007ffe1ff */
[----:B------:R-:W-:Y:S01]  /*9660*/  VIADD R20, R10, 0xb4 ;  /* 0x000000b40a147836 */ /* 0x000fe20000000000 */
[----:B------:R-:W-:Y:S01]  /*9670*/  IABS R14, R19 ;  /* 0x00000013000e7213 */ /* 0x000fe20000000000 */
[----:B------:R-:W-:Y:S01]  /*9680*/  @!P4 IMAD.MOV R15, RZ, RZ, -R15 ;  /* 0x000000ffff0fc224 */ /* 0x000fe200078e0a0f */
[----:B------:R-:W-:Y:S01]  /*9690*/  ISETP.GT.U32.AND P4, PT, R9, R8, PT ;  /* 0x000000080900720c */ /* 0x000fe20003f84070 */
[----:B------:R1:W-:Y:S01]  /*96a0*/  STL [R1+0x224], R13 ;  /* 0x0002240d01007387 */ /* 0x0003e20000100800 */
[----:B------:R-:W-:Y:S01]  /*96b0*/  @!P5 IADD3 R6, R6, -R9, RZ ;  /* 0x800000090606d210 */ /* 0x000fe20007ffe0ff */
[--C-:B------:R-:W-:Y:S01]  /*96c0*/  @!P0 IMAD.IADD R4, R4, 0x1, -R9.reuse ;  /* 0x0000000104048824 */ /* 0x100fe200078e0a09 */
[----:B------:R-:W-:Y:S01]  /*96d0*/  ISETP.GE.AND P3, PT, R21, RZ, PT ;  /* 0x000000ff1500720c */ /* 0x000fe20003f66270 */
[----:B------:R2:W-:Y:S01]  /*96e0*/  STL [R1+0x238], R15 ;  /* 0x0002380f01007387 */ /* 0x0005e20000100800 */
[C---:B------:R-:W-:Y:S01]  /*96f0*/  ISETP.GT.U32.AND P5, PT, R9.reuse, R6, PT ;  /* 0x000000060900720c */ /* 0x040fe20003fa4070 */
[--C-:B------:R-:W-:Y:S01]  /*9700*/  @!P6 IMAD.IADD R2, R2, 0x1, -R9.reuse ;  /* 0x000000010202e824 */ /* 0x100fe200078e0a09 */
[----:B------:R-:W-:Y:S01]  /*9710*/  ISETP.GT.U32.AND P0, PT, R9, R4, PT ;  /* 0x000000040900720c */ /* 0x000fe20003f04070 */
[C---:B------:R-:W-:Y:S01]  /*9720*/  VIADD R26, R10.reuse, 0xba ;  /* 0x000000ba0a1a7836 */ /* 0x040fe20000000000 */
[----:B------:R-:W-:Y:S01]  /*9730*/  ISETP.GE.AND P6, PT, R7, RZ, PT ;  /* 0x000000ff0700720c */ /* 0x000fe20003fc6270 */
[----:B-1----:R-:W-:Y:S01]  /*9740*/  IMAD.MOV.U32 R13, RZ, RZ, R2 ;  /* 0x000000ffff0d7224 */ /* 0x002fe200078e0002 */
[----:B------:R-:W-:Y:S01]  /*9750*/  IADD3 R7, R10, 0xb2, RZ ;  /* 0x000000b20a077810 */ /* 0x000fe20007ffe0ff */
[----:B------:R-:W-:Y:S01]  /*9760*/  @!P4 IMAD.IADD R8, R8, 0x1, -R9 ;  /* 0x000000010808c824 */ /* 0x000fe200078e0a09 */
[----:B------:R-:W-:Y:S01]  /*9770*/  IABS R18, R20 ;  /* 0x0000001400127213 */ /* 0x000fe20000000000 */
[----:B------:R-:W-:Y:S01]  /*9780*/  IMAD.HI.U32 R2, R25, R14, RZ ;  /* 0x0000000e19027227 */ /* 0x000fe200078e00ff */
[----:B------:R-:W-:-:S02]  /*9790*/  IABS R12, R7 ;  /* 0x00000007000c7213 */ /* 0x000fc40000000000 */
[----:B------:R-:W-:Y:S01]  /*97a0*/  ISETP.GT.U32.AND P4, PT, R9, R8, PT ;  /* 0x000000080900720c */ /* 0x000fe20003f84070 */
[----:B------:R-:W-:Y:S01]  /*97b0*/  IMAD.MOV R2, RZ, RZ, -R2 ;  /* 0x000000ffff027224 */ /* 0x000fe200078e0a02 */
[----:B------:R-:W-:Y:S01]  /*97c0*/  @!P2 IADD3 R13, -R13, RZ, RZ ;  /* 0x000000ff0d0da210 */ /* 0x000fe20007ffe1ff */
[----:B------:R-:W-:Y:S01]  /*97d0*/  IMAD.HI.U32 R0, R25, R12, RZ ;  /* 0x0000000c19007227 */ /* 0x000fe200078e00ff */
[----:B------:R-:W-:Y:S02]  /*97e0*/  IADD3 R21, R10, 0xb7, RZ ;  /* 0x000000b70a157810 */ /* 0x000fe40007ffe0ff */
[----:B------:R-:W-:Y:S01]  /*97f0*/  ISETP.GE.AND P2, PT, R7, RZ, PT ;  /* 0x000000ff0700720c */ /* 0x000fe20003f46270 */
[----:B------:R-:W-:Y:S01]  /*9800*/  IMAD R2, R9, R2, R14 ;  /* 0x0000000209027224 */ /* 0x000fe200078e020e */
[----:B------:R1:W-:Y:S01]  /*9810*/  STL [R1+0x23c], R13 ;  /* 0x00023c0d01007387 */ /* 0x0003e20000100800 */
[--C-:B------:R-:W-:Y:S01]  /*9820*/  @!P0 IMAD.IADD R4, R4, 0x1, -R9.reuse ;  /* 0x0000000104048824 */ /* 0x100fe200078e0a09 */
[----:B------:R-:W-:Y:S01]  /*9830*/  ISETP.GE.AND P0, PT, R19, RZ, PT ;  /* 0x000000ff1300720c */ /* 0x000fe20003f06270 */
[--C-:B------:R-:W-:Y:S01]  /*9840*/  @!P5 IMAD.IADD R6, R6, 0x1, -R9.reuse ;  /* 0x000000010606d824 */ /* 0x100fe200078e0a09 */
[----:B------:R-:W-:Y:S01]  /*9850*/  ISETP.GE.AND P5, PT, R20, RZ, PT ;  /* 0x000000ff1400720c */ /* 0x000fe20003fa6270 */
[----:B------:R-:W-:Y:S01]  /*9860*/  IMAD.MOV R0, RZ, RZ, -R0 ;  /* 0x000000ffff007224 */ /* 0x000fe200078e0a00 */
[----:B------:R-:W-:Y:S01]  /*9870*/  IABS R20, R21 ;  /* 0x0000001500147213 */ /* 0x000fe20000000000 */
[----:B------:R-:W-:Y:S01]  /*9880*/  @!P4 IMAD.IADD R8, R8, 0x1, -R9 ;  /* 0x000000010808c824 */ /* 0x000fe200078e0a09 */
[----:B------:R-:W-:Y:S01]  /*9890*/  ISETP.GT.U32.AND P4, PT, R9, R2, PT ;  /* 0x000000020900720c */ /* 0x000fe20003f84070 */
[----:B--2---:R-:W-:Y:S01]  /*98a0*/  IMAD.MOV.U32 R15, RZ, RZ, R4 ;  /* 0x000000ffff0f7224 */ /* 0x004fe200078e0004 */
[----:B------:R-:W-:Y:S01]  /*98b0*/  IADD3 R4, R10, 0xb5, RZ ;  /* 0x000000b50a047810 */ /* 0x000fe20007ffe0ff */
[----:B-1----:R-:W-:-:S02]  /*98c0*/  IMAD.MOV.U32 R13, RZ, RZ, R6 ;  /* 0x000000ffff0d7224 */ /* 0x002fc400078e0006 */
[----:B------:R-:W-:Y:S01]  /*98d0*/  IMAD.HI.U32 R5, R25, R18, RZ ;  /* 0x0000001219057227 */ /* 0x000fe200078e00ff */
[----:B------:R-:W-:-:S03]  /*98e0*/  IABS R14, R4 ;  /* 0x00000004000e7213 */ /* 0x000fc60000000000 */
[----:B------:R-:W-:Y:S01]  /*98f0*/  IMAD R0, R9, R0, R12 ;  /* 0x0000000009007224 */ /* 0x000fe200078e020c */
[----:B------:R-:W-:Y:S01]  /*9900*/  IADD3 R5, -R5, RZ, RZ ;  /* 0x000000ff05057210 */ /* 0x000fe20007ffe1ff */
[----:B------:R-:W-:Y:S02]  /*9910*/  @!P1 IMAD.MOV R15, RZ, RZ, -R15 ;  /* 0x000000ffff0f9224 */ /* 0x000fe400078e0a0f */
[----:B------:R-:W-:Y:S01]  /*9920*/  @!P3 IMAD.MOV R13, RZ, RZ, -R13 ;  /* 0x000000ffff0db224 */ /* 0x000fe200078e0a0d */
[C---:B------:R-:W-:Y:S01]  /*9930*/  ISETP.GT.U32.AND P1, PT, R9.reuse, R0, PT ;  /* 0x000000000900720c */ /* 0x040fe20003f24070 */
[----:B------:R-:W-:Y:S01]  /*9940*/  VIADD R19, R10, 0xb6 ;  /* 0x000000b60a137836 */ /* 0x000fe20000000000 */
[----:B------:R-:W-:Y:S01]  /*9950*/  STL [R1+0x240], R15 ;  /* 0x0002400f01007387 */ /* 0x000fe20000100800 */
[----:B------:R-:W-:Y:S01]  /*9960*/  IMAD R12, R9, R5, R18 ;  /* 0x00000005090c7224 */ /* 0x000fe200078e0212 */
[----:B------:R-:W-:Y:S01]  /*9970*/  ISETP.GE.AND P3, PT, R4, RZ, PT ;  /* 0x000000ff0400720c */ /* 0x000fe20003f66270 */
[----:B------:R-:W-:Y:S01]  /*9980*/  @!P4 IMAD.IADD R2, R2, 0x1, -R9 ;  /* 0x000000010202c824 */ /* 0x000fe200078e0a09 */
[----:B------:R1:W-:Y:S01]  /*9990*/  STL [R1+0x244], R13 ;  /* 0x0002440d01007387 */ /* 0x0003e20000100800 */
[----:B------:R-:W-:Y:S01]  /*99a0*/  IABS R18, R19 ;  /* 0x0000001300127213 */ /* 0x000fe20000000000 */
[----:B------:R-:W-:-:S02]  /*99b0*/  IMAD.HI.U32 R4, R25, R14, RZ ;  /* 0x0000000e19047227 */ /* 0x000fc400078e00ff */
[----:B------:R-:W-:Y:S02]  /*99c0*/  ISETP.GT.U32.AND P4, PT, R9, R2, PT ;  /* 0x000000020900720c */ /* 0x000fe40003f84070 */
[C---:B------:R-:W-:Y:S01]  /*99d0*/  IMAD.HI.U32 R5, R25.reuse, R18, RZ ;  /* 0x0000001219057227 */ /* 0x040fe200078e00ff */
[----:B------:R-:W-:Y:S02]  /*99e0*/  @!P1 IADD3 R0, R0, -R9, RZ ;  /* 0x8000000900009210 */ /* 0x000fe40007ffe0ff */
[----:B-1----:R-:W-:Y:S01]  /*99f0*/  MOV R13, R8 ;  /* 0x00000008000d7202 */ /* 0x002fe20000000f00 */
[----:B------:R-:W-:Y:S01]  /*9a00*/  IMAD.HI.U32 R6, R25, R20, RZ ;  /* 0x0000001419067227 */ /* 0x000fe200078e00ff */
[----:B------:R-:W-:-:S03]  /*9a10*/  ISETP.GT.U32.AND P1, PT, R9, R0, PT ;  /* 0x000000000900720c */ /* 0x000fc60003f24070 */
[----:B------:R-:W-:Y:S01]  /*9a20*/  @!P6 IMAD.MOV R13, RZ, RZ, -R13 ;  /* 0x000000ffff0de224 */ /* 0x000fe200078e0a0d */
[C---:B------:R-:W-:Y:S01]  /*9a30*/  ISETP.GT.U32.AND P6, PT, R9.reuse, R12, PT ;  /* 0x0000000c0900720c */ /* 0x040fe20003fc4070 */
[----:B------:R-:W-:Y:S02]  /*9a40*/  IMAD.MOV R4, RZ, RZ, -R4 ;  /* 0x000000ffff047224 */ /* 0x000fe400078e0a04 */
[----:B------:R-:W-:Y:S01]  /*9a50*/  IMAD.MOV R5, RZ, RZ, -R5 ;  /* 0x000000ffff057224 */ /* 0x000fe200078e0a05 */
[----:B------:R1:W-:Y:S01]  /*9a60*/  STL [R1+0x260], R13 ;  /* 0x0002600d01007387 */ /* 0x0003e20000100800 */
[----:B------:R-:W-:Y:S02]  /*9a70*/  IMAD.MOV R8, RZ, RZ, -R6 ;  /* 0x000000ffff087224 */ /* 0x000fe400078e0a06 */
[C---:B------:R-:W-:Y:S02]  /*9a80*/  IMAD R4, R9.reuse, R4, R14 ;  /* 0x0000000409047224 */ /* 0x040fe400078e020e */
[C---:B------:R-:W-:Y:S01]  /*9a90*/  IMAD R6, R9.reuse, R5, R18 ;  /* 0x0000000509067224 */ /* 0x040fe200078e0212 */
[----:B------:R-:W-:Y:S01]  /*9aa0*/  @!P1 IADD3 R0, R0, -R9, RZ ;  /* 0x8000000900009210 */ /* 0x000fe20007ffe0ff */
[--C-:B------:R-:W-:Y:S01]  /*9ab0*/  @!P4 IMAD.IADD R2, R2, 0x1, -R9.reuse ;  /* 0x000000010202c824 */ /* 0x100fe200078e0a09 */
[C---:B------:R-:W-:Y:S01]  /*9ac0*/  ISETP.GT.U32.AND P4, PT, R9.reuse, R4, PT ;  /* 0x000000040900720c */ /* 0x040fe20003f84070 */
[----:B------:R-:W-:Y:S01]  /*9ad0*/  @!P6 IMAD.IADD R12, R12, 0x1, -R9 ;  /* 0x000000010c0ce824 */ /* 0x000fe200078e0a09 */
[C---:B------:R-:W-:Y:S01]  /*9ae0*/  ISETP.GT.U32.AND P6, PT, R9.reuse, R6, PT ;  /* 0x000000060900720c */ /* 0x040fe20003fc4070 */
[----:B------:R-:W-:Y:S01]  /*9af0*/  IMAD R8, R9, R8, R20 ;  /* 0x0000000809087224 */ /* 0x000fe200078e0214 */
[----:B------:R-:W-:Y:S01]  /*9b00*/  ISETP.GE.AND P1, PT, R19, RZ, PT ;  /* 0x000000ff1300720c */ /* 0x000fe20003f26270 */
[----:B------:R-:W-:Y:S01]  /*9b10*/  VIADD R19, R10, 0xb9 ;  /* 0x000000b90a137836 */ /* 0x000fe20000000000 */
[----:B-1----:R-:W-:Y:S01]  /*9b20*/  MOV R13, R0 ;  /* 0x00000000000d7202 */ /* 0x002fe20000000f00 */
[----:B------:R-:W-:Y:S01]  /*9b30*/  IMAD.HI.U32 R7, R25, R22, RZ ;  /* 0x0000001619077227 */ /* 0x000fe200078e00ff */
[----:B------:R-:W-:-:S02]  /*9b40*/  IABS R20, R26 ;  /* 0x0000001a00147213 */ /* 0x000fc40000000000 */
[----:B------:R-:W-:Y:S01]  /*9b50*/  IABS R18, R19 ;  /* 0x0000001300127213 */ /* 0x000fe20000000000 */
[----:B------:R-:W-:Y:S02]  /*9b60*/  @!P2 IMAD.MOV R13, RZ, RZ, -R13 ;  /* 0x000000ffff0da224 */ /* 0x000fe400078e0a0d */
[--C-:B------:R-:W-:Y:S01]  /*9b70*/  @!P4 IMAD.IADD R4, R4, 0x1, -R9.reuse ;  /* 0x000000010404c824 */ /* 0x100fe200078e0a09 */
[----:B------:R-:W-:Y:S01]  /*9b80*/  ISETP.GT.U32.AND P4, PT, R9, R12, PT ;  /* 0x0000000c0900720c */ /* 0x000fe20003f84070 */
[----:B------:R-:W-:Y:S01]  /*9b90*/  @!P6 IMAD.IADD R6, R6, 0x1, -R9 ;  /* 0x000000010606e824 */ /* 0x000fe200078e0a09 */
[----:B------:R1:W-:Y:S01]  /*9ba0*/  STL [R1+0x264], R13 ;  /* 0x0002640d01007387 */ /* 0x0003e20000100800 */
[----:B------:R-:W-:Y:S01]  /*9bb0*/  IMAD.HI.U32 R0, R25, R18, RZ ;  /* 0x0000001219007227 */ /* 0x000fe200078e00ff */
[C---:B------:R-:W-:Y:S02]  /*9bc0*/  ISETP.GT.U32.AND P2, PT, R9.reuse, R4, PT ;  /* 0x000000040900720c */ /* 0x040fe40003f44070 */
[----:B------:R-:W-:Y:S01]  /*9bd0*/  ISETP.GT.U32.AND P6, PT, R9, R6, PT ;  /* 0x000000060900720c */ /* 0x000fe20003fc4070 */
[----:B------:R-:W-:Y:S01]  /*9be0*/  IMAD.MOV R7, RZ, RZ, -R7 ;  /* 0x000000ffff077224 */ /* 0x000fe200078e0a07 */
[----:B------:R-:W-:Y:S01]  /*9bf0*/  IADD3 R0, -R0, RZ, RZ ;  /* 0x000000ff00007210 */ /* 0x000fe20007ffe1ff */
[----:B------:R-:W-:-:S04]  /*9c00*/  IMAD.HI.U32 R5, R25, R20, RZ ;  /* 0x0000001419057227 */ /* 0x000fc800078e00ff */
[----:B------:R-:W-:Y:S02]  /*9c10*/  IMAD.MOV.U32 R17, RZ, RZ, R2 ;  /* 0x000000ffff117224 */ /* 0x000fe400078e0002 */
[C---:B------:R-:W-:Y:S01]  /*9c20*/  IMAD R14, R9.reuse, R7, R22 ;  /* 0x00000007090e7224 */ /* 0x040fe200078e0216 */
[----:B------:R-:W-:Y:S01]  /*9c30*/  IABS R22, R27 ;  /* 0x0000001b00167213 */ /* 0x000fe20000000000 */
[----:B------:R-:W-:Y:S01]  /*9c40*/  IMAD.MOV R2, RZ, RZ, -R5 ;  /* 0x000000ffff027224 */ /* 0x000fe200078e0a05 */
[----:B------:R-:W-:Y:S01]  /*9c50*/  @!P2 IADD3 R4, R4, -R9, RZ ;  /* 0x800000090404a210 */ /* 0x000fe20007ffe0ff */
[----:B------:R-:W-:Y:S01]  /*9c60*/  @!P4 IMAD.IADD R12, R12, 0x1, -R9 ;  /* 0x000000010c0cc824 */ /* 0x000fe200078e0a09 */
[C---:B------:R-:W-:Y:S01]  /*9c70*/  ISETP.GT.U32.AND P4, PT, R9.reuse, R14, PT ;  /* 0x0000000e0900720c */ /* 0x040fe20003f84070 */
[C---:B------:R-:W-:Y:S02]  /*9c80*/  IMAD R2, R9.reuse, R2, R20 ;  /* 0x0000000209027224 */ /* 0x040fe400078e0214 */
[----:B------:R-:W-:-:S02]  /*9c90*/  IMAD R0, R9, R0, R18 ;  /* 0x0000000009007224 */ /* 0x000fc400078e0212 */
[----:B------:R-:W-:Y:S01]  /*9ca0*/  @!P0 IMAD.MOV R17, RZ, RZ, -R17 ;  /* 0x000000ffff118224 */ /* 0x000fe200078e0a11 */
[C---:B------:R-:W-:Y:S01]  /*9cb0*/  ISETP.GT.U32.AND P0, PT, R9.reuse, R8, PT ;  /* 0x000000080900720c */ /* 0x040fe20003f04070 */
[--C-:B------:R-:W-:Y:S01]  /*9cc0*/  @!P6 IMAD.IADD R6, R6, 0x1, -R9.reuse ;  /* 0x000000010606e824 */ /* 0x100fe200078e0a09 */
[----:B------:R-:W-:Y:S01]  /*9cd0*/  ISETP.GT.U32.AND P6, PT, R9, R2, PT ;  /* 0x000000020900720c */ /* 0x000fe20003fc4070 */
[----:B------:R-:W-:Y:S01]  /*9ce0*/  IMAD.HI.U32 R7, R25, R24, RZ ;  /* 0x0000001819077227 */ /* 0x000fe200078e00ff */
[----:B------:R-:W-:Y:S01]  /*9cf0*/  ISETP.GT.U32.AND P2, PT, R9, R0, PT ;  /* 0x000000000900720c */ /* 0x000fe20003f44070 */
[----:B------:R2:W-:Y:S02]  /*9d00*/  STL [R1+0x4498], R17 ;  /* 0x0044981101007387 */ /* 0x0005e40000100800 */
[----:B------:R-:W-:Y:S01]  /*9d10*/  @!P4 IMAD.IADD R14, R14, 0x1, -R9 ;  /* 0x000000010e0ec824 */ /* 0x000fe200078e0a09 */
[----:B------:R-:W-:Y:S01]  /*9d20*/  ISETP.GE.AND P4, PT, R23, RZ, PT ;  /* 0x000000ff1700720c */ /* 0x000fe20003f86270 */
[----:B------:R-:W-:-:S02]  /*9d30*/  IMAD.MOV.U32 R15, RZ, RZ, R12 ;  /* 0x000000ffff0f7224 */ /* 0x000fc400078e000c */
[----:B------:R-:W-:Y:S02]  /*9d40*/  IMAD.MOV R7, RZ, RZ, -R7 ;  /* 0x000000ffff077224 */ /* 0x000fe400078e0a07 */
[-C--:B------:R-:W-:Y:S01]  /*9d50*/  @!P0 IADD3 R8, R8, -R9.reuse, RZ ;  /* 0x8000000908088210 */ /* 0x080fe20007ffe0ff */
[----:B------:R-:W-:Y:S01]  /*9d60*/  IMAD.HI.U32 R5, R25, R22, RZ ;  /* 0x0000001619057227 */ /* 0x000fe200078e00ff */
[----:B------:R-:W-:Y:S02]  /*9d70*/  @!P5 IADD3 R15, -R15, RZ, RZ ;  /* 0x000000ff0f0fd210 */ /* 0x000fe40007ffe1ff */
[----:B------:R-:W-:Y:S01]  /*9d80*/  @!P2 IADD3 R0, R0, -R9, RZ ;  /* 0x800000090000a210 */ /* 0x000fe20007ffe0ff */
[----:B------:R-:W-:Y:S01]  /*9d90*/  @!P6 IMAD.IADD R2, R2, 0x1, -R9 ;  /* 0x000000010202e824 */ /* 0x000fe200078e0a09 */
[C---:B------:R-:W-:Y:S01]  /*9da0*/  ISETP.GT.U32.AND P6, PT, R9.reuse, R14, PT ;  /* 0x0000000e0900720c */ /* 0x040fe20003fc4070 */
[C---:B------:R-:W-:Y:S01]  /*9db0*/  IMAD R20, R9.reuse, R7, R24 ;  /* 0x0000000709147224 */ /* 0x040fe200078e0218 */
[C---:B------:R-:W-:Y:S01]  /*9dc0*/  ISETP.GT.U32.AND P2, PT, R9.reuse, R8, PT ;  /* 0x000000080900720c */ /* 0x040fe20003f44070 */
[----:B-1----:R-:W-:Y:S01]  /*9dd0*/  IMAD.MOV.U32 R13, RZ, RZ, R4 ;  /* 0x000000ffff0d7224 */ /* 0x002fe200078e0004 */
[----:B------:R-:W-:Y:S01]  /*9de0*/  ISETP.GT.U32.AND P5, PT, R9, R0, PT ;  /* 0x000000000900720c */ /* 0x000fe20003fa4070 */
[C---:B------:R-:W-:Y:S01]  /*9df0*/  VIADD R7, R10.reuse, 0xbd ;  /* 0x000000bd0a077836 */ /* 0x040fe20000000000 */
[----:B------:R-:W-:Y:S01]  /*9e00*/  ISETP.GE.AND P0, PT, R21, RZ, PT ;  /* 0x000000ff1500720c */ /* 0x000fe20003f06270 */
[----:B------:R-:W-:Y:S01]  /*9e10*/  IMAD.MOV R5, RZ, RZ, -R5 ;  /* 0x000000ffff057224 */ /* 0x000fe200078e0a05 */
[----:B------:R-:W-:Y:S01]  /*9e20*/  STL [R1+0x449c], R15 ;  /* 0x00449c0f01007387 */ /* 0x000fe20000100800 */
[C---:B------:R-:W-:Y:S01]  /*9e30*/  VIADD R21, R10.reuse, 0xbe ;  /* 0x000000be0a157836 */ /* 0x040fe20000000000 */
[----:B--2---:R-:W-:Y:S01]  /*9e40*/  IADD3 R17, R10, 0x18d, RZ ;  /* 0x0000018d0a117810 */ /* 0x004fe20007ffe0ff */
[----:B------:R-:W-:Y:S01]  /*9e50*/  @!P3 IMAD.MOV R13, RZ, RZ, -R13 ;  /* 0x000000ffff0db224 */ /* 0x000fe200078e0a0d */
[C---:B------:R-:W-:Y:S01]  /*9e60*/  ISETP.GT.U32.AND P3, PT, R9.reuse, R2, PT ;  /* 0x000000020900720c */ /* 0x040fe20003f64070 */
[----:B------:R-:W-:Y:S01]  /*9e70*/  IMAD.MOV.U32 R16, RZ, RZ, R6 ;  /* 0x000000ffff107224 */ /* 0x000fe200078e0006 */
[----:B------:R-:W-:Y:S01]  /*9e80*/  IABS R6, R7 ;  /* 0x0000000700067213 */ /* 0x000fe20000000000 */
[----:B------:R-:W-:Y:S01]  /*9e90*/  IMAD R18, R9, R5, R22 ;  /* 0x0000000509127224 */ /* 0x000fe200078e0216 */
[----:B------:R-:W-:Y:S01]  /*9ea0*/  IABS R12, R21 ;  /* 0x00000015000c7213 */ /* 0x000fe20000000000 */
[--C-:B------:R-:W-:Y:S01]  /*9eb0*/  @!P6 IMAD.IADD R14, R14, 0x1, -R9.reuse ;  /* 0x000000010e0ee824 */ /* 0x100fe200078e0a09 */
[----:B------:R-:W-:Y:S01]  /*9ec0*/  @!P2 IADD3 R8, R8, -R9, RZ ;  /* 0x800000090808a210 */ /* 0x000fe20007ffe0ff */
[----:B------:R-:W-:Y:S01]  /*9ed0*/  IMAD.HI.U32 R4, R25, R6, RZ ;  /* 0x0000000619047227 */ /* 0x000fe200078e00ff */
[----:B------:R-:W-:Y:S01]  /*9ee0*/  ISETP.GT.U32.AND P6, PT, R9, R20, PT ;  /* 0x000000140900720c */ /* 0x000fe20003fc4070 */
[----:B------:R1:W-:Y:S01]  /*9ef0*/  STL [R1+0x44a0], R13 ;  /* 0x0044a00d01007387 */ /* 0x0003e20000100800 */
[----:B------:R-:W-:Y:S01]  /*9f00*/  ISETP.GE.AND P2, PT, R19, RZ, PT ;  /* 0x000000ff1300720c */ /* 0x000fe20003f46270 */
[----:B------:R-:W-:Y:S01]  /*9f10*/  @!P1 IMAD.MOV R16, RZ, RZ, -R16 ;  /* 0x000000ffff109224 */ /* 0x000fe200078e0a10 */
[----:B------:R-:W-:Y:S01]  /*9f20*/  ISETP.GT.U32.AND P1, PT, R9, R18, PT ;  /* 0x000000120900720c */ /* 0x000fe20003f24070 */
[--C-:B------:R-:W-:Y:S01]  /*9f30*/  @!P5 IMAD.IADD R0, R0, 0x1, -R9.reuse ;  /* 0x000000010000d824 */ /* 0x100fe200078e0a09 */
[----:B------:R-:W-:Y:S01]  /*9f40*/  ISETP.GE.AND P5, PT, R26, RZ, PT ;  /* 0x000000ff1a00720c */ /* 0x000fe20003fa6270 */
[----:B------:R-:W-:Y:S01]  /*9f50*/  IMAD.HI.U32 R5, R25, R12, RZ ;  /* 0x0000000c19057227 */ /* 0x000fe200078e00ff */
[----:B------:R-:W-:Y:S01]  /*9f60*/  MOV R29, R14 ;  /* 0x0000000e001d7202 */ /* 0x000fe20000000f00 */
[----:B------:R-:W-:Y:S01]  /*9f70*/  STL [R1+0x44a4], R16 ;  /* 0x0044a41001007387 */ /* 0x000fe20000100800 */
[----:B------:R-:W-:Y:S01]  /*9f80*/  IABS R123, R17 ;  /* 0x00000011007b7213 */ /* 0x000fe20000000000 */
[----:B------:R-:W-:Y:S01]  /*9f90*/  IMAD.MOV R4, RZ, RZ, -R4 ;  /* 0x000000ffff047224 */ /* 0x000fe200078e0a04 */
[----:B-1----:R-:W-:Y:S01]  /*9fa0*/  MOV R13, R0 ;  /* 0x00000000000d7202 */ /* 0x002fe20000000f00 */
[----:B------:R-:W-:Y:S01]  /*9fb0*/  @!P3 IMAD.IADD R2, R2, 0x1, -R9 ;  /* 0x000000010202b824 */ /* 0x000fe200078e0a09 */
[----:B------:R-:W-:Y:S01]  /*9fc0*/  ISETP.GE.AND P3, PT, R27, RZ, PT ;  /* 0x000000ff1b00720c */ /* 0x000fe20003f66270 */
[----:B------:R-:W-:-:S02]  /*9fd0*/  IMAD.MOV R5, RZ, RZ, -R5 ;  /* 0x000000ffff057224 */ /* 0x000fc400078e0a05 */
[----:B------:R-:W-:Y:S01]  /*9fe0*/  IMAD R4, R9, R4, R6 ;  /* 0x0000000409047224 */ /* 0x000fe200078e0206 */
[----:B------:R-:W-:Y:S01]  /*9ff0*/  @!P1 IADD3 R18, R18, -R9, RZ ;  /* 0x8000000912129210 */ /* 0x000fe20007ffe0ff */
[----:B------:R-:W-:Y:S01]  /*a000*/  IMAD.MOV.U32 R30, RZ, RZ, R8 ;  /* 0x000000ffff1e7224 */ /* 0x000fe200078e0008 */
[----:B------:R-:W-:Y:S01]  /*a010*/  ISETP.GE.AND P1, PT, R28, RZ, PT ;  /* 0x000000ff1c00720c */ /* 0x000fe20003f26270 */
[----:B------:R-:W-:Y:S01]  /*a020*/  @!P6 IMAD.IADD R20, R20, 0x1, -R9 ;  /* 0x000000011414e824 */ /* 0x000fe200078e0a09 */
[----:B------:R-:W-:Y:S01]  /*a030*/  ISETP.GE.AND P6, PT, R7, RZ, PT ;  /* 0x000000ff0700720c */ /* 0x000fe20003fc6270 */
[C---:B------:R-:W-:Y:S01]  /*a040*/  IMAD R0, R9.reuse, R5, R12 ;  /* 0x0000000509007224 */ /* 0x040fe200078e020c */
[C---:B------:R-:W-:Y:S01]  /*a050*/  IADD3 R5, R10.reuse, 0xc0, RZ ;  /* 0x000000c00a057810 */ /* 0x040fe20007ffe0ff */
[----:B------:R-:W-:Y:S02]  /*a060*/  IMAD.MOV.U32 R8, RZ, RZ, R2 ;  /* 0x000000ffff087224 */ /* 0x000fe400078e0002 */
[----:B------:R-:W-:Y:S01]  /*a070*/  @!P2 IMAD.MOV R13, RZ, RZ, -R13 ;  /* 0x000000ffff0da224 */ /* 0x000fe200078e0a0d */
[C---:B------:R-:W-:Y:S01]  /*a080*/  ISETP.GT.U32.AND P2, PT, R9.reuse, R4, PT ;  /* 0x000000040900720c */ /* 0x040fe20003f44070 */
[----:B------:R-:W-:Y:S01]  /*a090*/  @!P4 IMAD.MOV R29, RZ, RZ, -R29 ;  /* 0x000000ffff1dc224 */ /* 0x000fe200078e0a1d */
[C---:B------:R-:W-:Y:S01]  /*a0a0*/  ISETP.GT.U32.AND P4, PT, R9.reuse, R20, PT ;  /* 0x000000140900720c */ /* 0x040fe20003f84070 */
[----:B------:R-:W-:Y:S01]  /*a0b0*/  @!P5 IMAD.MOV R8, RZ, RZ, -R8 ;  /* 0x000000ffff08d224 */ /* 0x000fe200078e0a08 */
[C---:B------:R-:W-:Y:S01]  /*a0c0*/  ISETP.GT.U32.AND P5, PT, R9.reuse, R0, PT ;  /* 0x000000000900720c */ /* 0x040fe20003fa4070 */
[----:B------:R-:W-:Y:S01]  /*a0d0*/  @!P0 IMAD.MOV R30, RZ, RZ, -R30 ;  /* 0x000000ffff1e8224 */ /* 0x000fe200078e0a1e */
[----:B------:R-:W-:Y:S01]  /*a0e0*/  ISETP.GT.U32.AND P0, PT, R9, R18, PT ;  /* 0x000000120900720c */ /* 0x000fe20003f04070 */
[----:B------:R-:W-:-:S02]  /*a0f0*/  VIADD R2, R10, 0xbf ;  /* 0x000000bf0a027836 */ /* 0x000fc40000000000 */
[C---:B------:R-:W-:Y:S01]  /*a100*/  VIADD R19, R10.reuse, 0xc4 ;  /* 0x000000c40a137836 */ /* 0x040fe20000000000 */
[----:B------:R-:W-:Y:S01]  /*a110*/  STL [R1+0x298], R30 ;  /* 0x0002981e01007387 */ /* 0x000fe20000100800 */
[C---:B------:R-:W-:Y:S01]  /*a120*/  VIADD R23, R10.reuse, 0xc8 ;  /* 0x000000c80a177836 */ /* 0x040fe20000000000 */
[----:B------:R-:W-:Y:S01]  /*a130*/  IABS R6, R2 ;  /* 0x0000000200067213 */ /* 0x000fe20000000000 */
[----:B------:R-:W-:Y:S01]  /*a140*/  VIADD R232, R10, 0x1a5 ;  /* 0x000001a50ae87836 */ /* 0x000fe20000000000 */
[----:B------:R-:W-:Y:S01]  /*a150*/  @!P2 IADD3 R4, R4, -R9, RZ ;  /* 0x800000090404a210 */ /* 0x000fe20007ffe0ff */
[--C-:B------:R-:W-:Y:S01]  /*a160*/  @!P4 IMAD.IADD R20, R20, 0x1, -R9.reuse ;  /* 0x000000011414c824 */ /* 0x100fe200078e0a09 */
[----:B------:R-:W-:Y:S01]  /*a170*/  ISETP.GE.AND P4, PT, R2, RZ, PT ;  /* 0x000000ff0200720c */ /* 0x000fe20003f86270 */
[----:B------:R-:W-:Y:S01]  /*a180*/  @!P5 IMAD.IADD R0, R0, 0x1, -R9 ;  /* 0x000000010000d824 */ /* 0x000fe200078e0a09 */
[----:B------:R-:W-:Y:S01]  /*a190*/  ISETP.GT.U32.AND P5, PT, R9, R4, PT ;  /* 0x000000040900720c */ /* 0x000fe20003fa4070 */
[----:B------:R-:W-:Y:S01]  /*a1a0*/  IMAD.HI.U32 R2, R25, R6, RZ ;  /* 0x0000000619027227 */ /* 0x000fe200078e00ff */
[----:B------:R-:W-:Y:S01]  /*a1b0*/  STL [R1+0x344], R29 ;  /* 0x0003441d01007387 */ /* 0x000fe20000100800 */
[----:B------:R-:W-:-:S02]  /*a1c0*/  ISETP.GE.AND P2, PT, R5, RZ, PT ;  /* 0x000000ff0500720c */ /* 0x000fc40003f46270 */
[----:B------:R-:W-:Y:S01]  /*a1d0*/  @!P0 IMAD.IADD R18, R18, 0x1, -R9 ;  /* 0x0000000112128824 */ /* 0x000fe200078e0a09 */
[----:B------:R-:W-:Y:S01]  /*a1e0*/  STL [R1+0x340], R13 ;  /* 0x0003400d01007387 */ /* 0x000fe20000100800 */
[----:B------:R-:W-:Y:S01]  /*a1f0*/  IMAD.MOV R2, RZ, RZ, -R2 ;  /* 0x000000ffff027224 */ /* 0x000fe200078e0a02 */
[----:B------:R-:W-:Y:S01]  /*a200*/  MOV R12, R20 ;  /* 0x00000014000c7202 */ /* 0x000fe20000000f00 */
[----:B------:R-:W-:Y:S01]  /*a210*/  IMAD.MOV.U32 R7, RZ, RZ, R18 ;  /* 0x000000ffff077224 */ /* 0x000fe200078e0012 */
[----:B------:R1:W-:Y:S01]  /*a220*/  STL [R1+0x33c], R8 ;  /* 0x00033c0801007387 */ /* 0x0003e20000100800 */
[C---:B------:R-:W-:Y:S01]  /*a230*/  IMAD R2, R9.reuse, R2, R6 ;  /* 0x0000000209027224 */ /* 0x040fe200078e0206 */
[----:B------:R-:W-:Y:S01]  /*a240*/  @!P1 IADD3 R12, -R12, RZ, RZ ;  /* 0x000000ff0c0c9210 */ /* 0x000fe20007ffe1ff */
[----:B------:R-:W-:Y:S01]  /*a250*/  @!P3 IMAD.MOV R7, RZ, RZ, -R7 ;  /* 0x000000ffff07b224 */ /* 0x000fe200078e0a07 */
[C---:B------:R-:W-:Y:S01]  /*a260*/  ISETP.GT.U32.AND P3, PT, R9.reuse, R0, PT ;  /* 0x000000000900720c */ /* 0x040fe20003f64070 */
[----:B------:R-:W-:Y:S01]  /*a270*/  @!P5 IMAD.IADD R4, R4, 0x1, -R9 ;  /* 0x000000010404d824 */ /* 0x000fe200078e0a09 */
[----:B------:R-:W-:Y:S01]  /*a280*/  ISETP.GT.U32.AND P5, PT, R9, R2, PT ;  /* 0x000000020900720c */ /* 0x000fe20003fa4070 */
[C---:B------:R-:W-:Y:S01]  /*a290*/  VIADD R189, R10.reuse, 0x1a7 ;  /* 0x000001a70abd7836 */ /* 0x040fe20000000000 */
[----:B------:R2:W-:Y:S01]  /*a2a0*/  STL [R1+0x338], R7 ;  /* 0x0003380701007387 */ /* 0x0005e20000100800 */
[----:B------:R-:W-:Y:S01]  /*a2b0*/  IMAD.MOV.U32 R14, RZ, RZ, R4 ;  /* 0x000000ffff0e7224 */ /* 0x000fe200078e0004 */
[----:B-1----:R-:W-:Y:S01]  /*a2c0*/  IABS R8, R5 ;  /* 0x0000000500087213 */ /* 0x002fe20000000000 */
[----:B------:R-:W-:Y:S01]  /*a2d0*/  VIADD R182, R10, 0x1a9 ;  /* 0x000001a90ab67836 */ /* 0x000fe20000000000 */
[----:B------:R1:W-:Y:S01]  /*a2e0*/  STL [R1+0x330], R12 ;  /* 0x0003300c01007387 */ /* 0x0003e20000100800 */
[----:B------:R-:W-:Y:S01]  /*a2f0*/  @!P6 IMAD.MOV R14, RZ, RZ, -R14 ;  /* 0x000000ffff0ee224 */ /* 0x000fe200078e0a0e */
[----:B------:R-:W-:Y:S01]  /*a300*/  ISETP.GE.AND P0, PT, R21, RZ, PT ;  /* 0x000000ff1500720c */ /* 0x000fe20003f06270 */
[----:B------:R-:W-:Y:S01]  /*a310*/  IMAD.HI.U32 R5, R25, R8, RZ ;  /* 0x0000000819057227 */ /* 0x000fe200078e00ff */
[----:B------:R-:W-:-:S02]  /*a320*/  IABS R18, R19 ;  /* 0x0000001300127213 */ /* 0x000fc40000000000 */
[----:B------:R-:W-:Y:S01]  /*a330*/  @!P3 IADD3 R0, R0, -R9, RZ ;  /* 0x800000090000b210 */ /* 0x000fe20007ffe0ff */
[C---:B--2---:R-:W-:Y:S01]  /*a340*/  VIADD R7, R10.reuse, 0xc1 ;  /* 0x000000c10a077836 */ /* 0x044fe20000000000 */
[----:B------:R2:W-:Y:S01]  /*a350*/  STL [R1+0x32c], R14 ;  /* 0x00032c0e01007387 */ /* 0x0005e20000100800 */
[----:B------:R-:W-:Y:S01]  /*a360*/  IMAD.MOV R5, RZ, RZ, -R5 ;  /* 0x000000ffff057224 */ /* 0x000fe200078e0a05 */
[----:B------:R-:W-:Y:S01]  /*a370*/  IADD3 R21, R10, 0xc7, RZ ;  /* 0x000000c70a157810 */ /* 0x000fe20007ffe0ff */
[----:B------:R-:W-:Y:S01]  /*a380*/  @!P5 IMAD.IADD R2, R2, 0x1, -R9 ;  /* 0x000000010202d824 */ /* 0x000fe200078e0a09 */
[----:B------:R-:W-:Y:S01]  /*a390*/  ISETP.GE.AND P1, PT, R7, RZ, PT ;  /* 0x000000ff0700720c */ /* 0x000fe20003f26270 */
[C---:B------:R-:W-:Y:S01]  /*a3a0*/  IMAD R8, R9.reuse, R5, R8 ;  /* 0x0000000509087224 */ /* 0x040fe200078e0208 */
[----:B------:R-:W-:Y:S01]  /*a3b0*/  IABS R7, R7 ;  /* 0x0000000700077213 */ /* 0x000fe20000000000 */
[C---:B------:R-:W-:Y:S01]  /*a3c0*/  VIADD R5, R10.reuse, 0xc2 ;  /* 0x000000c20a057836 */ /* 0x040fe20000000000 */
[C---:B------:R-:W-:Y:S01]  /*a3d0*/  ISETP.GT.U32.AND P5, PT, R9.reuse, R2, PT ;  /* 0x000000020900720c */ /* 0x040fe20003fa4070 */
[----:B------:R-:W-:Y:S01]  /*a3e0*/  IMAD.MOV.U32 R13, RZ, RZ, R0 ;  /* 0x000000ffff0d7224 */ /* 0x000fe200078e0000 */
[----:B------:R-:W-:Y:S01]  /*a3f0*/  ISETP.GT.U32.AND P6, PT, R9, R8, PT ;  /* 0x000000080900720c */ /* 0x000fe20003fc4070 */
[----:B------:R-:W-:Y:S01]  /*a400*/  IMAD.MOV.U32 R6, RZ, RZ, R7 ;  /* 0x000000ffff067224 */ /* 0x000fe200078e0007 */
[----:B------:R-:W-:Y:S01]  /*a410*/  ISETP.GE.AND P3, PT, R5, RZ, PT ;  /* 0x000000ff0500720c */ /* 0x000fe20003f66270 */
[----:B------:R-:W-:Y:S01]  /*a420*/  VIADD R7, R10, 0xc3 ;  /* 0x000000c30a077836 */ /* 0x000fe20000000000 */
[----:B-1----:R-:W-:Y:S01]  /*a430*/  IABS R12, R5 ;  /* 0x00000005000c7213 */ /* 0x002fe20000000000 */
[----:B------:R-:W-:Y:S01]  /*a440*/  IMAD.HI.U32 R5, R25, R6, RZ ;  /* 0x0000000619057227 */ /* 0x000fe200078e00ff */
[----:B------:R-:W-:-:S02]  /*a450*/  @!P0 IADD3 R13, -R13, RZ, RZ ;  /* 0x000000ff0d0d8210 */ /* 0x000fc40007ffe1ff */
[----:B--2---:R-:W-:Y:S01]  /*a460*/  IABS R14, R7 ;  /* 0x00000007000e7213 */ /* 0x004fe20000000000 */
[----:B------:R-:W-:Y:S01]  /*a470*/  IMAD.HI.U32 R0, R25, R12, RZ ;  /* 0x0000000c19007227 */ /* 0x000fe200078e00ff */
[----:B------:R-:W-:Y:S01]  /*a480*/  IADD3 R5, -R5, RZ, RZ ;  /* 0x000000ff05057210 */ /* 0x000fe20007ffe1ff */
[----:B------:R1:W-:Y:S01]  /*a490*/  STL [R1+0x328], R13 ;  /* 0x0003280d01007387 */ /* 0x0003e20000100800 */
[----:B------:R-:W-:Y:S01]  /*a4a0*/  @!P5 IADD3 R2, R2, -R9, RZ ;  /* 0x800000090202d210 */ /* 0x000fe20007ffe0ff */
[----:B------:R-:W-:Y:S01]  /*a4b0*/  @!P6 IMAD.IADD R8, R8, 0x1, -R9 ;  /* 0x000000010808e824 */ /* 0x000fe200078e0a09 */
[----:B------:R-:W-:Y:S01]  /*a4c0*/  ISETP.GE.AND P0, PT, R7, RZ, PT ;  /* 0x000000ff0700720c */ /* 0x000fe20003f06270 */
[----:B------:R-:W-:Y:S01]  /*a4d0*/  IMAD.MOV R0, RZ, RZ, -R0 ;  /* 0x000000ffff007224 */ /* 0x000fe200078e0a00 */
[----:B------:R-:W-:Y:S01]  /*a4e0*/  IABS R22, R23 ;  /* 0x0000001700167213 */ /* 0x000fe20000000000 */
[C---:B------:R-:W-:Y:S01]  /*a4f0*/  IMAD R6, R9.reuse, R5, R6 ;  /* 0x0000000509067224 */ /* 0x040fe200078e0206 */
[C---:B------:R-:W-:Y:S01]  /*a500*/  ISETP.GT.U32.AND P6, PT, R9.reuse, R8, PT ;  /* 0x000000080900720c */ /* 0x040fe20003fc4070 */
[----:B------:R-:W-:Y:S01]  /*a510*/  IMAD R12, R9, R0, R12 ;  /* 0x00000000090c7224 */ /* 0x000fe200078e020c */
[----:B------:R-:W-:Y:S01]  /*a520*/  IABS R99, R232 ;  /* 0x000000e800637213 */ /* 0x000fe20000000000 */
[----:B------:R-:W-:Y:S01]  /*a530*/  IMAD.HI.U32 R0, R25, R14, RZ ;  /* 0x0000000e19007227 */ /* 0x000fe200078e00ff */
[----:B------:R-:W-:-:S02]  /*a540*/  ISETP.GT.U32.AND P5, PT, R9, R6, PT ;  /* 0x000000060900720c */ /* 0x000fc40003fa4070 */
[----:B------:R-:W-:Y:S01]  /*a550*/  IABS R97, R189 ;  /* 0x000000bd00617213 */ /* 0x000fe20000000000 */
[----:B------:R-:W-:Y:S01]  /*a560*/  IMAD.HI.U32 R4, R25, R18, RZ ;  /* 0x0000001219047227 */ /* 0x000fe200078e00ff */
[----:B------:R-:W-:-:S03]  /*a570*/  IABS R95, R182 ;  /* 0x000000b6005f7213 */ /* 0x000fc60000000000 */
[----:B------:R-:W-:Y:S02]  /*a580*/  IMAD.MOV R0, RZ, RZ, -R0 ;  /* 0x000000ffff007224 */ /* 0x000fe400078e0a00 */
[----:B------:R-:W-:Y:S02]  /*a590*/  IMAD.MOV R4, RZ, RZ, -R4 ;  /* 0x000000ffff047224 */ /* 0x000fe400078e0a04 */
[C---:B------:R-:W-:Y:S02]  /*a5a0*/  IMAD R14, R9.reuse, R0, R14 ;  /* 0x00000000090e7224 */ /* 0x040fe400078e020e */
[----:B-1----:R-:W-:Y:S02]  /*a5b0*/  IMAD.MOV.U32 R13, RZ, RZ, R2 ;  /* 0x000000ffff0d7224 */ /* 0x002fe400078e0002 */
[----:B------:R-:W-:Y:S01]  /*a5c0*/  IMAD R18, R9, R4, R18 ;  /* 0x0000000409127224 */ /* 0x000fe200078e0212 */
[----:B------:R-:W-:Y:S01]  /*a5d0*/  IABS R4, R21 ;  /* 0x0000001500047213 */ /* 0x000fe20000000000 */
[----:B------:R-:W-:Y:S01]  /*a5e0*/  VIADD R5, R10, 0xc5 ;  /* 0x000000c50a057836 */ /* 0x000fe20000000000 */
[----:B------:R-:W-:Y:S01]  /*a5f0*/  @!P4 IADD3 R13, -R13, RZ, RZ ;  /* 0x000000ff0d0dc210 */ /* 0x000fe20007ffe1ff */
[--C-:B------:R-:W-:Y:S01]  /*a600*/  @!P6 IMAD.IADD R8, R8, 0x1, -R9.reuse ;  /* 0x000000010808e824 */ /* 0x100fe200078e0a09 */
[C---:B------:R-:W-:Y:S01]  /*a610*/  ISETP.GT.U32.AND P6, PT, R9.reuse, R14, PT ;  /* 0x0000000e0900720c */ /* 0x040fe20003fc4070 */
[----:B------:R-:W-:Y:S01]  /*a620*/  @!P5 IMAD.IADD R6, R6, 0x1, -R9 ;  /* 0x000000010606d824 */ /* 0x000fe200078e0a09 */
[C---:B------:R-:W-:Y:S01]  /*a630*/  ISETP.GT.U32.AND P5, PT, R9.reuse, R18, PT ;  /* 0x000000120900720c */ /* 0x040fe20003fa4070 */
[C---:B------:R-:W-:Y:S01]  /*a640*/  VIADD R7, R10.reuse, 0xc6 ;  /* 0x000000c60a077836 */ /* 0x040fe20000000000 */
[----:B------:R-:W-:Y:S01]  /*a650*/  IABS R20, R5 ;  /* 0x0000000500147213 */ /* 0x000fe20000000000 */
[----:B------:R1:W-:Y:S01]  /*a660*/  STL [R1+0x324], R13 ;  /* 0x0003240d01007387 */ /* 0x0003e20000100800 */
[----:B------:R-:W-:Y:S01]  /*a670*/  ISETP.GT.U32.AND P4, PT, R9, R12, PT ;  /* 0x0000000c0900720c */ /* 0x000fe20003f84070 */
[----:B------:R-:W-:Y:S01]  /*a680*/  VIADD R180, R10, 0x1ab ;  /* 0x000001ab0ab47836 */ /* 0x000fe20000000000 */
[----:B------:R-:W-:Y:S01]  /*a690*/  IABS R2, R7 ;  /* 0x0000000700027213 */ /* 0x000fe20000000000 */
[----:B------:R-:W-:-:S03]  /*a6a0*/  IMAD.HI.U32 R0, R25, R20, RZ ;  /* 0x0000001419007227 */ /* 0x000fc600078e00ff */
[----:B------:R-:W-:Y:S01]  /*a6b0*/  IABS R93, R180 ;  /* 0x000000b4005d7213 */ /* 0x000fe20000000000 */
[----:B------:R-:W-:Y:S01]  /*a6c0*/  IMAD.MOV R0, RZ, RZ, -R0 ;  /* 0x000000ffff007224 */ /* 0x000fe200078e0a00 */
[----:B------:R-:W-:Y:S01]  /*a6d0*/  @!P6 IADD3 R14, R14, -R9, RZ ;  /* 0x800000090e0ee210 */ /* 0x000fe20007ffe0ff */
[--C-:B------:R-:W-:Y:S02]  /*a6e0*/  @!P5 IMAD.IADD R18, R18, 0x1, -R9.reuse ;  /* 0x000000011212d824 */ /* 0x100fe400078e0a09 */
[C---:B------:R-:W-:Y:S01]  /*a6f0*/  IMAD R20, R9.reuse, R0, R20 ;  /* 0x0000000009147224 */ /* 0x040fe200078e0214 */
[C---:B------:R-:W-:Y:S01]  /*a700*/  ISETP.GT.U32.AND P5, PT, R9.reuse, R14, PT ;  /* 0x0000000e0900720c */ /* 0x040fe20003fa4070 */
[----:B------:R-:W-:Y:S01]  /*a710*/  @!P4 IMAD.IADD R12, R12, 0x1, -R9 ;  /* 0x000000010c0cc824 */ /* 0x000fe200078e0a09 */
[----:B------:R-:W-:Y:S01]  /*a720*/  ISETP.GT.U32.AND P4, PT, R9, R6, PT ;  /* 0x000000060900720c */ /* 0x000fe20003f84070 */
[----:B------:R-:W-:-:S03]  /*a730*/  IMAD.HI.U32 R0, R25, R2, RZ ;  /* 0x0000000219007227 */ /* 0x000fc600078e00ff */
[C---:B------:R-:W-:Y:S01]  /*a740*/  ISETP.GT.U32.AND P6, PT, R9.reuse, R12, PT ;  /* 0x0000000c0900720c */ /* 0x040fe20003fc4070 */
[----:B------:R-:W-:Y:S02]  /*a750*/  IMAD.MOV R0, RZ, RZ, -R0 ;  /* 0x000000ffff007224 */ /* 0x000fe400078e0a00 */
[----:B-1----:R-:W-:Y:S01]  /*a760*/  IMAD.MOV.U32 R13, RZ, RZ, R8 ;  /* 0x000000ffff0d7224 */ /* 0x002fe200078e0008 */
[----:B------:R-:W-:Y:S01]  /*a770*/  MOV R8, R4 ;  /* 0x0000000400087202 */ /* 0x000fe20000000f00 */
[C---:B------:R-:W-:Y:S02]  /*a780*/  IMAD R0, R9.reuse, R0, R2 ;  /* 0x0000000009007224 */ /* 0x040fe400078e0202 */
[----:B------:R-:W-:Y:S01]  /*a790*/  @!P2 IMAD.MOV R13, RZ, RZ, -R13 ;  /* 0x000000ffff0da224 */ /* 0x000fe200078e0a0d */
[C---:B------:R-:W-:Y:S01]  /*a7a0*/  ISETP.GT.U32.AND P2, PT, R9.reuse, R18, PT ;  /* 0x000000120900720c */ /* 0x040fe20003f44070 */
[--C-:B------:R-:W-:Y:S01]  /*a7b0*/  @!P5 IMAD.IADD R14, R14, 0x1, -R9.reuse ;  /* 0x000000010e0ed824 */ /* 0x100fe200078e0a09 */
[C---:B------:R-:W-:Y:S01]  /*a7c0*/  ISETP.GT.U32.AND P5, PT, R9.reuse, R0, PT ;  /* 0x000000000900720c */ /* 0x040fe20003fa4070 */
[--C-:B------:R-:W-:Y:S01]  /*a7d0*/  @!P4 IMAD.IADD R6, R6, 0x1, -R9.reuse ;  /* 0x000000010606c824 */ /* 0x100fe200078e0a09 */
[----:B------:R-:W-:Y:S01]  /*a7e0*/  ISETP.GT.U32.AND P4, PT, R9, R20, PT ;  /* 0x000000140900720c */ /* 0x000fe20003f84070 */
[----:B------:R-:W-:Y:S01]  /*a7f0*/  IMAD.HI.U32 R2, R25, R8, RZ ;  /* 0x0000000819027227 */ /* 0x000fe200078e00ff */
[----:B------:R1:W-:Y:S03]  /*a800*/  STL [R1+0x320], R13 ;  /* 0x0003200d01007387 */ /* 0x0003e60000100800 */
[----:B------:R-:W-:Y:S01]  /*a810*/  @!P6 IMAD.IADD R12, R12, 0x1, -R9 ;  /* 0x000000010c0ce824 */ /* 0x000fe200078e0a09 */
[----:B------:R-:W-:Y:S01]  /*a820*/  ISETP.GE.AND P6, PT, R19, RZ, PT ;  /* 0x000000ff1300720c */ /* 0x000fe20003fc6270 */
[----:B------:R-:W-:Y:S01]  /*a830*/  IMAD.HI.U32 R4, R25, R22, RZ ;  /* 0x0000001619047227 */ /* 0x000fe200078e00ff */
[----:B------:R-:W-:-:S03]  /*a840*/  IADD3 R19, R10, 0xc9, RZ ;  /* 0x000000c90a137810 */ /* 0x000fc60007ffe0ff */
[--C-:B------:R-:W-:Y:S01]  /*a850*/  @!P2 IMAD.IADD R18, R18, 0x1, -R9.reuse ;  /* 0x000000011212a824 */ /* 0x100fe200078e0a09 */
[----:B------:R-:W-:Y:S01]  /*a860*/  ISETP.GE.AND P2, PT, R5, RZ, PT ;  /* 0x000000ff0500720c */ /* 0x000fe20003f46270 */
[----:B------:R-:W-:Y:S01]  /*a870*/  IMAD.MOV R2, RZ, RZ, -R2 ;  /* 0x000000ffff027224 */ /* 0x000fe200078e0a02 */
[----:B------:R-:W-:Y:S01]  /*a880*/  IADD3 R5, -R4, RZ, RZ ;  /* 0x000000ff04057210 */ /* 0x000fe20007ffe1ff */
[----:B------:R-:W-:Y:S01]  /*a890*/  @!P4 IMAD.IADD R20, R20, 0x1, -R9 ;  /* 0x000000011414c824 */ /* 0x000fe200078e0a09 */
[----:B------:R-:W-:Y:S01]  /*a8a0*/  IABS R24, R19 ;  /* 0x0000001300187213 */ /* 0x000fe20000000000 */
[C---:B------:R-:W-:Y:S01]  /*a8b0*/  IMAD R4, R9.reuse, R2, R8 ;  /* 0x0000000209047224 */ /* 0x040fe200078e0208 */
[----:B------:R-:W-:Y:S01]  /*a8c0*/  @!P5 IADD3 R0, R0, -R9, RZ ;  /* 0x800000090000d210 */ /* 0x000fe20007ffe0ff */
[----:B------:R-:W-:Y:S01]  /*a8d0*/  IMAD.MOV.U32 R15, RZ, RZ, R6 ;  /* 0x000000ffff0f7224 */ /* 0x000fe200078e0006 */
[----:B------:R-:W-:Y:S01]  /*a8e0*/  MOV R8, R14 ;  /* 0x0000000e00087202 */ /* 0x000fe20000000f00 */
[----:B-1----:R-:W-:Y:S01]  /*a8f0*/  IMAD.MOV.U32 R13, RZ, RZ, R12 ;  /* 0x000000ffff0d7224 */ /* 0x002fe200078e000c */
[C---:B------:R-:W-:Y:S01]  /*a900*/  ISETP.GT.U32.AND P5, PT, R9.reuse, R0, PT ;  /* 0x000000000900720c */ /* 0x040fe20003fa4070 */
[----:B------:R-:W-:Y:S01]  /*a910*/  IMAD R2, R9, R5, R22 ;  /* 0x0000000509027224 */ /* 0x000fe200078e0216 */
[----:B------:R-:W-:Y:S01]  /*a920*/  ISETP.GE.AND P4, PT, R7, RZ, PT ;  /* 0x000000ff0700720c */ /* 0x000fe20003f86270 */
[----:B------:R-:W-:-:S04]  /*a930*/  IMAD.HI.U32 R5, R25, R24, RZ ;  /* 0x0000001819057227 */ /* 0x000fc800078e00ff */
[----:B------:R-:W-:Y:S01]  /*a940*/  @!P1 IMAD.MOV R15, RZ, RZ, -R15 ;  /* 0x000000ffff0f9224 */ /* 0x000fe200078e0a0f */
[C---:B------:R-:W-:Y:S01]  /*a950*/  ISETP.GT.U32.AND P1, PT, R9.reuse, R20, PT ;  /* 0x000000140900720c */ /* 0x040fe20003f24070 */
[----:B------:R-:W-:Y:S01]  /*a960*/  @!P3 IMAD.MOV R13, RZ, RZ, -R13 ;  /* 0x000000ffff0db224 */ /* 0x000fe200078e0a0d */
[----:B------:R-:W-:Y:S01]  /*a970*/  ISETP.GT.U32.AND P3, PT, R9, R4, PT ;  /* 0x000000040900720c */ /* 0x000fe20003f64070 */
[----:B------:R-:W-:Y:S01]  /*a980*/  @!P0 IMAD.MOV R8, RZ, RZ, -R8 ;  /* 0x000000ffff088224 */ /* 0x000fe200078e0a08 */
[----:B------:R1:W-:Y:S01]  /*a990*/  STL [R1+0x31c], R15 ;  /* 0x00031c0f01007387 */ /* 0x0003e20000100800 */
[----:B------:R-:W-:Y:S01]  /*a9a0*/  IMAD.MOV R5, RZ, RZ, -R5 ;  /* 0x000000ffff057224 */ /* 0x000fe200078e0a05 */
[----:B------:R-:W-:Y:S01]  /*a9b0*/  ISETP.GE.AND P0, PT, R21, RZ, PT ;  /* 0x000000ff1500720c */ /* 0x000fe20003f06270 */
[----:B------:R-:W-:Y:S01]  /*a9c0*/  IMAD.MOV.U32 R6, RZ, RZ, R18 ;  /* 0x000000ffff067224 */ /* 0x000fe200078e0012 */
[----:B------:R-:W-:Y:S01]  /*a9d0*/  STL [R1+0x318], R13 ;  /* 0x0003180d01007387 */ /* 0x000fe20000100800 */
[----:B------:R-:W-:-:S02]  /*a9e0*/  @!P5 IMAD.IADD R0, R0, 0x1, -R9 ;  /* 0x000000010000d824 */ /* 0x000fc400078e0a09 */
[----:B------:R-:W-:Y:S01]  /*a9f0*/  VIADD R7, R10, 0xca ;  /* 0x000000ca0a077836 */ /* 0x000fe20000000000 */
[----:B------:R2:W-:Y:S01]  /*aa00*/  STL [R1+0x314], R8 ;  /* 0x0003140801007387 */ /* 0x0005e20000100800 */
[----:B------:R-:W-:Y:S01]  /*aa10*/  @!P6 IADD3 R6, -R6, RZ, RZ ;  /* 0x000000ff0606e210 */ /* 0x000fe20007ffe1ff */
[----:B------:R-:W-:Y:S01]  /*aa20*/  @!P1 IMAD.IADD R20, R20, 0x1, -R9 ;  /* 0x0000000114149824 */ /* 0x000fe200078e0a09 */
[C---:B------:R-:W-:Y:S01]  /*aa30*/  ISETP.GT.U32.AND P6, PT, R9.reuse, R2, PT ;  /* 0x000000020900720c */ /* 0x040fe20003fc4070 */
[----:B------:R-:W-:Y:S01]  /*aa40*/  VIADD R21, R10, 0xcb ;  /* 0x000000cb0a157836 */ /* 0x000fe20000000000 */
[----:B------:R-:W-:Y:S01]  /*aa50*/  IABS R14, R7 ;  /* 0x00000007000e7213 */ /* 0x000fe20000000000 */
[----:B------:R3:W-:Y:S01]  /*aa60*/  STL [R1+0x310], R6 ;  /* 0x0003100601007387 */ /* 0x0007e20000100800 */
[----:B------:R-:W-:Y:S01]  /*aa70*/  @!P3 IADD3 R4, R4, -R9, RZ ;  /* 0x800000090404b210 */ /* 0x000fe20007ffe0ff */
[----:B-1----:R-:W-:Y:S01]  /*aa80*/  IMAD.MOV.U32 R15, RZ, RZ, R0 ;  /* 0x000000ffff0f7224 */ /* 0x002fe200078e0000 */
[----:B------:R-:W-:Y:S01]  /*aa90*/  IABS R18, R21 ;  /* 0x0000001500127213 */ /* 0x000fe20000000000 */
[----:B--2---:R-:W-:Y:S01]  /*aaa0*/  IMAD R8, R9, R5, R24 ;  /* 0x0000000509087224 */ /* 0x004fe200078e0218 */
[----:B------:R-:W-:Y:S01]  /*aab0*/  ISETP.GE.AND P3, PT, R19, RZ, PT ;  /* 0x000000ff1300720c */ /* 0x000fe20003f66270 */
[----:B------:R-:W-:Y:S01]  /*aac0*/  IMAD.HI.U32 R5, R25, R14, RZ ;  /* 0x0000000e19057227 */ /* 0x000fe200078e00ff */
[----:B------:R-:W-:-:S02]  /*aad0*/  ISETP.GE.AND P1, PT, R23, RZ, PT ;  /* 0x000000ff1700720c */ /* 0x000fc40003f26270 */
[----:B------:R-:W-:Y:S01]  /*aae0*/  ISETP.GT.U32.AND P5, PT, R9, R8, PT ;  /* 0x000000080900720c */ /* 0x000fe20003fa4070 */
[----:B---3--:R-:W-:Y:S01]  /*aaf0*/  IMAD.MOV.U32 R6, RZ, RZ, R20 ;  /* 0x000000ffff067224 */ /* 0x008fe200078e0014 */
[----:B------:R-:W-:Y:S01]  /*ab00*/  @!P4 IADD3 R15, -R15, RZ, RZ ;  /* 0x000000ff0f0fc210 */ /* 0x000fe20007ffe1ff */
[--C-:B------:R-:W-:Y:S01]  /*ab10*/  @!P6 IMAD.IADD R2, R2, 0x1, -R9.reuse ;  /* 0x000000010202e824 */ /* 0x100fe200078e0a09 */
[C---:B------:R-:W-:Y:S01]  /*ab20*/  ISETP.GT.U32.AND P6, PT, R9.reuse, R4, PT ;  /* 0x000000040900720c */ /* 0x040fe20003fc4070 */
[----:B------:R-:W-:Y:S01]  /*ab30*/  VIADD R19, R10, 0xcc ;  /* 0x000000cc0a137836 */ /* 0x000fe20000000000 */
[----:B------:R-:W-:Y:S01]  /*ab40*/  @!P2 IADD3 R6, -R6, RZ, RZ ;  /* 0x000000ff0606a210 */ /* 0x000fe20007ffe1ff */
[C---:B------:R-:W-:Y:S01]  /*ab50*/  VIADD R23, R10.reuse, 0xcd ;  /* 0x000000cd0a177836 */ /* 0x040fe20000000000 */
[----:B------:R-:W-:Y:S01]  /*ab60*/  ISETP.GT.U32.AND P2, PT, R9, R2, PT ;  /* 0x000000020900720c */ /* 0x000fe20003f44070 */
[----:B------:R-:W-:Y:S01]  /*ab70*/  VIADD R24, R10, 0xe3 ;  /* 0x000000e30a187836 */ /* 0x000fe20000000000 */
[----:B------:R-:W-:Y:S01]  /*ab80*/  IABS R12, R19 ;  /* 0x00000013000c7213 */ /* 0x000fe20000000000 */
[----:B------:R1:W-:Y:S01]  /*ab90*/  STL [R1+0x30c], R6 ;  /* 0x00030c0601007387 */ /* 0x0003e20000100800 */
[----:B------:R-:W-:Y:S01]  /*aba0*/  IABS R20, R23 ;  /* 0x0000001700147213 */ /* 0x000fe20000000000 */
[----:B------:R-:W-:-:S02]  /*abb0*/  @!P5 IMAD.IADD R8, R8, 0x1, -R9 ;  /* 0x000000010808d824 */ /* 0x000fc400078e0a09 */
[----:B------:R-:W-:Y:S01]  /*abc0*/  STL [R1+0x308], R15 ;  /* 0x0003080f01007387 */ /* 0x000fe20000100800 */
[----:B------:R-:W-:Y:S02]  /*abd0*/  VIADD R229, R10, 0x1ad ;  /* 0x000001ad0ae57836 */ /* 0x000fe40000000000 */
[----:B------:R-:W-:Y:S01]  /*abe0*/  ISETP.GT.U32.AND P5, PT, R9, R8, PT ;  /* 0x000000080900720c */ /* 0x000fe20003fa4070 */
[----:B------:R-:W-:Y:S02]  /*abf0*/  @!P6 IMAD.IADD R4, R4, 0x1, -R9 ;  /* 0x000000010404e824 */ /* 0x000fe400078e0a09 */
[----:B-1----:R-:W-:Y:S01]  /*ac00*/  IMAD.MOV R6, RZ, RZ, -R5 ;  /* 0x000000ffff067224 */ /* 0x002fe200078e0a05 */
[----:B------:R-:W-:Y:S01]  /*ac10*/  IABS R91, R229 ;  /* 0x000000e5005b7213 */ /* 0x000fe20000000000 */
[----:B------:R-:W-:-:S04]  /*ac20*/  IMAD.HI.U32 R5, R25, R18, RZ ;  /* 0x0000001219057227 */ /* 0x000fc800078e00ff */
[----:B------:R-:W-:Y:S01]  /*ac30*/  IMAD R14, R9, R6, R14 ;  /* 0x00000006090e7224 */ /* 0x000fe200078e020e */
[----:B------:R-:W-:Y:S01]  /*ac40*/  IADD3 R5, -R5, RZ, RZ ;  /* 0x000000ff05057210 */ /* 0x000fe20007ffe1ff */
[----:B------:R-:W-:Y:S01]  /*ac50*/  @!P2 IMAD.IADD R2, R2, 0x1, -R9 ;  /* 0x000000010202a824 */ /* 0x000fe200078e0a09 */
[----:B------:R-:W-:Y:S01]  /*ac60*/  ISETP.GE.AND P2, PT, R7, RZ, PT ;  /* 0x000000ff0700720c */ /* 0x000fe20003f46270 */
[----:B------:R-:W-:Y:S01]  /*ac70*/  VIADD R7, R10, 0xce ;  /* 0x000000ce0a077836 */ /* 0x000fe20000000000 */
[----:B------:R-:W-:Y:S01]  /*ac80*/  @!P5 IADD3 R8, R8, -R9, RZ ;  /* 0x800000090808d210 */ /* 0x000fe20007ffe0ff */
[C---:B------:R-:W-:Y:S01]  /*ac90*/  IMAD R18, R9.reuse, R5, R18 ;  /* 0x0000000509127224 */ /* 0x040fe200078e0212 */
[----:B------:R-:W-:Y:S01]  /*aca0*/  ISETP.GT.U32.AND P6, PT, R9, R14, PT ;  /* 0x0000000e0900720c */ /* 0x000fe20003fc4070 */
[----:B------:R-:W-:Y:S01]  /*acb0*/  IMAD.MOV.U32 R13, RZ, RZ, R4 ;  /* 0x000000ffff0d7224 */ /* 0x000fe200078e0004 */
[----:B------:R-:W-:Y:S01]  /*acc0*/  IABS R22, R7 ;  /* 0x0000000700167213 */ /* 0x000fe20000000000 */
[----:B------:R-:W-:Y:S01]  /*acd0*/  IMAD.HI.U32 R5, R25, R12, RZ ;  /* 0x0000000c19057227 */ /* 0x000fe200078e00ff */
[----:B------:R-:W-:-:S03]  /*ace0*/  ISETP.GT.U32.AND P5, PT, R9, R18, PT ;  /* 0x000000120900720c */ /* 0x000fc60003fa4070 */
[----:B------:R-:W-:-:S04]  /*acf0*/  IMAD.HI.U32 R0, R25, R22, RZ ;  /* 0x0000001619007227 */ /* 0x000fc800078e00ff */
[----:B------:R-:W-:Y:S02]  /*ad00*/  @!P0 IMAD.MOV R13, RZ, RZ, -R13 ;  /* 0x000000ffff0d8224 */ /* 0x000fe400078e0a0d */
[----:B------:R-:W-:Y:S01]  /*ad10*/  @!P1 IMAD.MOV R2, RZ, RZ, -R2 ;  /* 0x000000ffff029224 */ /* 0x000fe200078e0a02 */
[----:B------:R-:W-:Y:S01]  /*ad20*/  ISETP.GE.AND P1, PT, R19, RZ, PT ;  /* 0x000000ff1300720c */ /* 0x000fe20003f26270 */
[----:B------:R-:W-:Y:S01]  /*ad30*/  IMAD.HI.U32 R6, R25, R20, RZ ;  /* 0x0000001419067227 */ /* 0x000fe200078e00ff */
[----:B------:R-:W-:Y:S03]  /*ad40*/  STL [R1+0x304], R13 ;  /* 0x0003040d01007387 */ /* 0x000fe60000100800 */
[----:B------:R-:W-:Y:S01]  /*ad50*/  @!P5 IMAD.IADD R18, R18, 0x1, -R9 ;  /* 0x000000011212d824 */ /* 0x000fe200078e0a09 */
[----:B------:R1:W-:Y:S01]  /*ad60*/  STL [R1+0x300], R2 ;  /* 0x0003000201007387 */ /* 0x0003e20000100800 */
[----:B------:R-:W-:-:S02]  /*ad70*/  IMAD.MOV R5, RZ, RZ, -R5 ;  /* 0x000000ffff057224 */ /* 0x000fc400078e0a05 */
[--C-:B------:R-:W-:Y:S01]  /*ad80*/  @!P6 IMAD.IADD R14, R14, 0x1, -R9.reuse ;  /* 0x000000010e0ee824 */ /* 0x100fe200078e0a09 */
[----:B------:R-:W-:Y:S01]  /*ad90*/  ISETP.GT.U32.AND P5, PT, R9, R18, PT ;  /* 0x000000120900720c */ /* 0x000fe20003fa4070 */
[----:B------:R-:W-:Y:S01]  /*ada0*/  IMAD.MOV R0, RZ, RZ, -R0 ;  /* 0x000000ffff007224 */ /* 0x000fe200078e0a00 */
[----:B------:R-:W-:Y:S01]  /*adb0*/  ISETP.GE.AND P6, PT, R21, RZ, PT ;  /* 0x000000ff1500720c */ /* 0x000fe20003fc6270 */
[----:B------:R-:W-:Y:S01]  /*adc0*/  IMAD.MOV R6, RZ, RZ, -R6 ;  /* 0x000000ffff067224 */ /* 0x000fe200078e0a06 */
[C---:B------:R-:W-:Y:S01]  /*add0*/  IADD3 R21, R10.reuse, 0xcf, RZ ;  /* 0x000000cf0a157810 */ /* 0x040fe20007ffe0ff */
[C---:B------:R-:W-:Y:S01]  /*ade0*/  IMAD R12, R9.reuse, R5, R12 ;  /* 0x00000005090c7224 */ /* 0x040fe200078e020c */
[C---:B------:R-:W-:Y:S01]  /*adf0*/  ISETP.GT.U32.AND P4, PT, R9.reuse, R14, PT ;  /* 0x0000000e0900720c */ /* 0x040fe20003f84070 */
[C---:B-1----:R-:W-:Y:S01]  /*ae00*/  IMAD R2, R9.reuse, R0, R22 ;  /* 0x0000000009027224 */ /* 0x042fe200078e0216 */
[----:B------:R-:W-:Y:S01]  /*ae10*/  IABS R5, R21 ;  /* 0x0000001500057213 */ /* 0x000fe20000000000 */
[C---:B------:R-:W-:Y:S01]  /*ae20*/  IMAD R6, R9.reuse, R6, R20 ;  /* 0x0000000609067224 */ /* 0x040fe200078e0214 */
[C---:B------:R-:W-:Y:S01]  /*ae30*/  ISETP.GT.U32.AND P0, PT, R9.reuse, R12, PT ;  /* 0x0000000c0900720c */ /* 0x040fe20003f04070 */
[----:B------:R-:W-:Y:S01]  /*ae40*/  @!P3 IMAD.MOV R8, RZ, RZ, -R8 ;  /* 0x000000ffff08b224 */ /* 0x000fe200078e0a08 */
[----:B------:R-:W-:Y:S01]  /*ae50*/  MOV R4, R5 ;  /* 0x0000000500047202 */ /* 0x000fe20000000f00 */
[----:B------:R-:W-:Y:S01]  /*ae60*/  VIADD R5, R10, 0xd0 ;  /* 0x000000d00a057836 */ /* 0x000fe20000000000 */
[----:B------:R-:W-:Y:S01]  /*ae70*/  @!P5 IADD3 R18, R18, -R9, RZ ;  /* 0x800000091212d210 */ /* 0x000fe20007ffe0ff */
[----:B------:R-:W-:Y:S01]  /*ae80*/  VIADD R19, R10, 0xd2 ;  /* 0x000000d20a137836 */ /* 0x000fe20000000000 */
[----:B------:R-:W-:Y:S01]  /*ae90*/  ISETP.GT.U32.AND P5, PT, R9, R2, PT ;  /* 0x000000020900720c */ /* 0x000fe20003fa4070 */
[----:B------:R-:W-:Y:S01]  /*aea0*/  IMAD.HI.U32 R0, R25, R4, RZ ;  /* 0x0000000419007227 */ /* 0x000fe200078e00ff */
[----:B------:R-:W-:Y:S01]  /*aeb0*/  ISETP.GT.U32.AND P3, PT, R9, R6, PT ;  /* 0x000000060900720c */ /* 0x000fe20003f64070 */
[----:B------:R1:W-:Y:S01]  /*aec0*/  STL [R1+0x2fc], R8 ;  /* 0x0002fc0801007387 */ /* 0x0003e20000100800 */
[----:B------:R-:W-:Y:S01]  /*aed0*/  MOV R13, R18 ;  /* 0x00000012000d7202 */ /* 0x000fe20000000f00 */
[--C-:B------:R-:W-:Y:S01]  /*aee0*/  @!P4 IMAD.IADD R14, R14, 0x1, -R9.reuse ;  /* 0x000000010e0ec824 */ /* 0x100fe200078e0a09 */
[----:B------:R-:W-:Y:S01]  /*aef0*/  IADD3 R0, -R0, RZ, RZ ;  /* 0x000000ff00007210 */ /* 0x000fe20007ffe1ff */
[--C-:B------:R-:W-:Y:S01]  /*af00*/  @!P0 IMAD.IADD R12, R12, 0x1, -R9.reuse ;  /* 0x000000010c0c8824 */ /* 0x100fe200078e0a09 */
[----:B------:R-:W-:Y:S01]  /*af10*/  ISETP.GE.AND P0, PT, R7, RZ, PT ;  /* 0x000000ff0700720c */ /* 0x000fe20003f06270 */
[C---:B------:R-:W-:Y:S01]  /*af20*/  VIADD R7, R10.reuse, 0xd1 ;  /* 0x000000d10a077836 */ /* 0x040fe20000000000 */
[----:B------:R-:W-:Y:S01]  /*af30*/  ISETP.GE.AND P4, PT, R23, RZ, PT ;  /* 0x000000ff1700720c */ /* 0x000fe20003f86270 */
[C---:B------:R-:W-:Y:S01]  /*af40*/  IMAD R0, R9.reuse, R0, R4 ;  /* 0x0000000009007224 */ /* 0x040fe200078e0204 */
[----:B------:R-:W-:Y:S01]  /*af50*/  IADD3 R23, R10, 0xe2, RZ ;  /* 0x000000e20a177810 */ /* 0x000fe20007ffe0ff */
[----:B-1----:R-:W-:Y:S01]  /*af60*/  IMAD.MOV.U32 R8, RZ, RZ, R14 ;  /* 0x000000ffff087224 */ /* 0x002fe200078e000e */
[----:B------:R-:W-:Y:S01]  /*af70*/  IABS R14, R5 ;  /* 0x00000005000e7213 */ /* 0x000fe20000000000 */
[--C-:B------:R-:W-:Y:S01]  /*af80*/  @!P5 IMAD.IADD R2, R2, 0x1, -R9.reuse ;  /* 0x000000010202d824 */ /* 0x100fe200078e0a09 */
[----:B------:R-:W-:Y:S01]  /*af90*/  IADD3 R22, R10, 0xe5, RZ ;  /* 0x000000e50a167810 */ /* 0x000fe20007ffe0ff */
[----:B------:R-:W-:Y:S01]  /*afa0*/  @!P3 IMAD.IADD R6, R6, 0x1, -R9 ;  /* 0x000000010606b824 */ /* 0x000fe200078e0a09 */
[----:B------:R-:W-:Y:S01]  /*afb0*/  ISETP.GT.U32.AND P3, PT, R9, R12, PT ;  /* 0x0000000c0900720c */ /* 0x000fe20003f64070 */
[----:B------:R-:W-:Y:S01]  /*afc0*/  IMAD.HI.U32 R4, R25, R14, RZ ;  /* 0x0000000e19047227 */ /* 0x000fe200078e00ff */
[----:B------:R-:W-:-:S03]  /*afd0*/  ISETP.GT.U32.AND P5, PT, R9, R2, PT ;  /* 0x000000020900720c */ /* 0x000fc60003fa4070 */
[----:B------:R-:W-:Y:S02]  /*afe0*/  IMAD.MOV R4, RZ, RZ, -R4 ;  /* 0x000000ffff047224 */ /* 0x000fe400078e0a04 */
[----:B------:R-:W-:Y:S01]  /*aff0*/  @!P2 IMAD.MOV R8, RZ, RZ, -R8 ;  /* 0x000000ffff08a224 */ /* 0x000fe200078e0a08 */
[C---:B------:R-:W-:Y:S01]  /*b000*/  ISETP.GT.U32.AND P2, PT, R9.reuse, R6, PT ;  /* 0x000000060900720c */ /* 0x040fe20003f44070 */
[C---:B------:R-:W-:Y:S02]  /*b010*/  IMAD R14, R9.reuse, R4, R14 ;  /* 0x00000004090e7224 */ /* 0x040fe400078e020e */
[----:B------:R-:W-:Y:S01]  /*b020*/  @!P6 IMAD.MOV R13, RZ, RZ, -R13 ;  /* 0x000000ffff0de224 */ /* 0x000fe200078e0a0d */
[----:B------:R1:W-:Y:S01]  /*b030*/  STL [R1+0x2f8], R8 ;  /* 0x0002f80801007387 */ /* 0x0003e20000100800 */
[--C-:B------:R-:W-:Y:S01]  /*b040*/  @!P3 IMAD.IADD R12, R12, 0x1, -R9.reuse ;  /* 0x000000010c0cb824 */ /* 0x100fe200078e0a09 */
[C---:B------:R-:W-:Y:S01]  /*b050*/  ISETP.GT.U32.AND P3, PT, R9.reuse, R0, PT ;  /* 0x000000000900720c */ /* 0x040fe20003f64070 */
[----:B------:R-:W-:Y:S01]  /*b060*/  @!P5 IMAD.IADD R2, R2, 0x1, -R9 ;  /* 0x000000010202d824 */ /* 0x000fe200078e0a09 */
[----:B------:R-:W-:Y:S01]  /*b070*/  ISETP.GT.U32.AND P5, PT, R9, R14, PT ;  /* 0x0000000e0900720c */ /* 0x000fe20003fa4070 */
[----:B------:R2:W-:Y:S01]  /*b080*/  STL [R1+0x2f4], R13 ;  /* 0x0002f40d01007387 */ /* 0x0005e20000100800 */
[----:B------:R-:W-:Y:S01]  /*b090*/  VIADD R20, R10, 0xd3 ;  /* 0x000000d30a147836 */ /* 0x000fe20000000000 */
[----:B------:R-:W-:Y:S01]  /*b0a0*/  ISETP.GE.AND P6, PT, R21, RZ, PT ;  /* 0x000000ff1500720c */ /* 0x000fe20003fc6270 */
[----:B------:R-:W-:Y:S01]  /*b0b0*/  @!P0 IMAD.MOV R2, RZ, RZ, -R2 ;  /* 0x000000ffff028224 */ /* 0x000fe200078e0a02 */
[----:B------:R-:W-:Y:S01]  /*b0c0*/  @!P2 IADD3 R6, R6, -R9, RZ ;  /* 0x800000090606a210 */ /* 0x000fe20007ffe0ff */
[C---:B------:R-:W-:Y:S01]  /*b0d0*/  VIADD R226, R10.reuse, 0x1ae ;  /* 0x000001ae0ae27836 */ /* 0x040fe20000000000 */
[----:B-1----:R-:W-:Y:S01]  /*b0e0*/  IABS R8, R7 ;  /* 0x0000000700087213 */ /* 0x002fe20000000000 */
[----:B------:R-:W-:Y:S01]  /*b0f0*/  VIADD R228, R10, 0x1b0 ;  /* 0x000001b00ae47836 */ /* 0x000fe20000000000 */
[----:B------:R-:W-:Y:S01]  /*b100*/  ISETP.GE.AND P2, PT, R5, RZ, PT ;  /* 0x000000ff0500720c */ /* 0x000fe20003f46270 */
[----:B------:R-:W-:Y:S01]  /*b110*/  @!P4 IMAD.MOV R6, RZ, RZ, -R6 ;  /* 0x000000ffff06c224 */ /* 0x000fe200078e0a06 */
[----:B------:R-:W-:Y:S01]  /*b120*/  IABS R5, R19 ;  /* 0x0000001300057213 */ /* 0x000fe20000000000 */
[----:B------:R-:W-:Y:S01]  /*b130*/  IMAD.HI.U32 R4, R25, R8, RZ ;  /* 0x0000000819047227 */ /* 0x000fe200078e00ff */
[----:B--2---:R-:W-:-:S02]  /*b140*/  MOV R13, R12 ;  /* 0x0000000c000d7202 */ /* 0x004fc40000000f00 */
[----:B------:R-:W-:Y:S01]  /*b150*/  IABS R18, R20 ;  /* 0x0000001400127213 */ /* 0x000fe20000000000 */
[----:B------:R-:W-:Y:S01]  /*b160*/  IMAD.MOV R4, RZ, RZ, -R4 ;  /* 0x000000ffff047224 */ /* 0x000fe200078e0a04 */
[----:B------:R-:W-:Y:S01]  /*b170*/  @!P1 IADD3 R13, -R13, RZ, RZ ;  /* 0x000000ff0d0d9210 */ /* 0x000fe20007ffe1ff */
[----:B------:R-:W-:Y:S01]  /*b180*/  @!P3 IMAD.IADD R0, R0, 0x1, -R9 ;  /* 0x000000010000b824 */ /* 0x000fe200078e0a09 */
[----:B------:R-:W-:Y:S01]  /*b190*/  ISETP.GE.AND P3, PT, R7, RZ, PT ;  /* 0x000000ff0700720c */ /* 0x000fe20003f66270 */
[----:B------:R-:W-:Y:S01]  /*b1a0*/  IMAD.MOV.U32 R12, RZ, RZ, R5 ;  /* 0x000000ffff0c7224 */ /* 0x000fe200078e0005 */
[----:B------:R-:W-:Y:S01]  /*b1b0*/  ISETP.GE.AND P0, PT, R19, RZ, PT ;  /* 0x000000ff1300720c */ /* 0x000fe20003f06270 */
[----:B------:R-:W-:Y:S01]  /*b1c0*/  @!P5 IMAD.IADD R14, R14, 0x1, -R9 ;  /* 0x000000010e0ed824 */ /* 0x000fe200078e0a09 */
[C---:B------:R-:W-:Y:S01]  /*b1d0*/  ISETP.GT.U32.AND P1, PT, R9.reuse, R0, PT ;  /* 0x000000000900720c */ /* 0x040fe20003f24070 */
[----:B------:R-:W-:Y:S01]  /*b1e0*/  IMAD R8, R9, R4, R8 ;  /* 0x0000000409087224 */ /* 0x000fe200078e0208 */
[----:B------:R1:W-:Y:S01]  /*b1f0*/  STL [R1+0x2f0], R13 ;  /* 0x0002f00d01007387 */ /* 0x0003e20000100800 */
[----:B------:R-:W-:Y:S01]  /*b200*/  IMAD.HI.U32 R4, R25, R12, RZ ;  /* 0x0000000c19047227 */ /* 0x000fe200078e00ff */
[----:B------:R-:W-:-:S02]  /*b210*/  ISETP.GT.U32.AND P5, PT, R9, R14, PT ;  /* 0x0000000e0900720c */ /* 0x000fc40003fa4070 */
[----:B------:R-:W-:Y:S01]  /*b220*/  ISETP.GT.U32.AND P4, PT, R9, R8, PT ;  /* 0x000000080900720c */ /* 0x000fe20003f84070 */
[----:B------:R-:W-:Y:S01]  /*b230*/  IMAD.HI.U32 R5, R25, R18, RZ ;  /* 0x0000001219057227 */ /* 0x000fe200078e00ff */
[----:B------:R-:W-:Y:S01]  /*b240*/  IADD3 R4, -R4, RZ, RZ ;  /* 0x000000ff04047210 */ /* 0x000fe20007ffe1ff */
[----:B------:R-:W-:Y:S01]  /*b250*/  STL [R1+0x2ec], R6 ;  /* 0x0002ec0601007387 */ /* 0x000fe20000100800 */
[----:B------:R-:W-:Y:S01]  /*b260*/  IADD3 R21, R10, 0xd8, RZ ;  /* 0x000000d80a157810 */ /* 0x000fe20007ffe0ff */
[----:B------:R-:W-:Y:S01]  /*b270*/  IMAD.MOV R5, RZ, RZ, -R5 ;  /* 0x000000ffff057224 */ /* 0x000fe200078e0a05 */
[----:B------:R-:W-:Y:S01]  /*b280*/  IABS R90, R226 ;  /* 0x000000e2005a7213 */ /* 0x000fe20000000000 */
[C---:B------:R-:W-:Y:S01]  /*b290*/  IMAD R12, R9.reuse, R4, R12 ;  /* 0x00000004090c7224 */ /* 0x040fe200078e020c */
[----:B------:R2:W-:Y:S01]  /*b2a0*/  STL [R1+0x2e8], R2 ;  /* 0x0002e80201007387 */ /* 0x0005e20000100800 */
[--C-:B------:R-:W-:Y:S01]  /*b2b0*/  @!P1 IMAD.IADD R0, R0, 0x1, -R9.reuse ;  /* 0x0000000100009824 */ /* 0x100fe200078e0a09 */
[----:B------:R-:W-:Y:S01]  /*b2c0*/  ISETP.GE.AND P1, PT, R20, RZ, PT ;  /* 0x000000ff1400720c */ /* 0x000fe20003f26270 */
[--C-:B------:R-:W-:Y:S01]  /*b2d0*/  @!P5 IMAD.IADD R14, R14, 0x1, -R9.reuse ;  /* 0x000000010e0ed824 */ /* 0x100fe200078e0a09 */
[C---:B------:R-:W-:Y:S01]  /*b2e0*/  ISETP.GT.U32.AND P5, PT, R9.reuse, R12, PT ;  /* 0x0000000c0900720c */ /* 0x040fe20003fa4070 */
[C---:B------:R-:W-:Y:S01]  /*b2f0*/  IMAD R4, R9.reuse, R5, R18 ;  /* 0x0000000509047224 */ /* 0x040fe200078e0212 */
[----:B------:R-:W-:Y:S01]  /*b300*/  MOV R15, R0 ;  /* 0x00000000000f7202 */ /* 0x000fe20000000f00 */
[----:B------:R-:W-:Y:S01]  /*b310*/  @!P4 IMAD.IADD R8, R8, 0x1, -R9 ;  /* 0x000000010808c824 */ /* 0x000fe200078e0a09 */
[C---:B------:R-:W-:Y:S01]  /*b320*/  IADD3 R5, R10.reuse, 0xd5, RZ ;  /* 0x000000d50a057810 */ /* 0x040fe20007ffe0ff */
[C---:B------:R-:W-:Y:S01]  /*b330*/  VIADD R7, R10.reuse, 0xd4 ;  /* 0x000000d40a077836 */ /* 0x040fe20000000000 */
[----:B------:R-:W-:Y:S01]  /*b340*/  IABS R88, R228 ;  /* 0x000000e400587213 */ /* 0x000fe20000000000 */
[----:B------:R-:W-:Y:S01]  /*b350*/  @!P6 IMAD.MOV R15, RZ, RZ, -R15 ;  /* 0x000000ffff0fe224 */ /* 0x000fe200078e0a0f */
[C---:B------:R-:W-:Y:S01]  /*b360*/  ISETP.GT.U32.AND P6, PT, R9.reuse, R4, PT ;  /* 0x000000040900720c */ /* 0x040fe20003fc4070 */
[----:B-1----:R-:W-:Y:S01]  /*b370*/  IMAD.MOV.U32 R13, RZ, RZ, R14 ;  /* 0x000000ffff0d7224 */ /* 0x002fe200078e000e */
[C---:B------:R-:W-:Y:S01]  /*b380*/  ISETP.GT.U32.AND P4, PT, R9.reuse, R8, PT ;  /* 0x000000080900720c */ /* 0x040fe20003f84070 */
[----:B------:R-:W-:Y:S01]  /*b390*/  VIADD R19, R10, 0xd6 ;  /* 0x000000d60a137836 */ /* 0x000fe20000000000 */
[----:B--2---:R-:W-:Y:S01]  /*b3a0*/  IABS R2, R5 ;  /* 0x0000000500027213 */ /* 0x004fe20000000000 */
[----:B------:R-:W-:Y:S01]  /*b3b0*/  @!P2 IMAD.MOV R13, RZ, RZ, -R13 ;  /* 0x000000ffff0da224 */ /* 0x000fe200078e0a0d */
[----:B------:R-:W-:Y:S01]  /*b3c0*/  @!P5 IADD3 R12, R12, -R9, RZ ;  /* 0x800000090c0cd210 */ /* 0x000fe20007ffe0ff */
[----:B------:R-:W-:Y:S01]  /*b3d0*/  STL [R1+0x2e4], R15 ;  /* 0x0002e40f01007387 */ /* 0x000fe20000100800 */
[----:B------:R-:W-:Y:S01]  /*b3e0*/  IABS R6, R7 ;  /* 0x0000000700067213 */ /* 0x000fe20000000000 */
[----:B------:R-:W-:Y:S01]  /*b3f0*/  IMAD.MOV.U32 R14, RZ, RZ, R2 ;  /* 0x000000ffff0e7224 */ /* 0x000fe200078e0002 */
[----:B------:R-:W-:Y:S01]  /*b400*/  ISETP.GT.U32.AND P5, PT, R9, R12, PT ;  /* 0x0000000c0900720c */ /* 0x000fe20003fa4070 */
[----:B------:R1:W-:Y:S01]  /*b410*/  STL [R1+0x2e0], R13 ;  /* 0x0002e00d01007387 */ /* 0x0003e20000100800 */
[----:B------:R-:W-:Y:S01]  /*b420*/  IABS R18, R19 ;  /* 0x0000001300127213 */ /* 0x000fe20000000000 */
[----:B------:R-:W-:Y:S01]  /*b430*/  IMAD.HI.U32 R0, R25, R6, RZ ;  /* 0x0000000619007227 */ /* 0x000fe200078e00ff */
[----:B------:R-:W-:-:S02]  /*b440*/  @!P6 IADD3 R4, R4, -R9, RZ ;  /* 0x800000090404e210 */ /* 0x000fc40007ffe0ff */
[----:B------:R-:W-:Y:S01]  /*b450*/  ISETP.GE.AND P2, PT, R7, RZ, PT ;  /* 0x000000ff0700720c */ /* 0x000fe20003f46270 */
[----:B------:R-:W-:Y:S01]  /*b460*/  @!P4 IMAD.IADD R8, R8, 0x1, -R9 ;  /* 0x000000010808c824 */ /* 0x000fe200078e0a09 */
[----:B------:R-:W-:Y:S01]  /*b470*/  ISETP.GT.U32.AND P6, PT, R9, R4, PT ;  /* 0x000000040900720c */ /* 0x000fe20003fc4070 */
[----:B------:R-:W-:Y:S01]  /*b480*/  IMAD.HI.U32 R2, R25, R14, RZ ;  /* 0x0000000e19027227 */ /* 0x000fe200078e00ff */
[----:B------:R-:W-:-:S03]  /*b490*/  ISETP.GE.AND P4, PT, R5, RZ, PT ;  /* 0x000000ff0500720c */ /* 0x000fc60003f86270 */
[----:B------:R-:W-:Y:S02]  /*b4a0*/  @!P5 IMAD.IADD R12, R12, 0x1, -R9 ;  /* 0x000000010c0cd824 */ /* 0x000fe400078e0a09 */
[----:B------:R-:W-:Y:S02]  /*b4b0*/  IMAD.MOV R0, RZ, RZ, -R0 ;  /* 0x000000ffff007224 */ /* 0x000fe400078e0a00 */
[----:B-1----:R-:W-:Y:S02]  /*b4c0*/  IMAD.MOV.U32 R13, RZ, RZ, R8 ;  /* 0x000000ffff0d7224 */ /* 0x002fe400078e0008 */
[----:B------:R-:W-:Y:S02]  /*b4d0*/  IMAD.MOV R2, RZ, RZ, -R2 ;  /* 0x000000ffff027224 */ /* 0x000fe400078e0a02 */
[----:B------:R-:W-:Y:S01]  /*b4e0*/  IMAD.MOV.U32 R7, RZ, RZ, R12 ;  /* 0x000000ffff077224 */ /* 0x000fe200078e000c */
[----:B------:R-:W-:Y:S01]  /*b4f0*/  @!P3 IADD3 R13, -R13, RZ, RZ ;  /* 0x000000ff0d0db210 */ /* 0x000fe20007ffe1ff */
[C---:B------:R-:W-:Y:S01]  /*b500*/  IMAD R0, R9.reuse, R0, R6 ;  /* 0x0000000009007224 */ /* 0x040fe200078e0206 */
[----:B------:R-:W-:Y:S01]  /*b510*/  @!P6 IADD3 R4, R4, -R9, RZ ;  /* 0x800000090404e210 */ /* 0x000fe20007ffe0ff */
[----:B------:R-:W-:Y:S01]  /*b520*/  IMAD R6, R9, R2, R14 ;  /* 0x0000000209067224 */ /* 0x000fe200078e020e */
[----:B------:R-:W-:Y:S01]  /*b530*/  IABS R12, R21 ;  /* 0x00000015000c7213 */ /* 0x000fe20000000000 */
[----:B------:R-:W-:Y:S01]  /*b540*/  IMAD.HI.U32 R5, R25, R18, RZ ;  /* 0x0000001219057227 */ /* 0x000fe200078e00ff */
[----:B------:R-:W-:Y:S01]  /*b550*/  ISETP.GT.U32.AND P5, PT, R9, R0, PT ;  /* 0x000000000900720c */ /* 0x000fe20003fa4070 */
[----:B------:R-:W-:Y:S01]  /*b560*/  STL [R1+0x2dc], R13 ;  /* 0x0002dc0d01007387 */ /* 0x000fe20000100800 */
[----:B------:R-:W-:Y:S01]  /*b570*/  ISETP.GE.AND P3, PT, R19, RZ, PT ;  /* 0x000000ff1300720c */ /* 0x000fe20003f66270 */
[----:B------:R-:W-:Y:S01]  /*b580*/  @!P0 IMAD.MOV R7, RZ, RZ, -R7 ;  /* 0x000000ffff078224 */ /* 0x000fe200078e0a07 */
[----:B------:R-:W-:Y:S01]  /*b590*/  ISETP.GT.U32.AND P0, PT, R9, R6, PT ;  /* 0x000000060900720c */ /* 0x000fe20003f04070 */
[----:B------:R-:W-:-:S02]  /*b5a0*/  IMAD.MOV R5, RZ, RZ, -R5 ;  /* 0x000000ffff057224 */ /* 0x000fc400078e0a05 */
[C---:B------:R-:W-:Y:S01]  /*b5b0*/  VIADD R19, R10.reuse, 0xda ;  /* 0x000000da0a137836 */ /* 0x040fe20000000000 */
[----:B------:R1:W-:Y:S01]  /*b5c0*/  STL [R1+0x2d8], R7 ;  /* 0x0002d80701007387 */ /* 0x0003e20000100800 */
[C---:B------:R-:W-:Y:S02]  /*b5d0*/  IMAD R2, R9.reuse, R5, R18 ;  /* 0x0000000509027224 */ /* 0x040fe400078e0212 */
[----:B------:R-:W-:Y:S01]  /*b5e0*/  VIADD R5, R10, 0xd7 ;  /* 0x000000d70a057836 */ /* 0x000fe20000000000 */
[----:B------:R-:W-:Y:S01]  /*b5f0*/  IABS R18, R19 ;  /* 0x0000001300127213 */ /* 0x000fe20000000000 */
[--C-:B------:R-:W-:Y:S02]  /*b600*/  @!P5 IMAD.IADD R0, R0, 0x1, -R9.reuse ;  /* 0x000000010000d824 */ /* 0x100fe400078e0a09 */
[----:B------:R-:W-:Y:S01]  /*b610*/  VIADD R20, R10, 0xd9 ;  /* 0x000000d90a147836 */ /* 0x000fe20000000000 */
[----:B------:R-:W-:Y:S01]  /*b620*/  IABS R8, R5 ;  /* 0x0000000500087213 */ /* 0x000fe20000000000 */
[----:B------:R-:W-:Y:S01]  /*b630*/  @!P0 IMAD.IADD R6, R6, 0x1, -R9 ;  /* 0x0000000106068824 */ /* 0x000fe200078e0a09 */
[----:B------:R-:W-:Y:S01]  /*b640*/  ISETP.GT.U32.AND P5, PT, R9, R0, PT ;  /* 0x000000000900720c */ /* 0x000fe20003fa4070 */
[----:B-1----:R-:W-:Y:S01]  /*b650*/  IMAD.MOV.U32 R7, RZ, RZ, R4 ;  /* 0x000000ffff077224 */ /* 0x002fe200078e0004 */
[----:B------:R-:W-:Y:S01]  /*b660*/  ISETP.GE.AND P6, PT, R5, RZ, PT ;  /* 0x000000ff0500720c */ /* 0x000fe20003fc6270 */
[----:B------:R-:W-:Y:S01]  /*b670*/  IMAD.HI.U32 R4, R25, R8, RZ ;  /* 0x0000000819047227 */ /* 0x000fe200078e00ff */
[----:B------:R-:W-:-:S02]  /*b680*/  ISETP.GT.U32.AND P0, PT, R9, R6, PT ;  /* 0x000000060900720c */ /* 0x000fc40003f04070 */
[----:B------:R-:W-:Y:S01]  /*b690*/  @!P1 IADD3 R7, -R7, RZ, RZ ;  /* 0x000000ff07079210 */ /* 0x000fe20007ffe1ff */
[----:B------:R-:W-:Y:S01]  /*b6a0*/  IMAD.HI.U32 R5, R25, R12, RZ ;  /* 0x0000000c19057227 */ /* 0x000fe200078e00ff */
[----:B------:R-:W-:Y:S02]  /*b6b0*/  ISETP.GT.U32.AND P1, PT, R9, R2, PT ;  /* 0x000000020900720c */ /* 0x000fe40003f24070 */
[----:B------:R-:W-:Y:S01]  /*b6c0*/  IABS R14, R20 ;  /* 0x00000014000e7213 */ /* 0x000fe20000000000 */
[----:B------:R-:W-:Y:S01]  /*b6d0*/  IMAD.MOV R4, RZ, RZ, -R4 ;  /* 0x000000ffff047224 */ /* 0x000fe200078e0a04 */
[----:B------:R1:W-:Y:S01]  /*b6e0*/  STL [R1+0x2d4], R7 ;  /* 0x0002d40701007387 */ /* 0x0003e20000100800 */
[--C-:B------:R-:W-:Y:S01]  /*b6f0*/  @!P5 IMAD.IADD R0, R0, 0x1, -R9.reuse ;  /* 0x000000010000d824 */ /* 0x100fe200078e0a09 */
[----:B------:R-:W-:Y:S01]  /*b700*/  ISETP.GE.AND P5, PT, R21, RZ, PT ;  /* 0x000000ff1500720c */ /* 0x000fe20003fa6270 */
[----:B------:R-:W-:Y:S02]  /*b710*/  IMAD R8, R9, R4, R8 ;  /* 0x0000000409087224 */ /* 0x000fe400078e0208 */
[----:B------:R-:W-:-:S02]  /*b720*/  @!P0 IMAD.IADD R6, R6, 0x1, -R9 ;  /* 0x0000000106068824 */ /* 0x000fc400078e0a09 */
[----:B------:R-:W-:Y:S01]  /*b730*/  IMAD.MOV.U32 R15, RZ, RZ, R0 ;  /* 0x000000ffff0f7224 */ /* 0x000fe200078e0000 */
[C---:B------:R-:W-:Y:S01]  /*b740*/  ISETP.GT.U32.AND P0, PT, R9.reuse, R8, PT ;  /* 0x000000080900720c */ /* 0x040fe20003f04070 */
[----:B------:R-:W-:Y:S02]  /*b750*/  @!P1 IMAD.IADD R2, R2, 0x1, -R9 ;  /* 0x0000000102029824 */ /* 0x000fe400078e0a09 */
[----:B-1----:R-:W-:Y:S02]  /*b760*/  IMAD.MOV R7, RZ, RZ, -R5 ;  /* 0x000000ffff077224 */ /* 0x002fe400078e0a05 */
[----:B------:R-:W-:Y:S01]  /*b770*/  IMAD.MOV.U32 R13, RZ, RZ, R6 ;  /* 0x000000ffff0d7224 */ /* 0x000fe200078e0006 */
[C---:B------:R-:W-:Y:S01]  /*b780*/  ISETP.GT.U32.AND P1, PT, R9.reuse, R2, PT ;  /* 0x000000020900720c */ /* 0x040fe20003f24070 */
[----:B------:R-:W-:Y:S02]  /*b790*/  IMAD R4, R9, R7, R12 ;  /* 0x0000000709047224 */ /* 0x000fe400078e020c */
[----:B------:R-:W-:-:S04]  /*b7a0*/  IMAD.HI.U32 R7, R25, R18, RZ ;  /* 0x0000001219077227 */ /* 0x000fc800078e00ff */
[----:B------:R-:W-:Y:S01]  /*b7b0*/  @!P2 IMAD.MOV R15, RZ, RZ, -R15 ;  /* 0x000000ffff0fa224 */ /* 0x000fe200078e0a0f */
[----:B------:R-:W-:Y:S01]  /*b7c0*/  IADD3 R7, -R7, RZ, RZ ;  /* 0x000000ff07077210 */ /* 0x000fe20007ffe1ff */
[----:B------:R-:W-:Y:S01]  /*b7d0*/  @!P4 IMAD.MOV R13, RZ, RZ, -R13 ;  /* 0x000000ffff0dc224 */ /* 0x000fe200078e0a0d */
[----:B------:R-:W-:Y:S01]  /*b7e0*/  ISETP.GT.U32.AND P2, PT, R9, R4, PT ;  /* 0x000000040900720c */ /* 0x000fe20003f44070 */
[----:B------:R-:W-:Y:S01]  /*b7f0*/  IMAD.HI.U32 R5, R25, R14, RZ ;  /* 0x0000000e19057227 */ /* 0x000fe200078e00ff */
[----:B------:R-:W-:Y:S01]  /*b800*/  STL [R1+0x2d0], R15 ;  /* 0x0002d00f01007387 */ /* 0x000fe20000100800 */
[----:B------:R-:W-:Y:S02]  /*b810*/  @!P1 IADD3 R2, R2, -R9, RZ ;  /* 0x8000000902029210 */ /* 0x000fe40007ffe0ff */
[----:B------:R-:W-:Y:S01]  /*b820*/  IMAD R12, R9, R7, R18 ;  /* 0x00000007090c7224 */ /* 0x000fe200078e0212 */
[----:B------:R1:W-:Y:S01]  /*b830*/  STL [R1+0x2cc], R13 ;  /* 0x0002cc0d01007387 */ /* 0x0003e20000100800 */
[----:B------:R-:W-:Y:S01]  /*b840*/  IADD3 R5, -R5, RZ, RZ ;  /* 0x000000ff05057210 */ /* 0x000fe20007ffe1ff */
[----:B------:R-:W-:Y:S01]  /*b850*/  VIADD R7, R10, 0xdd ;  /* 0x000000dd0a077836 */ /* 0x000fe20000000000 */
[----:B------:R-:W-:Y:S01]  /*b860*/  ISETP.GE.AND P4, PT, R20, RZ, PT ;  /* 0x000000ff1400720c */ /* 0x000fe20003f86270 */
[C---:B------:R-:W-:Y:S01]  /*b870*/  VIADD R21, R10.reuse, 0xdc ;  /* 0x000000dc0a157836 */ /* 0x040fe20000000000 */
[----:B------:R-:W-:Y:S01]  /*b880*/  IADD3 R20, R10, 0xdb, RZ ;  /* 0x000000db0a147810 */ /* 0x000fe20007ffe0ff */
[----:B------:R-:W-:-:S02]  /*b890*/  IMAD R6, R9, R5, R14 ;  /* 0x0000000509067224 */ /* 0x000fc400078e020e */
[--C-:B------:R-:W-:Y:S01]  /*b8a0*/  @!P2 IMAD.IADD R4, R4, 0x1, -R9.reuse ;  /* 0x000000010404a824 */ /* 0x100fe200078e0a09 */
[----:B------:R-:W-:Y:S01]  /*b8b0*/  IABS R14, R20 ;  /* 0x00000014000e7213 */ /* 0x000fe20000000000 */
[----:B-1----:R-:W-:Y:S01]  /*b8c0*/  IMAD.MOV.U32 R13, RZ, RZ, R2 ;  /* 0x000000ffff0d7224 */ /* 0x002fe200078e0002 */
[C---:B------:R-:W-:Y:S01]  /*b8d0*/  ISETP.GT.U32.AND P1, PT, R9.reuse, R6, PT ;  /* 0x000000060900720c */ /* 0x040fe20003f24070 */
[----:B------:R-:W-:Y:S01]  /*b8e0*/  @!P0 IMAD.IADD R8, R8, 0x1, -R9 ;  /* 0x0000000108088824 */ /* 0x000fe200078e0a09 */
[----:B------:R-:W-:Y:S01]  /*b8f0*/  IABS R2, R7 ;  /* 0x0000000700027213 */ /* 0x000fe20000000000 */
[----:B------:R-:W-:Y:S01]  /*b900*/  @!P3 IMAD.MOV R13, RZ, RZ, -R13 ;  /* 0x000000ffff0db224 */ /* 0x000fe200078e0a0d */
[----:B------:R-:W-:Y:S01]  /*b910*/  ISETP.GT.U32.AND P3, PT, R9, R12, PT ;  /* 0x0000000c0900720c */ /* 0x000fe20003f64070 */
[----:B------:R-:W-:Y:S01]  /*b920*/  IMAD.HI.U32 R0, R25, R14, RZ ;  /* 0x0000000e19007227 */ /* 0x000fe200078e00ff */
[----:B------:R-:W-:Y:S02]  /*b930*/  IABS R18, R21 ;  /* 0x0000001500127213 */ /* 0x000fe40000000000 */
[C---:B------:R-:W-:Y:S01]  /*b940*/  ISETP.GT.U32.AND P2, PT, R9.reuse, R4, PT ;  /* 0x000000040900720c */ /* 0x040fe20003f44070 */
[----:B------:R1:W-:Y:S01]  /*b950*/  STL [R1+0x2c8], R13 ;  /* 0x0002c80d01007387 */ /* 0x0003e20000100800 */
[----:B------:R-:W-:Y:S01]  /*b960*/  IADD3 R0, -R0, RZ, RZ ;  /* 0x000000ff00007210 */ /* 0x000fe20007ffe1ff */
[----:B------:R-:W-:Y:S01]  /*b970*/  VIADD R178, R10, 0x1b1 ;  /* 0x000001b10ab27836 */ /* 0x000fe20000000000 */
[----:B------:R-:W-:Y:S01]  /*b980*/  ISETP.GT.U32.AND P0, PT, R9, R8, PT ;  /* 0x000000080900720c */ /* 0x000fe20003f04070 */
[----:B------:R-:W-:-:S02]  /*b990*/  @!P1 IMAD.IADD R6, R6, 0x1, -R9 ;  /* 0x0000000106069824 */ /* 0x000fc400078e0a09 */
[C---:B------:R-:W-:Y:S01]  /*b9a0*/  IMAD R0, R9.reuse, R0, R14 ;  /* 0x0000000009007224 */ /* 0x040fe200078e020e */
[----:B------:R-:W-:Y:S01]  /*b9b0*/  IABS R87, R178 ;  /* 0x000000b200577213 */ /* 0x000fe20000000000 */
[--C-:B------:R-:W-:Y:S01]  /*b9c0*/  @!P3 IMAD.IADD R12, R12, 0x1, -R9.reuse ;  /* 0x000000010c0cb824 */ /* 0x100fe200078e0a09 */
[----:B------:R-:W-:Y:S01]  /*b9d0*/  ISETP.GT.U32.AND P1, PT, R9, R6, PT ;  /* 0x000000060900720c */ /* 0x000fe20003f24070 */
[----:B------:R-:W-:Y:S02]  /*b9e0*/  IMAD.MOV.U32 R14, RZ, RZ, R2 ;  /* 0x000000ffff0e7224 */ /* 0x000fe400078e0002 */
[----:B------:R-:W-:Y:S01]  /*b9f0*/  IMAD.HI.U32 R2, R25, R18, RZ ;  /* 0x0000001219027227 */ /* 0x000fe200078e00ff */
[C---:B------:R-:W-:Y:S02]  /*ba00*/  ISETP.GT.U32.AND P3, PT, R9.reuse, R12, PT ;  /* 0x0000000c0900720c */ /* 0x040fe40003f64070 */
[-C--:B------:R-:W-:Y:S01]  /*ba10*/  @!P2 IADD3 R4, R4, -R9.reuse, RZ ;  /* 0x800000090404a210 */ /* 0x080fe20007ffe0ff */
[----:B------:R-:W-:Y:S01]  /*ba20*/  IMAD.MOV R2, RZ, RZ, -R2 ;  /* 0x000000ffff027224 */ /* 0x000fe200078e0a02 */
[----:B------:R-:W-:Y:S01]  /*ba30*/  ISETP.GT.U32.AND P2, PT, R9, R0, PT ;  /* 0x000000000900720c */ /* 0x000fe20003f44070 */
[----:B------:R-:W-:Y:S01]  /*ba40*/  @!P0 IMAD.IADD R8, R8, 0x1, -R9 ;  /* 0x0000000108088824 */ /* 0x000fe200078e0a09 */
[----:B------:R-:W-:Y:S01]  /*ba50*/  ISETP.GE.AND P0, PT, R19, RZ, PT ;  /* 0x000000ff1300720c */ /* 0x000fe20003f06270 */
[----:B------:R-:W-:Y:S01]  /*ba60*/  IMAD R2, R9, R2, R18 ;  /* 0x0000000209027224 */ /* 0x000fe200078e0212 */
[----:B------:R-:W-:Y:S01]  /*ba70*/  IADD3 R18, R10, 0xe1, RZ ;  /* 0x000000e10a127810 */ /* 0x000fe20007ffe0ff */
[----:B------:R-:W-:Y:S01]  /*ba80*/  IMAD.MOV.U32 R15, RZ, RZ, R8 ;  /* 0x000000ffff0f7224 */ /* 0x000fe200078e0008 */
[----:B------:R-:W-:Y:S01]  /*ba90*/  @!P1 IADD3 R6, R6, -R9, RZ ;  /* 0x8000000906069210 */ /* 0x000fe20007ffe0ff */
[----:B------:R-:W-:Y:S01]  /*baa0*/  IMAD.HI.U32 R5, R25, R14, RZ ;  /* 0x0000000e19057227 */ /* 0x000fe200078e00ff */
[----:B------:R-:W-:-:S02]  /*bab0*/  ISETP.GE.AND P1, PT, R7, RZ, PT ;  /* 0x000000ff0700720c */ /* 0x000fc40003f26270 */
[----:B------:R-:W-:Y:S01]  /*bac0*/  @!P6 IADD3 R15, -R15, RZ, RZ ;  /* 0x000000ff0f0fe210 */ /* 0x000fe20007ffe1ff */
[----:B------:R-:W-:Y:S01]  /*bad0*/  @!P3 IMAD.IADD R12, R12, 0x1, -R9 ;  /* 0x000000010c0cb824 */ /* 0x000fe200078e0a09 */
[C---:B------:R-:W-:Y:S01]  /*bae0*/  ISETP.GT.U32.AND P3, PT, R9.reuse, R2, PT ;  /* 0x000000020900720c */ /* 0x040fe20003f64070 */
[----:B-1----:R-:W-:Y:S01]  /*baf0*/  IMAD.MOV.U32 R13, RZ, RZ, R4 ;  /* 0x000000ffff0d7224 */ /* 0x002fe200078e0004 */
[----:B------:R-:W-:Y:S01]  /*bb00*/  ISETP.GE.AND P6, PT, R20, RZ, PT ;  /* 0x000000ff1400720c */ /* 0x000fe20003fc6270 */
[----:B------:R-:W-:Y:S01]  /*bb10*/  IMAD.MOV R5, RZ, RZ, -R5 ;  /* 0x000000ffff057224 */ /* 0x000fe200078e0a05 */
[----:B------:R1:W-:Y:S01]  /*bb20*/  STL [R1+0x2c4], R15 ;  /* 0x0002c40f01007387 */ /* 0x0003e20000100800 */
[----:B------:R-:W-:Y:S01]  /*bb30*/  @!P2 IMAD.IADD R0, R0, 0x1, -R9 ;  /* 0x000000010000a824 */ /* 0x000fe200078e0a09 */
[----:B------:R-:W-:Y:S01]  /*bb40*/  IABS R20, R18 ;  /* 0x0000001200147213 */ /* 0x000fe20000000000 */
[C---:B------:R-:W-:Y:S01]  /*bb50*/  VIADD R4, R10.reuse, 0xde ;  /* 0x000000de0a047836 */ /* 0x040fe20000000000 */
[----:B------:R-:W-:Y:S01]  /*bb60*/  IABS R19, R24 ;  /* 0x0000001800137213 */ /* 0x000fe20000000000 */
[----:B------:R-:W-:Y:S01]  /*bb70*/  @!P5 IMAD.MOV R13, RZ, RZ, -R13 ;  /* 0x000000ffff0dd224 */ /* 0x000fe200078e0a0d */
[C---:B------:R-:W-:Y:S01]  /*bb80*/  ISETP.GT.U32.AND P2, PT, R9.reuse, R0, PT ;  /* 0x000000000900720c */ /* 0x040fe20003f44070 */
[----:B------:R-:W-:Y:S01]  /*bb90*/  IMAD R8, R9, R5, R14 ;  /* 0x0000000509087224 */ /* 0x000fe200078e020e */
[----:B------:R-:W-:Y:S01]  /*bba0*/  ISETP.GE.AND P5, PT, R21, RZ, PT ;  /* 0x000000ff1500720c */ /* 0x000fe20003fa6270 */
[----:B------:R-:W-:Y:S01]  /*bbb0*/  VIADD R5, R10, 0xdf ;  /* 0x000000df0a057836 */ /* 0x000fe20000000000 */
[----:B-1----:R-:W-:Y:S01]  /*bbc0*/  MOV R15, R6 ;  /* 0x00000006000f7202 */ /* 0x002fe20000000f00 */
[----:B------:R-:W-:Y:S01]  /*bbd0*/  @!P3 IMAD.IADD R2, R2, 0x1, -R9 ;  /* 0x000000010202b824 */ /* 0x000fe200078e0a09 */
[----:B------:R-:W-:Y:S01]  /*bbe0*/  IABS R6, R4 ;  /* 0x0000000400067213 */ /* 0x000fe20000000000 */
[----:B------:R1:W-:Y:S01]  /*bbf0*/  STL [R1+0x2c0], R13 ;  /* 0x0002c00d01007387 */ /* 0x0003e20000100800 */
[----:B------:R-:W-:Y:S01]  /*bc00*/  IABS R26, R5 ;  /* 0x00000005001a7213 */ /* 0x000fe20000000000 */
[----:B------:R-:W-:Y:S01]  /*bc10*/  @!P4 IMAD.MOV R15, RZ, RZ, -R15 ;  /* 0x000000ffff0fc224 */ /* 0x000fe200078e0a0f */
[----:B------:R-:W-:Y:S01]  /*bc20*/  ISETP.GE.AND P4, PT, R4, RZ, PT ;  /* 0x000000ff0400720c */ /* 0x000fe20003f86270 */
[----:B------:R-:W-:Y:S01]  /*bc30*/  IMAD.HI.U32 R4, R25, R6, RZ ;  /* 0x0000000619047227 */ /* 0x000fe200078e00ff */
[----:B------:R-:W-:-:S02]  /*bc40*/  ISETP.GT.U32.AND P3, PT, R9, R2, PT ;  /* 0x000000020900720c */ /* 0x000fc40003f64070 */
[----:B------:R2:W-:Y:S01]  /*bc50*/  STL [R1+0x2bc], R15 ;  /* 0x0002bc0f01007387 */ /* 0x0005e20000100800 */
[----:B------:R-:W-:Y:S02]  /*bc60*/  IMAD.MOV R4, RZ, RZ, -R4 ;  /* 0x000000ffff047224 */ /* 0x000fe400078e0a04 */
[----:B-1----:R-:W-:Y:S02]  /*bc70*/  IMAD.MOV.U32 R13, RZ, RZ, R12 ;  /* 0x000000ffff0d7224 */ /* 0x002fe400078e000c */
[----:B------:R-:W-:Y:S01]  /*bc80*/  @!P2 IMAD.IADD R0, R0, 0x1, -R9 ;  /* 0x000000010000a824 */ /* 0x000fe200078e0a09 */
[C---:B------:R-:W-:Y:S01]  /*bc90*/  ISETP.GT.U32.AND P2, PT, R9.reuse, R8, PT ;  /* 0x000000080900720c */ /* 0x040fe20003f44070 */
[----:B------:R-:W-:Y:S01]  /*bca0*/  IMAD R7, R9, R4, R6 ;  /* 0x0000000409077224 */ /* 0x000fe200078e0206 */
[----:B------:R-:W-:Y:S01]  /*bcb0*/  @!P0 IADD3 R13, -R13, RZ, RZ ;  /* 0x000000ff0d0d8210 */ /* 0x000fe20007ffe1ff */
        /* <DEDUP_REMOVED lines=8> */
[----:B--2---:R-:W-:-:S02]  /*bd40*/  IMAD.MOV.U32 R15, RZ, RZ, R0 ;  /* 0x000000ffff0f7224 */ /* 0x004fc400078e0000 */
[----:B------:R-:W-:Y:S02]  /*bd50*/  IMAD R26, R9, R5, R26 ;  /* 0x00000005091a7224 */ /* 0x000fe400078e021a */
[----:B------:R-:W-:Y:S02]  /*bd60*/  @!P6 IMAD.MOV R15, RZ, RZ, -R15 ;  /* 0x000000ffff0fe224 */ /* 0x000fe400078e0a0f */
[----:B------:R-:W-:Y:S01]  /*bd70*/  IMAD.HI.U32 R4, R25, R12, RZ ;  /* 0x0000000c19047227 */ /* 0x000fe200078e00ff */
[----:B------:R-:W-:Y:S02]  /*bd80*/  ISETP.GT.U32.AND P6, PT, R9, R26, PT ;  /* 0x0000001a0900720c */ /* 0x000fe40003fc4070 */
[----:B------:R-:W-:Y:S01]  /*bd90*/  STL [R1+0x2b8], R15 ;  /* 0x0002b80f01007387 */ /* 0x000fe20000100800 */
[----:B------:R-:W-:Y:S02]  /*bda0*/  @!P3 IMAD.IADD R7, R7, 0x1, -R9 ;  /* 0x000000010707b824 */ /* 0x000fe400078e0a09 */
[----:B------:R-:W-:-:S03]  /*bdb0*/  IMAD.HI.U32 R5, R25, R20, RZ ;  /* 0x0000001419057227 */ /* 0x000fc600078e00ff */
[----:B------:R-:W-:Y:S01]  /*bdc0*/  ISETP.GT.U32.AND P3, PT, R9, R7, PT ;  /* 0x000000070900720c */ /* 0x000fe20003f64070 */
[----:B------:R-:W-:Y:S01]  /*bdd0*/  IMAD.MOV R4, RZ, RZ, -R4 ;  /* 0x000000ffff047224 */ /* 0x000fe200078e0a04 */
[----:B------:R-:W-:Y:S01]  /*bde0*/  IADD3 R5, -R5, RZ, RZ ;  /* 0x000000ff05057210 */ /* 0x000fe20007ffe1ff */
[--C-:B------:R-:W-:Y:S02]  /*bdf0*/  @!P2 IMAD.IADD R8, R8, 0x1, -R9.reuse ;  /* 0x000000010808a824 */ /* 0x100fe400078e0a09 */
[----:B------:R-:W-:Y:S02]  /*be00*/  @!P6 IMAD.IADD R26, R26, 0x1, -R9 ;  /* 0x000000011a1ae824 */ /* 0x000fe400078e0a09 */
[C---:B------:R-:W-:Y:S01]  /*be10*/  IMAD R12, R9.reuse, R4, R12 ;  /* 0x00000004090c7224 */ /* 0x040fe200078e020c */
[----:B------:R-:W-:Y:S01]  /*be20*/  IABS R4, R23 ;  /* 0x0000001700047213 */ /* 0x000fe20000000000 */
[C---:B------:R-:W-:Y:S01]  /*be30*/  IMAD R20, R9.reuse, R5, R20 ;  /* 0x0000000509147224 */ /* 0x040fe200078e0214 */
[C---:B------:R-:W-:Y:S01]  /*be40*/  ISETP.GT.U32.AND P6, PT, R9.reuse, R26, PT ;  /* 0x0000001a0900720c */ /* 0x040fe20003fc4070 */
[----:B-1----:R-:W-:Y:S01]  /*be50*/  IMAD.MOV.U32 R13, RZ, RZ, R2 ;  /* 0x000000ffff0d7224 */ /* 0x002fe200078e0002 */
[----:B------:R-:W-:Y:S01]  /*be60*/  ISETP.GT.U32.AND P2, PT, R9, R8, PT ;  /* 0x000000080900720c */ /* 0x000fe20003f44070 */
[----:B------:R-:W-:Y:S01]  /*be70*/  IMAD.HI.U32 R6, R25, R4, RZ ;  /* 0x0000000419067227 */ /* 0x000fe200078e00ff */
[----:B------:R-:W-:-:S03]  /*be80*/  IABS R5, R22 ;  /* 0x0000001600057213 */ /* 0x000fc60000000000 */
[----:B------:R-:W-:Y:S01]  /*be90*/  @!P3 IMAD.IADD R7, R7, 0x1, -R9 ;  /* 0x000000010707b824 */ /* 0x000fe200078e0a09 */
[----:B------:R-:W-:Y:S01]  /*bea0*/  ISETP.GT.U32.AND P3, PT, R9, R12, PT ;  /* 0x0000000c0900720c */ /* 0x000fe20003f64070 */
[----:B------:R-:W-:Y:S01]  /*beb0*/  IMAD.HI.U32 R28, R25, R19, RZ ;  /* 0x00000013191c7227 */ /* 0x000fe200078e00ff */
[----:B------:R-:W-:-:S03]  /*bec0*/  IADD3 R6, -R6, RZ, RZ ;  /* 0x000000ff06067210 */ /* 0x000fc60007ffe1ff */
[----:B------:R-:W-:Y:S01]  /*bed0*/  @!P6 IMAD.IADD R26, R26, 0x1, -R9 ;  /* 0x000000011a1ae824 */ /* 0x000fe200078e0a09 */
[C---:B------:R-:W-:Y:S01]  /*bee0*/  ISETP.GT.U32.AND P6, PT, R9.reuse, R20, PT ;  /* 0x000000140900720c */ /* 0x040fe20003fc4070 */
[----:B------:R-:W-:Y:S01]  /*bef0*/  @!P5 IMAD.MOV R13, RZ, RZ, -R13 ;  /* 0x000000ffff0dd224 */ /* 0x000fe200078e0a0d */
[----:B------:R-:W-:Y:S01]  /*bf00*/  ISETP.GE.AND P5, PT, R14, RZ, PT ;  /* 0x000000ff0e00720c */ /* 0x000fe20003fa6270 */
[----:B------:R-:W-:Y:S01]  /*bf10*/  @!P2 IMAD.IADD R8, R8, 0x1, -R9 ;  /* 0x000000010808a824 */ /* 0x000fe200078e0a09 */
[----:B------:R-:W-:Y:S01]  /*bf20*/  ISETP.GE.AND P2, PT, R18, RZ, PT ;  /* 0x000000ff1200720c */ /* 0x000fe20003f46270 */
[C---:B------:R-:W-:Y:S01]  /*bf30*/  IMAD R4, R9.reuse, R6, R4 ;  /* 0x0000000609047224 */ /* 0x040fe200078e0204 */
[----:B------:R1:W-:Y:S01]  /*bf40*/  STL [R1+0x2b4], R13 ;  /* 0x0002b40d01007387 */ /* 0x0003e20000100800 */
[----:B------:R-:W-:Y:S01]  /*bf50*/  IMAD.MOV R28, RZ, RZ, -R28 ;  /* 0x000000ffff1c7224 */ /* 0x000fe200078e0a1c */
[----:B------:R-:W-:Y:S01]  /*bf60*/  @!P3 IADD3 R12, R12, -R9, RZ ;  /* 0x800000090c0cb210 */ /* 0x000fe20007ffe0ff */
[----:B------:R-:W-:Y:S01]  /*bf70*/  VIADD R0, R10, 0xe4 ;  /* 0x000000e40a007836 */ /* 0x000fe20000000000 */
[C---:B------:R-:W-:Y:S01]  /*bf80*/  ISETP.GT.U32.AND P3, PT, R9.reuse, R4, PT ;  /* 0x000000040900720c */ /* 0x040fe20003f64070 */
[----:B------:R-:W-:-:S02]  /*bf90*/  IMAD R19, R9, R28, R19 ;  /* 0x0000001c09137224 */ /* 0x000fc400078e0213 */
[--C-:B------:R-:W-:Y:S01]  /*bfa0*/  @!P6 IMAD.IADD R20, R20, 0x1, -R9.reuse ;  /* 0x000000011414e824 */ /* 0x100fe200078e0a09 */
[----:B------:R-:W-:Y:S01]  /*bfb0*/  IABS R21, R0 ;  /* 0x0000000000157213 */ /* 0x000fe20000000000 */
[----:B------:R-:W-:Y:S01]  /*bfc0*/  VIADD R14, R10, 0xe6 ;  /* 0x000000e60a0e7836 */ /* 0x000fe20000000000 */
[----:B------:R-:W-:Y:S01]  /*bfd0*/  ISETP.GT.U32.AND P6, PT, R9, R19, PT ;  /* 0x000000130900720c */ /* 0x000fe20003fc4070 */
[----:B-1----:R-:W-:Y:S02]  /*bfe0*/  IMAD.MOV.U32 R13, RZ, RZ, R8 ;  /* 0x000000ffff0d7224 */ /* 0x002fe400078e0008 */
[----:B------:R-:W-:Y:S01]  /*bff0*/  IMAD.HI.U32 R27, R25, R21, RZ ;  /* 0x00000015191b7227 */ /* 0x000fe200078e00ff */
[----:B------:R-:W-:Y:S02]  /*c000*/  IABS R2, R14 ;  /* 0x0000000e00027213 */ /* 0x000fe40000000000 */
[----:B------:R-:W-:Y:S01]  /*c010*/  @!P1 IADD3 R13, -R13, RZ, RZ ;  /* 0x000000ff0d0d9210 */ /* 0x000fe20007ffe1ff */
[----:B------:R-:W-:Y:S01]  /*c020*/  @!P3 IMAD.IADD R4, R4, 0x1, -R9 ;  /* 0x000000010404b824 */ /* 0x000fe200078e0a09 */
[----:B------:R-:W-:Y:S01]  /*c030*/  ISETP.GT.U32.AND P3, PT, R9, R12, PT ;  /* 0x0000000c0900720c */ /* 0x000fe20003f64070 */
[----:B------:R-:W-:Y:S01]  /*c040*/  IMAD.HI.U32 R6, R25, R5, RZ ;  /* 0x0000000519067227 */ /* 0x000fe200078e00ff */
[----:B------:R-:W-:Y:S01]  /*c050*/  ISETP.GT.U32.AND P1, PT, R9, R20, PT ;  /* 0x000000140900720c */ /* 0x000fe20003f24070 */
[----:B------:R1:W-:Y:S02]  /*c060*/  STL [R1+0x2b0], R13 ;  /* 0x0002b00d01007387 */ /* 0x0003e40000100800 */
[----:B------:R-:W-:-:S02]  /*c070*/  IMAD.MOV R27, RZ, RZ, -R27 ;  /* 0x000000ffff1b7224 */ /* 0x000fc400078e0a1b */
[----:B------:R-:W-:Y:S01]  /*c080*/  @!P6 IMAD.IADD R19, R19, 0x1, -R9 ;  /* 0x000000011313e824 */ /* 0x000fe200078e0a09 */
[----:B------:R-:W-:Y:S01]  /*c090*/  ISETP.GT.U32.AND P6, PT, R9, R4, PT ;  /* 0x000000040900720c */ /* 0x000fe20003fc4070 */
[----:B------:R-:W-:-:S04]  /*c0a0*/  IMAD.HI.U32 R18, R25, R2, RZ ;  /* 0x0000000219127227 */ /* 0x000fc800078e00ff */
[----:B-1----:R-:W-:Y:S02]  /*c0b0*/  IMAD.MOV.U32 R13, RZ, RZ, R7 ;  /* 0x000000ffff0d7224 */ /* 0x002fe400078e0007 */
[----:B------:R-:W-:Y:S02]  /*c0c0*/  IMAD.MOV R28, RZ, RZ, -R6 ;  /* 0x000000ffff1c7224 */ /* 0x000fe400078e0a06 */
[----:B------:R-:W-:Y:S01]  /*c0d0*/  @!P4 IMAD.MOV R13, RZ, RZ, -R13 ;  /* 0x000000ffff0dc224 */ /* 0x000fe200078e0a0d */
[C---:B------:R-:W-:Y:S01]  /*c0e0*/  ISETP.GT.U32.AND P4, PT, R9.reuse, R19, PT ;  /* 0x000000130900720c */ /* 0x040fe20003f84070 */
[C---:B------:R-:W-:Y:S02]  /*c0f0*/  IMAD R6, R9.reuse, R27, R21 ;  /* 0x0000001b09067224 */ /* 0x040fe400078e0215 */
[----:B------:R-:W-:Y:S01]  /*c100*/  IMAD.MOV R21, RZ, RZ, -R18 ;  /* 0x000000ffff157224 */ /* 0x000fe200078e0a12 */
[----:B------:R1:W-:Y:S01]  /*c110*/  STL [R1+0x2ac], R13 ;  /* 0x0002ac0d01007387 */ /* 0x0003e20000100800 */
[C---:B------:R-:W-:Y:S01]  /*c120*/  IMAD R5, R9.reuse, R28, R5 ;  /* 0x0000001c09057224 */ /* 0x040fe200078e0205 */
[----:B------:R-:W-:Y:S01]  /*c130*/  IADD3 R18, R10, 0xe7, RZ ;  /* 0x000000e70a127810 */ /* 0x000fe20007ffe0ff */
[C---:B------:R-:W-:Y:S01]  /*c140*/  IMAD R2, R9.reuse, R21, R2 ;  /* 0x0000001509027224 */ /* 0x040fe200078e0202 */
[----:B------:R-:W-:Y:S01]  /*c150*/  @!P6 IADD3 R4, R4, -R9, RZ ;  /* 0x800000090404e210 */ /* 0x000fe20007ffe0ff */
[--C-:B------:R-:W-:Y:S01]  /*c160*/  @!P3 IMAD.IADD R12, R12, 0x1, -R9.reuse ;  /* 0x000000010c0cb824 */ /* 0x100fe200078e0a09 */
[C---:B------:R-:W-:Y:S01]  /*c170*/  ISETP.GT.U32.AND P3, PT, R9.reuse, R5, PT ;  /* 0x000000050900720c */ /* 0x040fe20003f64070 */
[----:B------:R-:W-:Y:S01]  /*c180*/  @!P1 IMAD.IADD R20, R20, 0x1, -R9 ;  /* 0x0000000114149824 */ /* 0x000fe200078e0a09 */
[----:B------:R-:W-:Y:S01]  /*c190*/  IABS R21, R18 ;  /* 0x0000001200157213 */ /* 0x000fe20000000000 */
[----:B------:R-:W-:Y:S01]  /*c1a0*/  IMAD.MOV.U32 R15, RZ, RZ, R12 ;  /* 0x000000ffff0f7224 */ /* 0x000fe200078e000c */
[----:B-1----:R-:W-:Y:S01]  /*c1b0*/  MOV R13, R26 ;  /* 0x0000001a000d7202 */ /* 0x002fe20000000f00 */
[----:B------:R-:W-:Y:S01]  /*c1c0*/  VIADD R8, R10, 0xe8 ;  /* 0x000000e80a087836 */ /* 0x000fe20000000000 */
[----:B------:R-:W-:Y:S01]  /*c1d0*/  ISETP.GT.U32.AND P6, PT, R9, R2, PT ;  /* 0x000000020900720c */ /* 0x000fe20003fc4070 */
[----:B------:R-:W-:Y:S01]  /*c1e0*/  IMAD.HI.U32 R26, R25, R21, RZ ;  /* 0x00000015191a7227 */ /* 0x000fe200078e00ff */
[----:B------:R-:W-:-:S02]  /*c1f0*/  ISETP.GE.AND P1, PT, R23, RZ, PT ;  /* 0x000000ff1700720c */ /* 0x000fc40003f26270 */
[----:B------:R-:W-:Y:S01]  /*c200*/  IABS R7, R8 ;  /* 0x0000000800077213 */ /* 0x000fe20000000000 */
[----:B------:R-:W-:Y:S01]  /*c210*/  @!P0 IMAD.MOV R13, RZ, RZ, -R13 ;  /* 0x000000ffff0d8224 */ /* 0x000fe200078e0a0d */
[----:B------:R-:W-:Y:S01]  /*c220*/  ISETP.GT.U32.AND P0, PT, R9, R6, PT ;  /* 0x000000060900720c */ /* 0x000fe20003f04070 */
[----:B------:R-:W-:Y:S02]  /*c230*/  @!P5 IMAD.MOV R15, RZ, RZ, -R15 ;  /* 0x000000ffff0fd224 */ /* 0x000fe400078e0a0f */
[----:B------:R-:W-:Y:S01]  /*c240*/  IMAD.MOV R26, RZ, RZ, -R26 ;  /* 0x000000ffff1a7224 */ /* 0x000fe200078e0a1a */
[----:B------:R1:W-:Y:S01]  /*c250*/  STL [R1+0x2a8], R13 ;  /* 0x0002a80d01007387 */ /* 0x0003e20000100800 */
[--C-:B------:R-:W-:Y:S01]  /*c260*/  @!P4 IMAD.IADD R19, R19, 0x1, -R9.reuse ;  /* 0x000000011313c824 */ /* 0x100fe200078e0a09 */
[----:B------:R-:W-:Y:S01]  /*c270*/  ISETP.GE.AND P4, PT, R24, RZ, PT ;  /* 0x000000ff1800720c */ /* 0x000fe20003f86270 */
[----:B------:R-:W-:Y:S01]  /*c280*/  @!P3 IMAD.IADD R5, R5, 0x1, -R9 ;  /* 0x000000010505b824 */ /* 0x000fe200078e0a09 */
[----:B------:R2:W-:Y:S01]  /*c290*/  STL [R1+0x2a4], R15 ;  /* 0x0002a40f01007387 */ /* 0x0005e20000100800 */
[----:B------:R-:W-:Y:S01]  /*c2a0*/  IMAD.HI.U32 R23, R25, R7, RZ ;  /* 0x0000000719177227 */ /* 0x000fe200078e00ff */
[----:B------:R-:W-:-:S03]  /*c2b0*/  ISETP.GE.AND P3, PT, R22, RZ, PT ;  /* 0x000000ff1600720c */ /* 0x000fc60003f66270 */
[----:B------:R-:W-:Y:S01]  /*c2c0*/  @!P0 IADD3 R6, R6, -R9, RZ ;  /* 0x8000000906068210 */ /* 0x000fe20007ffe0ff */
[----:B------:R-:W-:Y:S01]  /*c2d0*/  @!P6 IMAD.IADD R2, R2, 0x1, -R9 ;  /* 0x000000010202e824 */ /* 0x000fe200078e0a09 */
[----:B-1----:R-:W-:Y:S01]  /*c2e0*/  MOV R13, R20 ;  /* 0x00000014000d7202 */ /* 0x002fe20000000f00 */
[----:B------:R-:W-:Y:S01]  /*c2f0*/  IMAD.MOV R23, RZ, RZ, -R23 ;  /* 0x000000ffff177224 */ /* 0x000fe200078e0a17 */
[----:B------:R-:W-:Y:S01]  /*c300*/  ISETP.GE.AND P0, PT, R0, RZ, PT ;  /* 0x000000ff0000720c */ /* 0x000fe20003f06270 */
[C---:B------:R-:W-:Y:S01]  /*c310*/  IMAD R0, R9.reuse, R26, R21 ;  /* 0x0000001a09007224 */ /* 0x040fe200078e0215 */
[----:B--2---:R-:W-:Y:S01]  /*c320*/  MOV R15, R4 ;  /* 0x00000004000f7202 */ /* 0x004fe20000000f00 */
[----:B------:R-:W-:Y:S01]  /*c330*/  @!P2 IMAD.MOV R13, RZ, RZ, -R13 ;  /* 0x000000ffff0da224 */ /* 0x000fe200078e0a0d */
[C---:B------:R-:W-:Y:S01]  /*c340*/  ISETP.GT.U32.AND P5, PT, R9.reuse, R6, PT ;  /* 0x000000060900720c */ /* 0x040fe20003fa4070 */
[----:B------:R-:W-:Y:S01]  /*c350*/  VIADD R12, R10, 0xe9 ;  /* 0x000000e90a0c7836 */ /* 0x000fe20000000000 */
[C---:B------:R-:W-:Y:S01]  /*c360*/  ISETP.GT.U32.AND P2, PT, R9.reuse, R5, PT ;  /* 0x000000050900720c */ /* 0x040fe20003f44070 */
[----:B------:R-:W-:Y:S01]  /*c370*/  @!P1 IMAD.MOV R15, RZ, RZ, -R15 ;  /* 0x000000ffff0f9224 */ /* 0x000fe200078e0a0f */
[C---:B------:R-:W-:Y:S01]  /*c380*/  ISETP.GT.U32.AND P1, PT, R9.reuse, R0, PT ;  /* 0x000000000900720c */ /* 0x040fe20003f24070 */
[----:B------:R1:W-:Y:S01]  /*c390*/  STL [R1+0x49c], R13 ;  /* 0x00049c0d01007387 */ /* 0x0003e20000100800 */
[C---:B------:R-:W-:Y:S01]  /*c3a0*/  ISETP.GT.U32.AND P6, PT, R9.reuse, R2, PT ;  /* 0x000000020900720c */ /* 0x040fe20003fc4070 */
[----:B------:R-:W-:-:S02]  /*c3b0*/  IMAD R7, R9, R23, R7 ;  /* 0x0000001709077224 */ /* 0x000fc400078e0207 */
[----:B------:R2:W-:Y:S01]  /*c3c0*/  STL [R1+0x4a4], R15 ;  /* 0x0004a40f01007387 */ /* 0x0005e20000100800 */
[C---:B------:R-:W-:Y:S02]  /*c3d0*/  VIADD R4, R10.reuse, 0xea ;  /* 0x000000ea0a047836 */ /* 0x040fe40000000000 */
[----:B------:R-:W-:Y:S02]  /*c3e0*/  VIADD R207, R10, 0x1d8 ;  /* 0x000001d80acf7836 */ /* 0x000fe40000000000 */
[----:B------:R-:W-:Y:S01]  /*c3f0*/  @!P5 IMAD.IADD R6, R6, 0x1, -R9 ;  /* 0x000000010606d824 */ /* 0x000fe200078e0a09 */
[----:B------:R-:W-:Y:S01]  /*c400*/  ISETP.GT.U32.AND P5, PT, R9, R7, PT ;  /* 0x000000070900720c */ /* 0x000fe20003fa4070 */
[----:B-1----:R-:W-:Y:S01]  /*c410*/  IMAD.MOV.U32 R13, RZ, RZ, R19 ;  /* 0x000000ffff0d7224 */ /* 0x002fe200078e0013 */
[----:B------:R-:W-:Y:S01]  /*c420*/  @!P1 IADD3 R0, R0, -R9, RZ ;  /* 0x8000000900009210 */ /* 0x000fe20007ffe0ff */
[--C-:B------:R-:W-:Y:S01]  /*c430*/  @!P2 IMAD.IADD R5, R5, 0x1, -R9.reuse ;  /* 0x000000010505a824 */ /* 0x100fe200078e0a09 */
[----:B------:R-:W-:Y:S01]  /*c440*/  ISETP.GE.AND P2, PT, R18, RZ, PT ;  /* 0x000000ff1200720c */ /* 0x000fe20003f46270 */
[----:B--2---:R-:W-:Y:S01]  /*c450*/  IMAD.MOV.U32 R15, RZ, RZ, R6 ;  /* 0x000000ffff0f7224 */ /* 0x004fe200078e0006 */
[----:B------:R-:W-:Y:S01]  /*c460*/  @!P4 IADD3 R13, -R13, RZ, RZ ;  /* 0x000000ff0d0dc210 */ /* 0x000fe20007ffe1ff */
[----:B------:R-:W-:Y:S01]  /*c470*/  @!P6 IMAD.IADD R2, R2, 0x1, -R9 ;  /* 0x000000010202e824 */ /* 0x000fe200078e0a09 */
[----:B------:R-:W-:Y:S01]  /*c480*/  ISETP.GE.AND P4, PT, R14, RZ, PT ;  /* 0x000000ff0e00720c */ /* 0x000fe20003f86270 */
[----:B------:R-:W-:Y:S01]  /*c490*/  @!P0 IMAD.MOV R15, RZ, RZ, -R15 ;  /* 0x000000ffff0f8224 */ /* 0x000fe200078e0a0f */
[----:B------:R-:W-:Y:S01]  /*c4a0*/  IABS R14, R12 ;  /* 0x0000000c000e7213 */ /* 0x000fe20000000000 */
[----:B------:R1:W-:Y:S01]  /*c4b0*/  STL [R1+0x57c], R13 ;  /* 0x00057c0d01007387 */ /* 0x0003e20000100800 */
[----:B------:R-:W-:Y:S01]  /*c4c0*/  ISETP.GT.U32.AND P0, PT, R9, R0, PT ;  /* 0x000000000900720c */ /* 0x000fe20003f04070 */
[----:B------:R-:W-:Y:S01]  /*c4d0*/  @!P5 IMAD.IADD R7, R7, 0x1, -R9 ;  /* 0x000000010707d824 */ /* 0x000fe200078e0a09 */
[----:B------:R-:W-:Y:S01]  /*c4e0*/  IABS R20, R4 ;  /* 0x0000000400147213 */ /* 0x000fe20000000000 */
[C---:B------:R-:W-:Y:S01]  /*c4f0*/  IMAD.HI.U32 R18, R25.reuse, R14, RZ ;  /* 0x0000000e19127227 */ /* 0x040fe200078e00ff */
[----:B------:R-:W-:Y:S01]  /*c500*/  ISETP.GE.AND P6, PT, R8, RZ, PT ;  /* 0x000000ff0800720c */ /* 0x000fe20003fc6270 */
[----:B------:R-:W-:Y:S01]  /*c510*/  STL [R1+0x578], R15 ;  /* 0x0005780f01007387 */ /* 0x000fe20000100800 */
[----:B------:R-:W-:Y:S01]  /*c520*/  ISETP.GE.AND P1, PT, R12, RZ, PT ;  /* 0x000000ff0c00720c */ /* 0x000fe20003f26270 */
[----:B------:R-:W-:Y:S01]  /*c530*/  IMAD.MOV R18, RZ, RZ, -R18 ;  /* 0x000000ffff127224 */ /* 0x000fe200078e0a12 */
[----:B------:R-:W-:Y:S01]  /*c540*/  ISETP.GE.AND P5, PT, R4, RZ, PT ;  /* 0x000000ff0400720c */ /* 0x000fe20003fa6270 */
[----:B------:R-:W-:Y:S01]  /*c550*/  IMAD.HI.U32 R8, R25, R20, RZ ;  /* 0x0000001419087227 */ /* 0x000fe200078e00ff */
[----:B-1----:R-:W-:-:S02]  /*c560*/  MOV R13, R5 ;  /* 0x00000005000d7202 */ /* 0x002fc40000000f00 */
[----:B------:R-:W-:Y:S01]  /*c570*/  MOV R5, R2 ;  /* 0x0000000200057202 */ /* 0x000fe20000000f00 */
[C---:B------:R-:W-:Y:S01]  /*c580*/  IMAD R14, R9.reuse, R18, R14 ;  /* 0x00000012090e7224 */ /* 0x040fe200078e020e */
[----:B------:R-:W-:Y:S01]  /*c590*/  IABS R48, R207 ;  /* 0x000000cf00307213 */ /* 0x000fe20000000000 */
[----:B------:R-:W-:Y:S01]  /*c5a0*/  @!P3 IMAD.MOV R13, RZ, RZ, -R13 ;  /* 0x000000ffff0db224 */ /* 0x000fe200078e0a0d */
[C---:B------:R-:W-:Y:S01]  /*c5b0*/  ISETP.GT.U32.AND P3, PT, R9.reuse, R7, PT ;  /* 0x000000070900720c */ /* 0x040fe20003f64070 */
[----:B------:R-:W-:Y:S01]  /*c5c0*/  @!P4 IMAD.MOV R5, RZ, RZ, -R5 ;  /* 0x000000ffff05c224 */ /* 0x000fe200078e0a05 */
[C---:B------:R-:W-:Y:S01]  /*c5d0*/  ISETP.GT.U32.AND P4, PT, R9.reuse, R14, PT ;  /* 0x0000000e0900720c */ /* 0x040fe20003f84070 */
[----:B------:R-:W-:Y:S01]  /*c5e0*/  @!P0 IMAD.IADD R0, R0, 0x1, -R9 ;  /* 0x0000000100008824 */ /* 0x000fe200078e0a09 */
[----:B------:R-:W-:Y:S01]  /*c5f0*/  STL [R1+0x574], R13 ;  /* 0x0005740d01007387 */ /* 0x000fe20000100800 */
[----:B------:R-:W-:Y:S02]  /*c600*/  VIADD R18, R10, 0xeb ;  /* 0x000000eb0a127836 */ /* 0x000fe40000000000 */
[----:B------:R-:W-:Y:S01]  /*c610*/  IMAD.MOV R8, RZ, RZ, -R8 ;  /* 0x000000ffff087224 */ /* 0x000fe200078e0a08 */
[----:B------:R1:W-:Y:S01]  /*c620*/  STL [R1+0x548], R5 ;  /* 0x0005480501007387 */ /* 0x0003e20000100800 */
[----:B------:R-:W-:Y:S01]  /*c630*/  IMAD.MOV.U32 R6, RZ, RZ, R0 ;  /* 0x000000ffff067224 */ /* 0x000fe200078e0000 */
[----:B------:R-:W-:Y:S01]  /*c640*/  ISETP.GE.AND P0, PT, R18, RZ, PT ;  /* 0x000000ff1200720c */ /* 0x000fe20003f06270 */
[----:B------:R-:W-:Y:S01]  /*c650*/  IMAD R20, R9, R8, R20 ;  /* 0x0000000809147224 */ /* 0x000fe200078e0214 */
[----:B------:R-:W-:Y:S01]  /*c660*/  IABS R18, R18 ;  /* 0x0000001200127213 */ /* 0x000fe20000000000 */
[----:B------:R-:W-:-:S02]  /*c670*/  @!P2 IMAD.MOV R6, RZ, RZ, -R6 ;  /* 0x000000ffff06a224 */ /* 0x000fc400078e0a06 */
[--C-:B------:R-:W-:Y:S02]  /*c680*/  @!P4 IMAD.IADD R14, R14, 0x1, -R9.reuse ;  /* 0x000000010e0ec824 */ /* 0x100fe400078e0a09 */
[----:B------:R-:W-:Y:S01]  /*c690*/  @!P3 IMAD.IADD R7, R7, 0x1, -R9 ;  /* 0x000000010707b824 */ /* 0x000fe200078e0a09 */
[C---:B------:R-:W-:Y:S01]  /*c6a0*/  ISETP.GT.U32.AND P3, PT, R9.reuse, R20, PT ;  /* 0x000000140900720c */ /* 0x040fe20003f64070 */
[----:B------:R2:W-:Y:S01]  /*c6b0*/  STL [R1+0x540], R6 ;  /* 0x0005400601007387 */ /* 0x0005e20000100800 */
[----:B------:R-:W-:Y:S01]  /*c6c0*/  ISETP.GT.U32.AND P2, PT, R9, R14, PT ;  /* 0x0000000e0900720c */ /* 0x000fe20003f44070 */
[C---:B------:R-:W-:Y:S01]  /*c6d0*/  VIADD R2, R10.reuse, 0xec ;  /* 0x000000ec0a027836 */ /* 0x040fe20000000000 */
[C---:B-1----:R-:W-:Y:S01]  /*c6e0*/  IADD3 R5, R10.reuse, 0xed, RZ ;  /* 0x000000ed0a057810 */ /* 0x042fe20007ffe0ff */
[----:B------:R-:W-:Y:S02]  /*c6f0*/  @!P6 IMAD.MOV R7, RZ, RZ, -R7 ;  /* 0x000000ffff07e224 */ /* 0x000fe400078e0a07 */
[C---:B------:R-:W-:Y:S01]  /*c700*/  VIADD R19, R10.reuse, 0xef ;  /* 0x000000ef0a137836 */ /* 0x040fe20000000000 */
[----:B------:R-:W-:Y:S01]  /*c710*/  IABS R8, R5 ;  /* 0x0000000500087213 */ /* 0x000fe20000000000 */
[----:B------:R-:W-:Y:S01]  /*c720*/  VIADD R225, R10, 0x1b5 ;  /* 0x000001b50ae17836 */ /* 0x000fe20000000000 */
[----:B------:R-:W-:Y:S01]  /*c730*/  IABS R4, R2 ;  /* 0x0000000200047213 */ /* 0x000fe20000000000 */
[----:B--2---:R-:W-:Y:S01]  /*c740*/  IMAD.HI.U32 R6, R25, R18, RZ ;  /* 0x0000001219067227 */ /* 0x004fe200078e00ff */
[----:B------:R-:W-:Y:S01]  /*c750*/  ISETP.GE.AND P4, PT, R2, RZ, PT ;  /* 0x000000ff0200720c */ /* 0x000fe20003f86270 */
[----:B------:R1:W-:Y:S01]  /*c760*/  STL [R1+0x4a0], R7 ;  /* 0x0004a00701007387 */ /* 0x0003e20000100800 */
[----:B------:R-:W-:Y:S01]  /*c770*/  ISETP.GE.AND P6, PT, R5, RZ, PT ;  /* 0x000000ff0500720c */ /* 0x000fe20003fc6270 */
[--C-:B------:R-:W-:Y:S01]  /*c780*/  @!P3 IMAD.IADD R20, R20, 0x1, -R9.reuse ;  /* 0x000000011414b824 */ /* 0x100fe200078e0a09 */
[----:B------:R-:W-:Y:S01]  /*c790*/  IADD3 R6, -R6, RZ, RZ ;  /* 0x000000ff06067210 */ /* 0x000fe20007ffe1ff */
[----:B------:R-:W-:Y:S01]  /*c7a0*/  @!P2 IMAD.IADD R14, R14, 0x1, -R9 ;  /* 0x000000010e0ea824 */ /* 0x000fe200078e0a09 */
[----:B------:R-:W-:Y:S01]  /*c7b0*/  MOV R0, R4 ;  /* 0x0000000400007202 */ /* 0x000fe20000000f00 */
[----:B------:R-:W-:Y:S01]  /*c7c0*/  IMAD.HI.U32 R2, R25, R8, RZ ;  /* 0x0000000819027227 */ /* 0x000fe200078e00ff */
[----:B------:R-:W-:-:S02]  /*c7d0*/  ISETP.GT.U32.AND P3, PT, R9, R20, PT ;  /* 0x000000140900720c */ /* 0x000fc40003f64070 */
[----:B------:R-:W-:Y:S01]  /*c7e0*/  IABS R21, R19 ;  /* 0x0000001300157213 */ /* 0x000fe20000000000 */
[C---:B------:R-:W-:Y:S01]  /*c7f0*/  IMAD R18, R9.reuse, R6, R18 ;  /* 0x0000000609127224 */ /* 0x040fe200078e0212 */
[----:B------:R-:W-:Y:S01]  /*c800*/  IABS R83, R225 ;  /* 0x000000e100537213 */ /* 0x000fe20000000000 */
[----:B------:R-:W-:Y:S01]  /*c810*/  IMAD.MOV R5, RZ, RZ, -R2 ;  /* 0x000000ffff057224 */ /* 0x000fe200078e0a02 */
[----:B------:R-:W-:Y:S01]  /*c820*/  IADD3 R2, R10, 0xee, RZ ;  /* 0x000000ee0a027810 */ /* 0x000fe20007ffe0ff */
[----:B------:R-:W-:Y:S01]  /*c830*/  IMAD.MOV.U32 R13, RZ, RZ, R14 ;  /* 0x000000ffff0d7224 */ /* 0x000fe200078e000e */
[C---:B------:R-:W-:Y:S01]  /*c840*/  ISETP.GT.U32.AND P2, PT, R9.reuse, R18, PT ;  /* 0x000000120900720c */ /* 0x040fe20003f44070 */
[----:B------:R-:W-:Y:S01]  /*c850*/  IMAD R8, R9, R5, R8 ;  /* 0x0000000509087224 */ /* 0x000fe200078e0208 */
[----:B------:R-:W-:Y:S01]  /*c860*/  IABS R5, R2 ;  /* 0x0000000200057213 */ /* 0x000fe20000000000 */
[----:B------:R-:W-:Y:S01]  /*c870*/  IMAD.HI.U32 R4, R25, R0, RZ ;  /* 0x0000000019047227 */ /* 0x000fe200078e00ff */
[----:B------:R-:W-:-:S02]  /*c880*/  @!P1 IADD3 R13, -R13, RZ, RZ ;  /* 0x000000ff0d0d9210 */ /* 0x000fc40007ffe1ff */
[----:B------:R-:W-:Y:S01]  /*c890*/  @!P3 IADD3 R20, R20, -R9, RZ ;  /* 0x800000091414b210 */ /* 0x000fe20007ffe0ff */
[----:B------:R-:W-:Y:S02]  /*c8a0*/  IMAD.HI.U32 R14, R25, R5, RZ ;  /* 0x00000005190e7227 */ /* 0x000fe400078e00ff */
[----:B------:R2:W-:Y:S02]  /*c8b0*/  STL [R1+0x570], R13 ;  /* 0x0005700d01007387 */ /* 0x0005e40000100800 */
[----:B------:R-:W-:Y:S02]  /*c8c0*/  IMAD.MOV R14, RZ, RZ, -R14 ;  /* 0x000000ffff0e7224 */ /* 0x000fe400078e0a0e */
[----:B------:R-:W-:Y:S01]  /*c8d0*/  @!P2 IMAD.IADD R18, R18, 0x1, -R9 ;  /* 0x000000011212a824 */ /* 0x000fe200078e0a09 */
[C---:B------:R-:W-:Y:S01]  /*c8e0*/  ISETP.GT.U32.AND P2, PT, R9.reuse, R8, PT ;  /* 0x000000080900720c */ /* 0x040fe20003f44070 */
[----:B------:R-:W-:Y:S02]  /*c8f0*/  IMAD.MOV R4, RZ, RZ, -R4 ;  /* 0x000000ffff047224 */ /* 0x000fe400078e0a04 */
[----:B-1----:R-:W-:Y:S01]  /*c900*/  VIADD R7, R10, 0xf0 ;  /* 0x000000f00a077836 */ /* 0x002fe20000000000 */
[----:B------:R-:W-:Y:S01]  /*c910*/  ISETP.GT.U32.AND P1, PT, R9, R18, PT ;  /* 0x000000120900720c */ /* 0x000fe20003f24070 */
[----:B--2---:R-:W-:-:S02]  /*c920*/  IMAD.MOV.U32 R13, RZ, RZ, R20 ;  /* 0x000000ffff0d7224 */ /* 0x004fc400078e0014 */
[----:B------:R-:W-:Y:S01]  /*c930*/  IMAD R0, R9, R4, R0 ;  /* 0x0000000409007224 */ /* 0x000fe200078e0200 */
[----:B------:R-:W-:Y:S01]  /*c940*/  IABS R12, R7 ;  /* 0x00000007000c7213 */ /* 0x000fe20000000000 */
[----:B------:R-:W-:Y:S01]  /*c950*/  VIADD R4, R10, 0xf1 ;  /* 0x000000f10a047836 */ /* 0x000fe20000000000 */
[----:B------:R-:W-:Y:S01]  /*c960*/  @!P5 IADD3 R13, -R13, RZ, RZ ;  /* 0x000000ff0d0dd210 */ /* 0x000fe20007ffe1ff */
[----:B------:R-:W-:Y:S01]  /*c970*/  IMAD.HI.U32 R20, R25, R21, RZ ;  /* 0x0000001519147227 */ /* 0x000fe200078e00ff */
[----:B------:R-:W-:Y:S02]  /*c980*/  ISETP.GE.AND P5, PT, R2, RZ, PT ;  /* 0x000000ff0200720c */ /* 0x000fe40003fa6270 */
[C---:B------:R-:W-:Y:S01]  /*c990*/  ISETP.GT.U32.AND P3, PT, R9.reuse, R0, PT ;  /* 0x000000000900720c */ /* 0x040fe20003f64070 */
[C---:B------:R-:W-:Y:S01]  /*c9a0*/  IMAD R2, R9.reuse, R14, R5 ;  /* 0x0000000e09027224 */ /* 0x040fe200078e0205 */
[----:B------:R-:W-:Y:S01]  /*c9b0*/  IABS R6, R4 ;  /* 0x0000000400067213 */ /* 0x000fe20000000000 */
[--C-:B------:R-:W-:Y:S01]  /*c9c0*/  @!P1 IMAD.IADD R18, R18, 0x1, -R9.reuse ;  /* 0x0000000112129824 */ /* 0x100fe200078e0a09 */
[----:B------:R1:W-:Y:S01]  /*c9d0*/  STL [R1+0x56c], R13 ;  /* 0x00056c0d01007387 */ /* 0x0003e20000100800 */
[----:B------:R-:W-:Y:S01]  /*c9e0*/  @!P2 IMAD.IADD R8, R8, 0x1, -R9 ;  /* 0x000000010808a824 */ /* 0x000fe200078e0a09 */
[----:B------:R-:W-:Y:S01]  /*c9f0*/  ISETP.GT.U32.AND P1, PT, R9, R2, PT ;  /* 0x000000020900720c */ /* 0x000fe20003f24070 */
[----:B------:R-:W-:-:S03]  /*ca00*/  IMAD.HI.U32 R5, R25, R12, RZ ;  /* 0x0000000c19057227 */ /* 0x000fc600078e00ff */
[----:B------:R-:W-:Y:S01]  /*ca10*/  ISETP.GT.U32.AND P2, PT, R9, R8, PT ;  /* 0x000000080900720c */ /* 0x000fe20003f44070 */
[----:B------:R-:W-:Y:S01]  /*ca20*/  IMAD.MOV R20, RZ, RZ, -R20 ;  /* 0x000000ffff147224 */ /* 0x000fe200078e0a14 */
[----:B------:R-:W-:Y:S01]  /*ca30*/  IADD3 R5, -R5, RZ, RZ ;  /* 0x000000ff05057210 */ /* 0x000fe20007ffe1ff */
[----:B------:R-:W-:Y:S01]  /*ca40*/  @!P3 IMAD.IADD R0, R0, 0x1, -R9 ;  /* 0x000000010000b824 */ /* 0x000fe200078e0a09 */
[----:B-1----:R-:W-:Y:S01]  /*ca50*/  MOV R13, R18 ;  /* 0x00000012000d7202 */ /* 0x002fe20000000f00 */
[----:B------:R-:W-:-:S03]  /*ca60*/  IMAD.HI.U32 R14, R25, R6, RZ ;  /* 0x00000006190e7227 */ /* 0x000fc600078e00ff */
[C---:B------:R-:W-:Y:S01]  /*ca70*/  ISETP.GT.U32.AND P3, PT, R9.reuse, R0, PT ;  /* 0x000000000900720c */ /* 0x040fe20003f64070 */
[----:B------:R-:W-:Y:S02]  /*ca80*/  @!P1 IMAD.IADD R2, R2, 0x1, -R9 ;  /* 0x0000000102029824 */ /* 0x000fe400078e0a09 */
[C---:B------:R-:W-:Y:S02]  /*ca90*/  IMAD R21, R9.reuse, R20, R21 ;  /* 0x0000001409157224 */ /* 0x040fe400078e0215 */
[----:B------:R-:W-:Y:S01]  /*caa0*/  @!P0 IMAD.MOV R13, RZ, RZ, -R13 ;  /* 0x000000ffff0d8224 */ /* 0x000fe200078e0a0d */
[C---:B------:R-:W-:Y:S01]  /*cab0*/  ISETP.GT.U32.AND P1, PT, R9.reuse, R2, PT ;  /* 0x000000020900720c */ /* 0x040fe20003f24070 */
[----:B------:R-:W-:Y:S01]  /*cac0*/  IMAD.MOV R14, RZ, RZ, -R14 ;  /* 0x000000ffff0e7224 */ /* 0x000fe200078e0a0e */
[C---:B------:R-:W-:Y:S01]  /*cad0*/  ISETP.GT.U32.AND P0, PT, R9.reuse, R21, PT ;  /* 0x000000150900720c */ /* 0x040fe20003f04070 */
[----:B------:R-:W-:Y:S01]  /*cae0*/  IMAD R12, R9, R5, R12 ;  /* 0x00000005090c7224 */ /* 0x000fe200078e020c */
[----:B------:R1:W-:Y:S01]  /*caf0*/  STL [R1+0x568], R13 ;  /* 0x0005680d01007387 */ /* 0x0003e20000100800 */
[----:B------:R-:W-:-:S02]  /*cb00*/  @!P2 IMAD.IADD R8, R8, 0x1, -R9 ;  /* 0x000000010808a824 */ /* 0x000fc400078e0a09 */
[C---:B------:R-:W-:Y:S01]  /*cb10*/  IMAD R6, R9.reuse, R14, R6 ;  /* 0x0000000e09067224 */ /* 0x040fe200078e0206 */
[----:B------:R-:W-:Y:S01]  /*cb20*/  ISETP.GT.U32.AND P2, PT, R9, R12, PT ;  /* 0x0000000c0900720c */ /* 0x000fe20003f44070 */
[----:B------:R-:W-:Y:S02]  /*cb30*/  VIADD R5, R10, 0xf2 ;  /* 0x000000f20a057836 */ /* 0x000fe40000000000 */
[--C-:B------:R-:W-:Y:S01]  /*cb40*/  @!P3 IMAD.IADD R0, R0, 0x1, -R9.reuse ;  /* 0x000000010000b824 */ /* 0x100fe200078e0a09 */
[----:B------:R-:W-:Y:S01]  /*cb50*/  ISETP.GE.AND P3, PT, R19, RZ, PT ;  /* 0x000000ff1300720c */ /* 0x000fe20003f66270 */
[--C-:B------:R-:W-:Y:S01]  /*cb60*/  @!P1 IMAD.IADD R2, R2, 0x1, -R9.reuse ;  /* 0x0000000102029824 */ /* 0x100fe200078e0a09 */
[----:B------:R-:W-:Y:S01]  /*cb70*/  ISETP.GE.AND P1, PT, R4, RZ, PT ;  /* 0x000000ff0400720c */ /* 0x000fe20003f26270 */
[----:B-1----:R-:W-:Y:S01]  /*cb80*/  IMAD.MOV.U32 R13, RZ, RZ, R8 ;  /* 0x000000ffff0d7224 */ /* 0x002fe200078e0008 */
[----:B------:R-:W-:Y:S01]  /*cb90*/  IADD3 R8, R10, 0xf3, RZ ;  /* 0x000000f30a087810 */ /* 0x000fe20007ffe0ff */
[----:B------:R-:W-:Y:S01]  /*cba0*/  @!P0 IMAD.IADD R21, R21, 0x1, -R9 ;  /* 0x0000000115158824 */ /* 0x000fe200078e0a09 */
[----:B------:R-:W-:Y:S01]  /*cbb0*/  IABS R14, R5 ;  /* 0x00000005000e7213 */ /* 0x000fe20000000000 */
[----:B------:R-:W-:Y:S01]  /*cbc0*/  @!P6 IMAD.MOV R13, RZ, RZ, -R13 ;  /* 0x000000ffff0de224 */ /* 0x000fe200078e0a0d */
[----:B------:R-:W-:Y:S01]  /*cbd0*/  ISETP.GT.U32.AND P6, PT, R9, R6, PT ;  /* 0x000000060900720c */ /* 0x000fe20003fc4070 */
[----:B------:R-:W-:Y:S01]  /*cbe0*/  @!P2 IMAD.IADD R12, R12, 0x1, -R9 ;  /* 0x000000010c0ca824 */ /* 0x000fe200078e0a09 */
[----:B------:R-:W-:Y:S01]  /*cbf0*/  IABS R4, R8 ;  /* 0x0000000800047213 */ /* 0x000fe20000000000 */
[C---:B------:R-:W-:Y:S01]  /*cc00*/  VIADD R175, R10.reuse, 0x1b4 ;  /* 0x000001b40aaf7836 */ /* 0x040fe20000000000 */
[----:B------:R-:W-:Y:S01]  /*cc10*/  ISETP.GE.AND P0, PT, R5, RZ, PT ;  /* 0x000000ff0500720c */ /* 0x000fe20003f06270 */
[----:B------:R-:W-:Y:S01]  /*cc20*/  VIADD R223, R10, 0x1b8 ;  /* 0x000001b80adf7836 */ /* 0x000fe20000000000 */
[----:B------:R-:W-:Y:S01]  /*cc30*/  MOV R15, R0 ;  /* 0x00000000000f7202 */ /* 0x000fe20000000f00 */
[----:B------:R-:W-:Y:S01]  /*cc40*/  IMAD.MOV.U32 R5, RZ, RZ, R4 ;  /* 0x000000ffff057224 */ /* 0x000fe200078e0004 */
[----:B------:R-:W-:Y:S01]  /*cc50*/  ISETP.GT.U32.AND P2, PT, R9, R21, PT ;  /* 0x000000150900720c */ /* 0x000fe20003f44070 */
[----:B------:R-:W-:Y:S01]  /*cc60*/  IMAD.MOV.U32 R0, RZ, RZ, R14 ;  /* 0x000000ffff007224 */ /* 0x000fe200078e000e */
[----:B------:R-:W-:Y:S01]  /*cc70*/  IABS R84, R175 ;  /* 0x000000af00547213 */ /* 0x000fe20000000000 */
[----:B------:R-:W-:Y:S01]  /*cc80*/  IMAD.HI.U32 R14, R25, R5, RZ ;  /* 0x00000005190e7227 */ /* 0x000fe200078e00ff */
[----:B------:R-:W-:-:S02]  /*cc90*/  IABS R80, R223 ;  /* 0x000000df00507213 */ /* 0x000fc40000000000 */
[----:B------:R-:W-:Y:S01]  /*cca0*/  @!P6 IADD3 R6, R6, -R9, RZ ;  /* 0x800000090606e210 */ /* 0x000fe20007ffe0ff */
[----:B------:R-:W-:Y:S01]  /*ccb0*/  @!P4 IMAD.MOV R15, RZ, RZ, -R15 ;  /* 0x000000ffff0fc224 */ /* 0x000fe200078e0a0f */
[----:B------:R-:W-:Y:S01]  /*ccc0*/  ISETP.GT.U32.AND P6, PT, R9, R12, PT ;  /* 0x0000000c0900720c */ /* 0x000fe20003fc4070 */
[----:B------:R-:W-:Y:S01]  /*ccd0*/  VIADD R4, R10, 0xf4 ;  /* 0x000000f40a047836 */ /* 0x000fe20000000000 */
[----:B------:R-:W-:Y:S01]  /*cce0*/  ISETP.GE.AND P4, PT, R7, RZ, PT ;  /* 0x000000ff0700720c */ /* 0x000fe20003f86270 */
[----:B------:R-:W-:Y:S01]  /*ccf0*/  IMAD.HI.U32 R7, R25, R0, RZ ;  /* 0x0000000019077227 */ /* 0x000fe200078e00ff */
[----:B------:R-:W-:Y:S01]  /*cd00*/  IADD3 R14, -R14, RZ, RZ ;  /* 0x000000ff0e0e7210 */ /* 0x000fe20007ffe1ff */
[----:B------:R-:W-:Y:S01]  /*cd10*/  STL [R1+0x564], R15 ;  /* 0x0005640f01007387 */ /* 0x000fe20000100800 */
[----:B------:R-:W-:Y:S01]  /*cd20*/  IABS R19, R4 ;  /* 0x0000000400137213 */ /* 0x000fe20000000000 */
[----:B------:R-:W-:Y:S01]  /*cd30*/  @!P2 IMAD.IADD R21, R21, 0x1, -R9 ;  /* 0x000000011515a824 */ /* 0x000fe200078e0a09 */
[----:B------:R-:W-:Y:S01]  /*cd40*/  IADD3 R7, -R7, RZ, RZ ;  /* 0x000000ff07077210 */ /* 0x000fe20007ffe1ff */
[----:B------:R1:W-:Y:S01]  /*cd50*/  STL [R1+0x560], R13 ;  /* 0x0005600d01007387 */ /* 0x0003e20000100800 */
[----:B------:R-:W-:-:S02]  /*cd60*/  IMAD R5, R9, R14, R5 ;  /* 0x0000000e09057224 */ /* 0x000fc400078e0205 */
[----:B------:R-:W-:-:S04]  /*cd70*/  IMAD.HI.U32 R20, R25, R19, RZ ;  /* 0x0000001319147227 */ /* 0x000fc800078e00ff */
[C---:B------:R-:W-:Y:S02]  /*cd80*/  IMAD R0, R9.reuse, R7, R0 ;  /* 0x0000000709007224 */ /* 0x040fe400078e0200 */
[----:B------:R-:W-:Y:S01]  /*cd90*/  @!P6 IMAD.IADD R12, R12, 0x1, -R9 ;  /* 0x000000010c0ce824 */ /* 0x000fe200078e0a09 */
[C---:B------:R-:W-:Y:S01]  /*cda0*/  ISETP.GT.U32.AND P6, PT, R9.reuse, R5, PT ;  /* 0x000000050900720c */ /* 0x040fe20003fc4070 */
[----:B-1----:R-:W-:Y:S01]  /*cdb0*/  IMAD.MOV.U32 R13, RZ, RZ, R2 ;  /* 0x000000ffff0d7224 */ /* 0x002fe200078e0002 */
[C---:B------:R-:W-:Y:S01]  /*cdc0*/  ISETP.GT.U32.AND P2, PT, R9.reuse, R0, PT ;  /* 0x000000000900720c */ /* 0x040fe20003f44070 */
[----:B------:R-:W-:Y:S01]  /*cdd0*/  VIADD R2, R10, 0xf5 ;  /* 0x000000f50a027836 */ /* 0x000fe20000000000 */
[----:B------:R-:W-:Y:S01]  /*cde0*/  @!P4 IADD3 R12, -R12, RZ, RZ ;  /* 0x000000ff0c0cc210 */ /* 0x000fe20007ffe1ff */
[----:B------:R-:W-:Y:S01]  /*cdf0*/  @!P5 IMAD.MOV R13, RZ, RZ, -R13 ;  /* 0x000000ffff0dd224 */ /* 0x000fe200078e0a0d */
[----:B------:R-:W-:Y:S01]  /*ce00*/  ISETP.GT.U32.AND P5, PT, R9, R6, PT ;  /* 0x000000060900720c */ /* 0x000fe20003fa4070 */
[C---:B------:R-:W-:Y:S01]  /*ce10*/  VIADD R7, R10.reuse, 0xf6 ;  /* 0x000000f60a077836 */ /* 0x040fe20000000000 */
[----:B------:R-:W-:Y:S01]  /*ce20*/  IABS R18, R2 ;  /* 0x0000000200127213 */ /* 0x000fe20000000000 */
[----:B------:R-:W-:Y:S01]  /*ce30*/  IMAD.MOV R20, RZ, RZ, -R20 ;  /* 0x000000ffff147224 */ /* 0x000fe200078e0a14 */
[----:B------:R1:W-:Y:S01]  /*ce40*/  STL [R1+0x55c], R13 ;  /* 0x00055c0d01007387 */ /* 0x0003e20000100800 */
[----:B------:R-:W-:Y:S01]  /*ce50*/  VIADD R224, R10, 0x1b7 ;  /* 0x000001b70ae07836 */ /* 0x000fe20000000000 */
[----:B------:R-:W-:Y:S01]  /*ce60*/  IABS R14, R7 ;  /* 0x00000007000e7213 */ /* 0x000fe20000000000 */
[----:B------:R-:W-:-:S02]  /*ce70*/  @!P6 IMAD.IADD R5, R5, 0x1, -R9 ;  /* 0x000000010505e824 */ /* 0x000fc400078e0a09 */
[----:B------:R-:W-:Y:S01]  /*ce80*/  @!P2 IMAD.IADD R0, R0, 0x1, -R9 ;  /* 0x000000010000a824 */ /* 0x000fe200078e0a09 */
[----:B------:R-:W-:Y:S01]  /*ce90*/  ISETP.GE.AND P2, PT, R4, RZ, PT ;  /* 0x000000ff0400720c */ /* 0x000fe20003f46270 */
[----:B------:R-:W-:Y:S01]  /*cea0*/  IMAD.HI.U32 R4, R25, R14, RZ ;  /* 0x0000000e19047227 */ /* 0x000fe200078e00ff */
[----:B------:R-:W-:Y:S02]  /*ceb0*/  ISETP.GT.U32.AND P6, PT, R9, R5, PT ;  /* 0x000000050900720c */ /* 0x000fe40003fc4070 */
[----:B------:R-:W-:Y:S01]  /*cec0*/  @!P5 IADD3 R6, R6, -R9, RZ ;  /* 0x800000090606d210 */ /* 0x000fe20007ffe0ff */
[----:B-1----:R-:W-:Y:S01]  /*ced0*/  IMAD.MOV.U32 R13, RZ, RZ, R21 ;  /* 0x000000ffff0d7224 */ /* 0x002fe200078e0015 */
[----:B------:R-:W-:Y:S01]  /*cee0*/  ISETP.GE.AND P5, PT, R8, RZ, PT ;  /* 0x000000ff0800720c */ /* 0x000fe20003fa6270 */
[----:B------:R-:W-:Y:S01]  /*cef0*/  IMAD.HI.U32 R8, R25, R18, RZ ;  /* 0x0000001219087227 */ /* 0x000fe200078e00ff */
[----:B------:R-:W-:-:S03]  /*cf00*/  IABS R81, R224 ;  /* 0x000000e000517213 */ /* 0x000fc60000000000 */
[C---:B------:R-:W-:Y:S01]  /*cf10*/  IMAD R19, R9.reuse, R20, R19 ;  /* 0x0000001409137224 */ /* 0x040fe200078e0213 */
[----:B------:R-:W-:Y:S01]  /*cf20*/  IADD3 R8, -R8, RZ, RZ ;  /* 0x000000ff08087210 */ /* 0x000fe20007ffe1ff */
[----:B------:R-:W-:Y:S02]  /*cf30*/  IMAD.MOV R4, RZ, RZ, -R4 ;  /* 0x000000ffff047224 */ /* 0x000fe400078e0a04 */
[----:B------:R-:W-:Y:S01]  /*cf40*/  @!P3 IMAD.MOV R13, RZ, RZ, -R13 ;  /* 0x000000ffff0db224 */ /* 0x000fe200078e0a0d */
[C---:B------:R-:W-:Y:S01]  /*cf50*/  ISETP.GT.U32.AND P3, PT, R9.reuse, R0, PT ;  /* 0x000000000900720c */ /* 0x040fe20003f64070 */
[C---:B------:R-:W-:Y:S01]  /*cf60*/  IMAD R18, R9.reuse, R8, R18 ;  /* 0x0000000809127224 */ /* 0x040fe200078e0212 */
[C---:B------:R-:W-:Y:S01]  /*cf70*/  ISETP.GT.U32.AND P4, PT, R9.reuse, R19, PT ;  /* 0x000000130900720c */ /* 0x040fe20003f84070 */
[C---:B------:R-:W-:Y:S01]  /*cf80*/  IMAD R14, R9.reuse, R4, R14 ;  /* 0x00000004090e7224 */ /* 0x040fe200078e020e */
[----:B------:R1:W-:Y:S01]  /*cf90*/  STL [R1+0x550], R13 ;  /* 0x0005500d01007387 */ /* 0x0003e20000100800 */
[----:B------:R-:W-:Y:S01]  /*cfa0*/  @!P1 IMAD.MOV R6, RZ, RZ, -R6 ;  /* 0x000000ffff069224 */ /* 0x000fe200078e0a06 */
[----:B------:R-:W-:Y:S01]  /*cfb0*/  ISETP.GT.U32.AND P1, PT, R9, R18, PT ;  /* 0x000000120900720c */ /* 0x000fe20003f24070 */
[----:B------:R-:W-:Y:S01]  /*cfc0*/  @!P6 IMAD.IADD R5, R5, 0x1, -R9 ;  /* 0x000000010505e824 */ /* 0x000fe200078e0a09 */
[----:B------:R-:W-:Y:S01]  /*cfd0*/  ISETP.GT.U32.AND P6, PT, R9, R14, PT ;  /* 0x0000000e0900720c */ /* 0x000fe20003fc4070 */
[C---:B------:R-:W-:Y:S01]  /*cfe0*/  VIADD R20, R10.reuse, 0xf7 ;  /* 0x000000f70a147836 */ /* 0x040fe20000000000 */
[----:B------:R-:W-:Y:S01]  /*cff0*/  STL [R1+0x54c], R12 ;  /* 0x00054c0c01007387 */ /* 0x000fe20000100800 */
[----:B------:R-:W-:-:S02]  /*d000*/  VIADD R174, R10, 0x1b9 ;  /* 0x000001b90aae7836 */ /* 0x000fc40000000000 */
[--C-:B------:R-:W-:Y:S01]  /*d010*/  @!P3 IMAD.IADD R0, R0, 0x1, -R9.reuse ;  /* 0x000000010000b824 */ /* 0x100fe200078e0a09 */
[----:B------:R2:W-:Y:S01]  /*d020*/  STL [R1+0x558], R6 ;  /* 0x0005580601007387 */ /* 0x0005e20000100800 */
[----:B------:R-:W-:Y:S01]  /*d030*/  @!P4 IMAD.IADD R19, R19, 0x1, -R9 ;  /* 0x000000011313c824 */ /* 0x000fe200078e0a09 */
[----:B------:R-:W-:Y:S01]  /*d040*/  ISETP.GE.AND P3, PT, R2, RZ, PT ;  /* 0x000000ff0200720c */ /* 0x000fe20003f66270 */
[----:B-1----:R-:W-:Y:S01]  /*d050*/  IMAD.MOV.U32 R13, RZ, RZ, R5 ;  /* 0x000000ffff0d7224 */ /* 0x002fe200078e0005 */
[----:B------:R-:W-:Y:S01]  /*d060*/  IABS R4, R20 ;  /* 0x0000001400047213 */ /* 0x000fe20000000000 */
[----:B------:R-:W-:Y:S01]  /*d070*/  VIADD R172, R10, 0x1bb ;  /* 0x000001bb0aac7836 */ /* 0x000fe20000000000 */
[----:B------:R-:W-:Y:S01]  /*d080*/  @!P1 IADD3 R18, R18, -R9, RZ ;  /* 0x8000000912129210 */ /* 0x000fe20007ffe0ff */
[----:B------:R-:W-:Y:S01]  /*d090*/  @!P6 IMAD.IADD R14, R14, 0x1, -R9 ;  /* 0x000000010e0ee824 */ /* 0x000fe200078e0a09 */
[----:B------:R-:W-:Y:S01]  /*d0a0*/  ISETP.GT.U32.AND P1, PT, R9, R19, PT ;  /* 0x000000130900720c */ /* 0x000fe20003f24070 */
[----:B------:R-:W-:Y:S01]  /*d0b0*/  IMAD.HI.U32 R8, R25, R4, RZ ;  /* 0x0000000419087227 */ /* 0x000fe200078e00ff */
[----:B--2---:R-:W-:-:S02]  /*d0c0*/  IADD3 R6, R10, 0xf8, RZ ;  /* 0x000000f80a067810 */ /* 0x004fc40007ffe0ff */
[----:B------:R-:W-:Y:S01]  /*d0d0*/  ISETP.GT.U32.AND P6, PT, R9, R18, PT ;  /* 0x000000120900720c */ /* 0x000fe20003fc4070 */
[----:B------:R-:W-:Y:S01]  /*d0e0*/  IMAD.MOV.U32 R12, RZ, RZ, R0 ;  /* 0x000000ffff0c7224 */ /* 0x000fe200078e0000 */
[----:B------:R-:W-:Y:S01]  /*d0f0*/  IABS R2, R6 ;  /* 0x0000000600027213 */ /* 0x000fe20000000000 */
[----:B------:R-:W-:Y:S01]  /*d100*/  IMAD.MOV R8, RZ, RZ, -R8 ;  /* 0x000000ffff087224 */ /* 0x000fe200078e0a08 */
[----:B------:R-:W-:Y:S01]  /*d110*/  ISETP.GE.AND P4, PT, R7, RZ, PT ;  /* 0x000000ff0700720c */ /* 0x000fe20003f86270 */
[----:B------:R-:W-:Y:S01]  /*d120*/  VIADD R7, R10, 0xf9 ;  /* 0x000000f90a077836 */ /* 0x000fe20000000000 */
[----:B------:R-:W-:Y:S01]  /*d130*/  @!P0 IADD3 R12, -R12, RZ, RZ ;  /* 0x000000ff0c0c8210 */ /* 0x000fe20007ffe1ff */
[----:B------:R-:W-:Y:S01]  /*d140*/  IMAD.HI.U32 R0, R25, R2, RZ ;  /* 0x0000000219007227 */ /* 0x000fe200078e00ff */
[C---:B------:R-:W-:Y:S02]  /*d150*/  ISETP.GT.U32.AND P0, PT, R9.reuse, R14, PT ;  /* 0x0000000e0900720c */ /* 0x040fe40003f04070 */
[----:B------:R-:W-:Y:S01]  /*d160*/  IABS R22, R7 ;  /* 0x0000000700167213 */ /* 0x000fe20000000000 */
[----:B------:R-:W-:Y:S01]  /*d170*/  IMAD.MOV R0, RZ, RZ, -R0 ;  /* 0x000000ffff007224 */ /* 0x000fe200078e0a00 */
[----:B------:R1:W-:Y:S01]  /*d180*/  STL [R1+0x554], R12 ;  /* 0x0005540c01007387 */ /* 0x0003e20000100800 */
[C---:B------:R-:W-:Y:S01]  /*d190*/  IMAD R4, R9.reuse, R8, R4 ;  /* 0x0000000809047224 */ /* 0x040fe200078e0204 */
[----:B------:R-:W-:Y:S01]  /*d1a0*/  IABS R79, R174 ;  /* 0x000000ae004f7213 */ /* 0x000fe20000000000 */
[----:B------:R-:W-:Y:S01]  /*d1b0*/  IMAD R2, R9, R0, R2 ;  /* 0x0000000009027224 */ /* 0x000fe200078e0202 */
[----:B------:R-:W-:Y:S01]  /*d1c0*/  IADD3 R0, R10, 0xfb, RZ ;  /* 0x000000fb0a007810 */ /* 0x000fe20007ffe0ff */
[--C-:B------:R-:W-:Y:S01]  /*d1d0*/  @!P1 IMAD.IADD R19, R19, 0x1, -R9.reuse ;  /* 0x0000000113139824 */ /* 0x100fe200078e0a09 */
[C---:B------:R-:W-:Y:S01]  /*d1e0*/  ISETP.GT.U32.AND P1, PT, R9.reuse, R4, PT ;  /* 0x000000040900720c */ /* 0x040fe20003f24070 */
[----:B------:R-:W-:Y:S01]  /*d1f0*/  @!P6 IMAD.IADD R18, R18, 0x1, -R9 ;  /* 0x000000011212e824 */ /* 0x000fe200078e0a09 */
[----:B------:R-:W-:Y:S01]  /*d200*/  ISETP.GT.U32.AND P6, PT, R9, R2, PT ;  /* 0x000000020900720c */ /* 0x000fe20003fc4070 */
[----:B------:R-:W-:Y:S01]  /*d210*/  IMAD.HI.U32 R23, R25, R22, RZ ;  /* 0x0000001619177227 */ /* 0x000fe200078e00ff */
[----:B------:R-:W-:-:S02]  /*d220*/  IABS R21, R0 ;  /* 0x0000000000157213 */ /* 0x000fc40000000000 */
[----:B------:R-:W-:Y:S01]  /*d230*/  IABS R77, R172 ;  /* 0x000000ac004d7213 */ /* 0x000fe20000000000 */
[----:B------:R-:W-:Y:S02]  /*d240*/  IMAD.MOV R23, RZ, RZ, -R23 ;  /* 0x000000ffff177224 */ /* 0x000fe400078e0a17 */
[----:B------:R-:W-:Y:S02]  /*d250*/  @!P5 IMAD.MOV R13, RZ, RZ, -R13 ;  /* 0x000000ffff0dd224 */ /* 0x000fe400078e0a0d */
[----:B------:R-:W-:Y:S01]  /*d260*/  @!P0 IMAD.IADD R14, R14, 0x1, -R9 ;  /* 0x000000010e0e8824 */ /* 0x000fe200078e0a09 */
[----:B------:R-:W-:Y:S01]  /*d270*/  ISETP.GE.AND P0, PT, R20, RZ, PT ;  /* 0x000000ff1400720c */ /* 0x000fe20003f06270 */
[----:B------:R-:W-:Y:S01]  /*d280*/  IMAD.MOV.U32 R16, RZ, RZ, R19 ;  /* 0x000000ffff107224 */ /* 0x000fe200078e0013 */
[----:B------:R-:W-:Y:S01]  /*d290*/  @!P1 IADD3 R4, R4, -R9, RZ ;  /* 0x8000000904049210 */ /* 0x000fe20007ffe0ff */
[----:B------:R-:W-:Y:S01]  /*d2a0*/  VIADD R8, R10, 0xfa ;  /* 0x000000fa0a087836 */ /* 0x000fe20000000000 */
[----:B------:R-:W-:Y:S01]  /*d2b0*/  ISETP.GE.AND P1, PT, R6, RZ, PT ;  /* 0x000000ff0600720c */ /* 0x000fe20003f26270 */
[C---:B------:R-:W-:Y:S01]  /*d2c0*/  IMAD R6, R9.reuse, R23, R22 ;  /* 0x0000001709067224 */ /* 0x040fe200078e0216 */
[----:B------:R-:W-:Y:S01]  /*d2d0*/  @!P6 IADD3 R2, R2, -R9, RZ ;  /* 0x800000090202e210 */ /* 0x000fe20007ffe0ff */
[----:B------:R2:W-:Y:S01]  /*d2e0*/  STL [R1+0x544], R13 ;  /* 0x0005440d01007387 */ /* 0x0005e20000100800 */
[----:B------:R-:W-:Y:S01]  /*d2f0*/  @!P2 IMAD.MOV R16, RZ, RZ, -R16 ;  /* 0x000000ffff10a224 */ /* 0x000fe200078e0a10 */
[C---:B------:R-:W-:Y:S01]  /*d300*/  ISETP.GT.U32.AND P5, PT, R9.reuse, R4, PT ;  /* 0x000000040900720c */ /* 0x040fe20003fa4070 */
[----:B------:R-:W-:Y:S01]  /*d310*/  IMAD.MOV.U32 R5, RZ, RZ, R21 ;  /* 0x000000ffff057224 */ /* 0x000fe200078e0015 */
[C---:B------:R-:W-:Y:S01]  /*d320*/  ISETP.GT.U32.AND P6, PT, R9.reuse, R2, PT ;  /* 0x000000020900720c */ /* 0x040fe20003fc4070 */
[----:B------:R-:W-:Y:S01]  /*d330*/  IMAD.MOV.U32 R15, RZ, RZ, R18 ;  /* 0x000000ffff0f7224 */ /* 0x000fe200078e0012 */
[----:B------:R-:W-:Y:S01]  /*d340*/  ISETP.GT.U32.AND P2, PT, R9, R6, PT ;  /* 0x000000060900720c */ /* 0x000fe20003f44070 */
[----:B------:R-:W-:Y:S01]  /*d350*/  STL [R1+0x52c], R16 ;  /* 0x00052c1001007387 */ /* 0x000fe20000100800 */
[----:B-1----:R-:W-:Y:S01]  /*d360*/  IABS R12, R8 ;  /* 0x00000008000c7213 */ /* 0x002fe20000000000 */
[----:B------:R-:W-:Y:S01]  /*d370*/  @!P3 IMAD.MOV R15, RZ, RZ, -R15 ;  /* 0x000000ffff0fb224 */ /* 0x000fe200078e0a0f */
[----:B--2---:R-:W-:Y:S01]  /*d380*/  MOV R13, R14 ;  /* 0x0000000e000d7202 */ /* 0x004fe20000000f00 */
[C---:B------:R-:W-:Y:S01]  /*d390*/  VIADD R18, R10.reuse, 0xfe ;  /* 0x000000fe0a127836 */ /* 0x040fe20000000000 */
[----:B------:R-:W-:Y:S01]  /*d3a0*/  ISETP.GE.AND P3, PT, R7, RZ, PT ;  /* 0x000000ff0700720c */ /* 0x000fe20003f66270 */
[----:B------:R-:W-:Y:S01]  /*d3b0*/  IMAD.HI.U32 R20, R25, R12, RZ ;  /* 0x0000000c19147227 */ /* 0x000fe200078e00ff */
[----:B------:R-:W-:Y:S01]  /*d3c0*/  STL [R1+0x518], R15 ;  /* 0x0005180f01007387 */ /* 0x000fe20000100800 */
[----:B------:R-:W-:-:S02]  /*d3d0*/  IADD3 R7, R10, 0xfc, RZ ;  /* 0x000000fc0a077810 */ /* 0x000fc40007ffe0ff */
[----:B------:R-:W-:Y:S01]  /*d3e0*/  @!P4 IMAD.MOV R13, RZ, RZ, -R13 ;  /* 0x000000ffff0dc224 */ /* 0x000fe200078e0a0d */
[----:B------:R-:W-:Y:S01]  /*d3f0*/  ISETP.GE.AND P4, PT, R8, RZ, PT ;  /* 0x000000ff0800720c */ /* 0x000fe20003f86270 */
[----:B------:R-:W-:Y:S01]  /*d400*/  IMAD.HI.U32 R8, R25, R5, RZ ;  /* 0x0000000519087227 */ /* 0x000fe200078e00ff */
[----:B------:R-:W-:Y:S02]  /*d410*/  @!P2 IADD3 R6, R6, -R9, RZ ;  /* 0x800000090606a210 */ /* 0x000fe40007ffe0ff */
[----:B------:R1:W-:Y:S01]  /*d420*/  STL [R1+0x500], R13 ;  /* 0x0005000d01007387 */ /* 0x0003e20000100800 */
[----:B------:R-:W-:Y:S01]  /*d430*/  IMAD.MOV R20, RZ, RZ, -R20 ;  /* 0x000000ffff147224 */ /* 0x000fe200078e0a14 */
[C---:B------:R-:W-:Y:S01]  /*d440*/  ISETP.GT.U32.AND P2, PT, R9.reuse, R6, PT ;  /* 0x000000060900720c */ /* 0x040fe20003f44070 */
[----:B------:R-:W-:Y:S01]  /*d450*/  IMAD.MOV R8, RZ, RZ, -R8 ;  /* 0x000000ffff087224 */ /* 0x000fe200078e0a08 */
[----:B------:R-:W-:Y:S01]  /*d460*/  IABS R14, R7 ;  /* 0x00000007000e7213 */ /* 0x000fe20000000000 */
[--C-:B------:R-:W-:Y:S01]  /*d470*/  @!P6 IMAD.IADD R2, R2, 0x1, -R9.reuse ;  /* 0x000000010202e824 */ /* 0x100fe200078e0a09 */
[----:B------:R-:W-:Y:S01]  /*d480*/  IADD3 R19, R10, 0x100, RZ ;  /* 0x000001000a137810 */ /* 0x000fe20007ffe0ff */
[----:B------:R-:W-:Y:S01]  /*d490*/  @!P5 IMAD.IADD R4, R4, 0x1, -R9 ;  /* 0x000000010404d824 */ /* 0x000fe200078e0a09 */
[----:B------:R-:W-:Y:S01]  /*d4a0*/  ISETP.GE.AND P5, PT, R0, RZ, PT ;  /* 0x000000ff0000720c */ /* 0x000fe20003fa6270 */
[----:B------:R-:W-:-:S02]  /*d4b0*/  IMAD R12, R9, R20, R12 ;  /* 0x00000014090c7224 */ /* 0x000fc400078e020c */
[C---:B------:R-:W-:Y:S01]  /*d4c0*/  IMAD R0, R9.reuse, R8, R5 ;  /* 0x0000000809007224 */ /* 0x040fe200078e0205 */
[----:B------:R-:W-:Y:S01]  /*d4d0*/  IABS R5, R18 ;  /* 0x0000001200057213 */ /* 0x000fe20000000000 */
[----:B-1----:R-:W-:Y:S01]  /*d4e0*/  IMAD.MOV.U32 R13, RZ, RZ, R2 ;  /* 0x000000ffff0d7224 */ /* 0x002fe200078e0002 */
[C---:B------:R-:W-:Y:S01]  /*d4f0*/  ISETP.GT.U32.AND P6, PT, R9.reuse, R12, PT ;  /* 0x0000000c0900720c */ /* 0x040fe20003fc4070 */
[----:B------:R-:W-:Y:S01]  /*d500*/  IMAD.MOV.U32 R15, RZ, RZ, R4 ;  /* 0x000000ffff0f7224 */ /* 0x000fe200078e0004 */
[----:B------:R-:W-:Y:S01]  /*d510*/  IADD3 R4, R10, 0xfd, RZ ;  /* 0x000000fd0a047810 */ /* 0x000fe20007ffe0ff */
[----:B------:R-:W-:Y:S01]  /*d520*/  @!P1 IMAD.MOV R13, RZ, RZ, -R13 ;  /* 0x000000ffff0d9224 */ /* 0x000fe200078e0a0d */
[----:B------:R-:W-:Y:S01]  /*d530*/  ISETP.GT.U32.AND P1, PT, R9, R0, PT ;  /* 0x000000000900720c */ /* 0x000fe20003f24070 */
[----:B------:R-:W-:Y:S01]  /*d540*/  IMAD.HI.U32 R2, R25, R14, RZ ;  /* 0x0000000e19027227 */ /* 0x000fe200078e00ff */
[----:B------:R-:W-:-:S03]  /*d550*/  IABS R8, R4 ;  /* 0x0000000400087213 */ /* 0x000fc60000000000 */
[----:B------:R-:W-:Y:S01]  /*d560*/  @!P0 IMAD.MOV R15, RZ, RZ, -R15 ;  /* 0x000000ffff0f8224 */ /* 0x000fe200078e0a0f */
[----:B------:R-:W-:Y:S01]  /*d570*/  IADD3 R2, -R2, RZ, RZ ;  /* 0x000000ff02027210 */ /* 0x000fe20007ffe1ff */
[--C-:B------:R-:W-:Y:S01]  /*d580*/  @!P2 IMAD.IADD R6, R6, 0x1, -R9.reuse ;  /* 0x000000010606a824 */ /* 0x100fe200078e0a09 */
[----:B------:R-:W-:Y:S01]  /*d590*/  ISETP.GE.AND P0, PT, R7, RZ, PT ;  /* 0x000000ff0700720c */ /* 0x000fe20003f06270 */
[--C-:B------:R-:W-:Y:S01]  /*d5a0*/  @!P6 IMAD.IADD R12, R12, 0x1, -R9.reuse ;  /* 0x000000010c0ce824 */ /* 0x100fe200078e0a09 */
[----:B------:R-:W-:Y:S01]  /*d5b0*/  STL [R1+0x4cc], R15 ;  /* 0x0004cc0f01007387 */ /* 0x000fe20000100800 */
[C---:B------:R-:W-:Y:S01]  /*d5c0*/  IMAD R14, R9.reuse, R2, R14 ;  /* 0x00000002090e7224 */ /* 0x040fe200078e020e */
[----:B------:R-:W-:Y:S01]  /*d5d0*/  ISETP.GE.AND P2, PT, R4, RZ, PT ;  /* 0x000000ff0400720c */ /* 0x000fe20003f46270 */
[----:B------:R-:W-:Y:S01]  /*d5e0*/  @!P1 IMAD.IADD R0, R0, 0x1, -R9 ;  /* 0x0000000100009824 */ /* 0x000fe200078e0a09 */
[----:B------:R1:W-:Y:S01]  /*d5f0*/  STL [R1+0x4a8], R13 ;  /* 0x0004a80d01007387 */ /* 0x0003e20000100800 */
[----:B------:R-:W-:Y:S01]  /*d600*/  ISETP.GT.U32.AND P6, PT, R9, R12, PT ;  /* 0x0000000c0900720c */ /* 0x000fe20003fc4070 */
[----:B------:R-:W-:-:S02]  /*d610*/  IMAD.HI.U32 R7, R25, R8, RZ ;  /* 0x0000000819077227 */ /* 0x000fc400078e00ff */
[----:B------:R-:W-:Y:S02]  /*d620*/  ISETP.GT.U32.AND P1, PT, R9, R0, PT ;  /* 0x000000000900720c */ /* 0x000fe40003f24070 */
[----:B------:R-:W-:Y:S02]  /*d630*/  IMAD.MOV R7, RZ, RZ, -R7 ;  /* 0x000000ffff077224 */ /* 0x000fe400078e0a07 */
[----:B------:R-:W-:Y:S01]  /*d640*/  VIADD R4, R10, 0xff ;  /* 0x000000ff0a047836 */ /* 0x000fe20000000000 */
[----:B-1----:R-:W-:Y:S01]  /*d650*/  MOV R13, R6 ;  /* 0x00000006000d7202 */ /* 0x002fe20000000f00 */
[----:B------:R-:W-:-:S03]  /*d660*/  IMAD.HI.U32 R6, R25, R5, RZ ;  /* 0x0000000519067227 */ /* 0x000fc600078e00ff */
[----:B------:R-:W-:Y:S01]  /*d670*/  IABS R2, R4 ;  /* 0x0000000400027213 */ /* 0x000fe20000000000 */
[----:B------:R-:W-:Y:S01]  /*d680*/  @!P3 IMAD.MOV R13, RZ, RZ, -R13 ;  /* 0x000000ffff0db224 */ /* 0x000fe200078e0a0d */
[C---:B------:R-:W-:Y:S01]  /*d690*/  ISETP.GT.U32.AND P3, PT, R9.reuse, R14, PT ;  /* 0x0000000e0900720c */ /* 0x040fe20003f64070 */
[C---:B------:R-:W-:Y:S01]  /*d6a0*/  IMAD R8, R9.reuse, R7, R8 ;  /* 0x0000000709087224 */ /* 0x040fe200078e0208 */
[----:B------:R-:W-:Y:S01]  /*d6b0*/  IADD3 R6, -R6, RZ, RZ ;  /* 0x000000ff06067210 */ /* 0x000fe20007ffe1ff */
[--C-:B------:R-:W-:Y:S01]  /*d6c0*/  @!P6 IMAD.IADD R12, R12, 0x1, -R9.reuse ;  /* 0x000000010c0ce824 */ /* 0x100fe200078e0a09 */
[----:B------:R-:W-:Y:S01]  /*d6d0*/  STL [R1+0x53c], R13 ;  /* 0x00053c0d01007387 */ /* 0x000fe20000100800 */
[----:B------:R-:W-:Y:S01]  /*d6e0*/  @!P1 IMAD.IADD R0, R0, 0x1, -R9 ;  /* 0x0000000100009824 */ /* 0x000fe200078e0a09 */
[C---:B------:R-:W-:Y:S01]  /*d6f0*/  ISETP.GT.U32.AND P1, PT, R9.reuse, R8, PT ;  /* 0x000000080900720c */ /* 0x040fe20003f24070 */
[----:B------:R-:W-:Y:S01]  /*d700*/  @!P4 IMAD.MOV R12, RZ, RZ, -R12 ;  /* 0x000000ffff0cc224 */ /* 0x000fe200078e0a0c */
[----:B------:R-:W-:Y:S01]  /*d710*/  ISETP.GE.AND P4, PT, R4, RZ, PT ;  /* 0x000000ff0400720c */ /* 0x000fe20003f86270 */
[----:B------:R-:W-:Y:S01]  /*d720*/  IMAD.MOV.U32 R7, RZ, RZ, R0 ;  /* 0x000000ffff077224 */ /* 0x000fe200078e0000 */
[----:B------:R-:W-:Y:S01]  /*d730*/  ISETP.GE.AND P6, PT, R18, RZ, PT ;  /* 0x000000ff1200720c */ /* 0x000fe20003fc6270 */
[----:B------:R-:W-:Y:S01]  /*d740*/  IMAD R4, R9, R6, R5 ;  /* 0x0000000609047224 */ /* 0x000fe200078e0205 */
[----:B------:R1:W-:Y:S01]  /*d750*/  STL [R1+0x534], R12 ;  /* 0x0005340c01007387 */ /* 0x0003e20000100800 */
[----:B------:R-:W-:Y:S01]  /*d760*/  @!P3 IMAD.IADD R14, R14, 0x1, -R9 ;  /* 0x000000010e0eb824 */ /* 0x000fe200078e0a09 */
[----:B------:R-:W-:Y:S01]  /*d770*/  @!P5 IADD3 R7, -R7, RZ, RZ ;  /* 0x000000ff0707d210 */ /* 0x000fe20007ffe1ff */
[----:B------:R-:W-:Y:S01]  /*d780*/  IMAD.HI.U32 R5, R25, R2, RZ ;  /* 0x0000000219057227 */ /* 0x000fe200078e00ff */
[----:B------:R-:W-:-:S02]  /*d790*/  ISETP.GT.U32.AND P5, PT, R9, R4, PT ;  /* 0x000000040900720c */ /* 0x000fc40003fa4070 */
[C---:B------:R-:W-:Y:S01]  /*d7a0*/  ISETP.GT.U32.AND P3, PT, R9.reuse, R14, PT ;  /* 0x0000000e0900720c */ /* 0x040fe20003f64070 */
[----:B------:R-:W-:Y:S01]  /*d7b0*/  IMAD.MOV R5, RZ, RZ, -R5 ;  /* 0x000000ffff057224 */ /* 0x000fe200078e0a05 */
[----:B------:R2:W-:Y:S01]  /*d7c0*/  STL [R1+0x538], R7 ;  /* 0x0005380701007387 */ /* 0x0005e20000100800 */
[--C-:B------:R-:W-:Y:S02]  /*d7d0*/  @!P1 IMAD.IADD R8, R8, 0x1, -R9.reuse ;  /* 0x0000000108089824 */ /* 0x100fe400078e0a09 */
[C---:B------:R-:W-:Y:S02]  /*d7e0*/  IMAD R2, R9.reuse, R5, R2 ;  /* 0x0000000509027224 */ /* 0x040fe400078e0202 */
[C---:B-1----:R-:W-:Y:S01]  /*d7f0*/  VIADD R12, R10.reuse, 0x101 ;  /* 0x000001010a0c7836 */ /* 0x042fe20000000000 */
[C---:B------:R-:W-:Y:S01]  /*d800*/  ISETP.GT.U32.AND P1, PT, R9.reuse, R8, PT ;  /* 0x000000080900720c */ /* 0x040fe20003f24070 */
[----:B------:R-:W-:Y:S02]  /*d810*/  VIADD R0, R10, 0x102 ;  /* 0x000001020a007836 */ /* 0x000fe40000000000 */
[----:B------:R-:W-:Y:S01]  /*d820*/  @!P5 IADD3 R4, R4, -R9, RZ ;  /* 0x800000090404d210 */ /* 0x000fe20007ffe0ff */
[----:B------:R-:W-:Y:S01]  /*d830*/  VIADD R22, R10, 0x11b ;  /* 0x0000011b0a167836 */ /* 0x000fe20000000000 */
[----:B--2---:R-:W-:Y:S01]  /*d840*/  IABS R7, R19 ;  /* 0x0000001300077213 */ /* 0x004fe20000000000 */
[----:B------:R-:W-:Y:S01]  /*d850*/  @!P3 IMAD.IADD R14, R14, 0x1, -R9 ;  /* 0x000000010e0eb824 */ /* 0x000fe200078e0a09 */
[C---:B------:R-:W-:Y:S01]  /*d860*/  ISETP.GT.U32.AND P3, PT, R9.reuse, R2, PT ;  /* 0x000000020900720c */ /* 0x040fe20003f64070 */
[----:B------:R-:W-:Y:S01]  /*d870*/  VIADD R16, R10, 0x177 ;  /* 0x000001770a107836 */ /* 0x000fe20000000000 */
[----:B------:R-:W-:Y:S01]  /*d880*/  IABS R6, R12 ;  /* 0x0000000c00067213 */ /* 0x000fe20000000000 */
[----:B------:R-:W-:Y:S01]  /*d890*/  IMAD.MOV.U32 R13, RZ, RZ, R14 ;  /* 0x000000ffff0d7224 */ /* 0x000fe200078e000e */
[----:B------:R-:W-:Y:S01]  /*d8a0*/  ISETP.GT.U32.AND P5, PT, R9, R4, PT ;  /* 0x000000040900720c */ /* 0x000fe20003fa4070 */
[----:B------:R-:W-:Y:S01]  /*d8b0*/  IMAD.HI.U32 R18, R25, R7, RZ ;  /* 0x0000000719127227 */ /* 0x000fe200078e00ff */
[----:B------:R-:W-:-:S02]  /*d8c0*/  IABS R5, R0 ;  /* 0x0000000000057213 */ /* 0x000fc40000000000 */
[----:B------:R-:W-:Y:S01]  /*d8d0*/  IABS R26, R22 ;  /* 0x00000016001a7213 */ /* 0x000fe20000000000 */
[----:B------:R-:W-:-:S04]  /*d8e0*/  IMAD.HI.U32 R14, R25, R6, RZ ;  /* 0x00000006190e7227 */ /* 0x000fc800078e00ff */
[----:B------:R-:W-:Y:S01]  /*d8f0*/  IMAD.MOV R18, RZ, RZ, -R18 ;  /* 0x000000ffff127224 */ /* 0x000fe200078e0a12 */
[----:B------:R-:W-:Y:S01]  /*d900*/  IADD3 R14, -R14, RZ, RZ ;  /* 0x000000ff0e0e7210 */ /* 0x000fe20007ffe1ff */
[--C-:B------:R-:W-:Y:S01]  /*d910*/  @!P1 IMAD.IADD R8, R8, 0x1, -R9.reuse ;  /* 0x0000000108089824 */ /* 0x100fe200078e0a09 */
[----:B------:R-:W-:Y:S01]  /*d920*/  ISETP.GE.AND P1, PT, R12, RZ, PT ;  /* 0x000000ff0c00720c */ /* 0x000fe20003f26270 */
[----:B------:R-:W-:Y:S01]  /*d930*/  @!P3 IMAD.IADD R2, R2, 0x1, -R9 ;  /* 0x000000010202b824 */ /* 0x000fe200078e0a09 */
[----:B------:R-:W-:Y:S01]  /*d940*/  @!P5 IADD3 R4, R4, -R9, RZ ;  /* 0x800000090404d210 */ /* 0x000fe20007ffe0ff */
[C---:B------:R-:W-:Y:S02]  /*d950*/  IMAD R7, R9.reuse, R18, R7 ;  /* 0x0000001209077224 */ /* 0x040fe400078e0207 */
[----:B------:R-:W-:Y:S01]  /*d960*/  IMAD.MOV.U32 R15, RZ, RZ, R8 ;  /* 0x000000ffff0f7224 */ /* 0x000fe200078e0008 */
[C---:B------:R-:W-:Y:S01]  /*d970*/  ISETP.GT.U32.AND P3, PT, R9.reuse, R2, PT ;  /* 0x000000020900720c */ /* 0x040fe20003f64070 */
[C---:B------:R-:W-:Y:S01]  /*d980*/  IMAD R6, R9.reuse, R14, R6 ;  /* 0x0000000e09067224 */ /* 0x040fe200078e0206 */
[----:B------:R-:W-:Y:S01]  /*d990*/  ISETP.GT.U32.AND P5, PT, R9, R7, PT ;  /* 0x000000070900720c */ /* 0x000fe20003fa4070 */
[----:B------:R-:W-:Y:S01]  /*d9a0*/  @!P0 IMAD.MOV R13, RZ, RZ, -R13 ;  /* 0x000000ffff0d8224 */ /* 0x000fe200078e0a0d */
[----:B------:R-:W-:Y:S01]  /*d9b0*/  @!P2 IADD3 R15, -R15, RZ, RZ ;  /* 0x000000ff0f0fa210 */ /* 0x000fe20007ffe1ff */
[----:B------:R-:W-:Y:S01]  /*d9c0*/  VIADD R8, R10, 0x103 ;  /* 0x000001030a087836 */ /* 0x000fe20000000000 */
[----:B------:R-:W-:Y:S01]  /*d9d0*/  ISETP.GT.U32.AND P2, PT, R9, R6, PT ;  /* 0x000000060900720c */ /* 0x000fe20003f44070 */
[----:B------:R-:W-:Y:S01]  /*d9e0*/  IMAD.HI.U32 R27, R25, R26, RZ ;  /* 0x0000001a191b7227 */ /* 0x000fe200078e00ff */
[----:B------:R1:W-:Y:S01]  /*d9f0*/  STL [R1+0x530], R13 ;  /* 0x0005300d01007387 */ /* 0x0003e20000100800 */
[----:B------:R-:W-:-:S02]  /*da00*/  ISETP.GE.AND P0, PT, R19, RZ, PT ;  /* 0x000000ff1300720c */ /* 0x000fc40003f06270 */
[----:B------:R-:W-:Y:S01]  /*da10*/  IMAD.HI.U32 R19, R25, R5, RZ ;  /* 0x0000000519137227 */ /* 0x000fe200078e00ff */
[----:B------:R-:W-:Y:S03]  /*da20*/  STL [R1+0x528], R15 ;  /* 0x0005280f01007387 */ /* 0x000fe60000100800 */
[----:B------:R-:W-:Y:S01]  /*da30*/  IMAD.MOV R12, RZ, RZ, -R19 ;  /* 0x000000ffff0c7224 */ /* 0x000fe200078e0a13 */
[----:B------:R-:W-:Y:S01]  /*da40*/  @!P5 IADD3 R7, R7, -R9, RZ ;  /* 0x800000090707d210 */ /* 0x000fe20007ffe0ff */
[----:B------:R-:W-:Y:S01]  /*da50*/  @!P3 IMAD.IADD R2, R2, 0x1, -R9 ;  /* 0x000000010202b824 */ /* 0x000fe200078e0a09 */
[----:B------:R-:W-:Y:S01]  /*da60*/  ISETP.GE.AND P5, PT, R8, RZ, PT ;  /* 0x000000ff0800720c */ /* 0x000fe20003fa6270 */
[----:B-1----:R-:W-:Y:S01]  /*da70*/  IMAD.MOV.U32 R13, RZ, RZ, R4 ;  /* 0x000000ffff0d7224 */ /* 0x002fe200078e0004 */
[----:B------:R-:W-:Y:S01]  /*da80*/  IABS R4, R8 ;  /* 0x0000000800047213 */ /* 0x000fe20000000000 */
[----:B------:R-:W-:-:S02]  /*da90*/  IMAD R5, R9, R12, R5 ;  /* 0x0000000c09057224 */ /* 0x000fc400078e0205 */
[----:B------:R-:W-:Y:S01]  /*daa0*/  @!P6 IMAD.MOV R13, RZ, RZ, -R13 ;  /* 0x000000ffff0de224 */ /* 0x000fe200078e0a0d */
[----:B------:R-:W-:Y:S01]  /*dab0*/  ISETP.GE.AND P6, PT, R0, RZ, PT ;  /* 0x000000ff0000720c */ /* 0x000fe20003fc6270 */
[----:B------:R-:W-:Y:S01]  /*dac0*/  VIADD R0, R10, 0x104 ;  /* 0x000001040a007836 */ /* 0x000fe20000000000 */
[----:B------:R-:W-:Y:S01]  /*dad0*/  ISETP.GT.U32.AND P3, PT, R9, R5, PT ;  /* 0x000000050900720c */ /* 0x000fe20003f64070 */
[----:B------:R-:W-:Y:S01]  /*dae0*/  IMAD.HI.U32 R12, R25, R4, RZ ;  /* 0x00000004190c7227 */ /* 0x000fe200078e00ff */
[----:B------:R1:W-:Y:S02]  /*daf0*/  STL [R1+0x520], R13 ;  /* 0x0005200d01007387 */ /* 0x0003e40000100800 */
[----:B------:R-:W-:Y:S01]  /*db00*/  IABS R20, R0 ;  /* 0x0000000000147213 */ /* 0x000fe20000000000 */
[----:B------:R-:W-:Y:S01]  /*db10*/  @!P2 IMAD.IADD R6, R6, 0x1, -R9 ;  /* 0x000000010606a824 */ /* 0x000fe200078e0a09 */
[----:B------:R-:W-:Y:S01]  /*db20*/  ISETP.GT.U32.AND P2, PT, R9, R7, PT ;  /* 0x000000070900720c */ /* 0x000fe20003f44070 */
[----:B------:R-:W-:Y:S01]  /*db30*/  VIADD R8, R10, 0x105 ;  /* 0x000001050a087836 */ /* 0x000fe20000000000 */
[----:B------:R-:W-:Y:S01]  /*db40*/  IADD3 R12, -R12, RZ, RZ ;  /* 0x000000ff0c0c7210 */ /* 0x000fe20007ffe1ff */
[----:B------:R-:W-:-:S02]  /*db50*/  IMAD.MOV R27, RZ, RZ, -R27 ;  /* 0x000000ffff1b7224 */ /* 0x000fc400078e0a1b */
[----:B------:R-:W-:Y:S01]  /*db60*/  VIADD R173, R10, 0x1ba ;  /* 0x000001ba0aad7836 */ /* 0x000fe20000000000 */
[----:B------:R-:W-:Y:S01]  /*db70*/  IABS R19, R8 ;  /* 0x0000000800137213 */ /* 0x000fe20000000000 */
[----:B-1----:R-:W-:Y:S02]  /*db80*/  IMAD.MOV.U32 R13, RZ, RZ, R2 ;  /* 0x000000ffff0d7224 */ /* 0x002fe400078e0002 */
[----:B------:R-:W-:Y:S01]  /*db90*/  IMAD.HI.U32 R2, R25, R20, RZ ;  /* 0x0000001419027227 */ /* 0x000fe200078e00ff */
[----:B------:R-:W-:-:S03]  /*dba0*/  IABS R78, R173 ;  /* 0x000000ad004e7213 */ /* 0x000fc60000000000 */
[----:B------:R-:W-:Y:S01]  /*dbb0*/  @!P4 IMAD.MOV R13, RZ, RZ, -R13 ;  /* 0x000000ffff0dc224 */ /* 0x000fe200078e0a0d */
[C---:B------:R-:W-:Y:S01]  /*dbc0*/  ISETP.GT.U32.AND P4, PT, R9.reuse, R6, PT ;  /* 0x000000060900720c */ /* 0x040fe20003f84070 */
[----:B------:R-:W-:Y:S01]  /*dbd0*/  IMAD R4, R9, R12, R4 ;  /* 0x0000000c09047224 */ /* 0x000fe200078e0204 */
[----:B------:R-:W-:Y:S01]  /*dbe0*/  @!P2 IADD3 R7, R7, -R9, RZ ;  /* 0x800000090707a210 */ /* 0x000fe20007ffe0ff */
[----:B------:R-:W-:Y:S01]  /*dbf0*/  IMAD.MOV R2, RZ, RZ, -R2 ;  /* 0x000000ffff027224 */ /* 0x000fe200078e0a02 */
[----:B------:R1:W-:Y:S01]  /*dc00*/  STL [R1+0x51c], R13 ;  /* 0x00051c0d01007387 */ /* 0x0003e20000100800 */
[----:B------:R-:W-:Y:S01]  /*dc10*/  @!P3 IMAD.IADD R5, R5, 0x1, -R9 ;  /* 0x000000010505b824 */ /* 0x000fe200078e0a09 */
[C---:B------:R-:W-:Y:S01]  /*dc20*/  ISETP.GT.U32.AND P2, PT, R9.reuse, R4, PT ;  /* 0x000000040900720c */ /* 0x040fe20003f44070 */
[C---:B------:R-:W-:Y:S02]  /*dc30*/  IMAD R20, R9.reuse, R2, R20 ;  /* 0x0000000209147224 */ /* 0x040fe400078e0214 */
[----:B------:R-:W-:Y:S01]  /*dc40*/  VIADD R2, R10, 0x106 ;  /* 0x000001060a027836 */ /* 0x000fe20000000000 */
[----:B------:R-:W-:Y:S01]  /*dc50*/  ISETP.GT.U32.AND P3, PT, R9, R5, PT ;  /* 0x000000050900720c */ /* 0x000fe20003f64070 */
[----:B------:R-:W-:-:S03]  /*dc60*/  IMAD.HI.U32 R14, R25, R19, RZ ;  /* 0x00000013190e7227 */ /* 0x000fc600078e00ff */
[----:B------:R-:W-:Y:S01]  /*dc70*/  IABS R12, R2 ;  /* 0x00000002000c7213 */ /* 0x000fe20000000000 */
[----:B------:R-:W-:Y:S01]  /*dc80*/  @!P4 IMAD.IADD R6, R6, 0x1, -R9 ;  /* 0x000000010606c824 */ /* 0x000fe200078e0a09 */
[----:B------:R-:W-:Y:S01]  /*dc90*/  ISETP.GT.U32.AND P4, PT, R9, R20, PT ;  /* 0x000000140900720c */ /* 0x000fe20003f84070 */
[----:B-1----:R-:W-:Y:S01]  /*dca0*/  IMAD.MOV.U32 R13, RZ, RZ, R7 ;  /* 0x000000ffff0d7224 */ /* 0x002fe200078e0007 */
[----:B------:R-:W-:Y:S01]  /*dcb0*/  IADD3 R14, -R14, RZ, RZ ;  /* 0x000000ff0e0e7210 */ /* 0x000fe20007ffe1ff */
[----:B------:R-:W-:Y:S01]  /*dcc0*/  @!P2 IMAD.IADD R4, R4, 0x1, -R9 ;  /* 0x000000010404a824 */ /* 0x000fe200078e0a09 */
[----:B------:R-:W-:Y:S01]  /*dcd0*/  ISETP.GE.AND P2, PT, R8, RZ, PT ;  /* 0x000000ff0800720c */ /* 0x000fe20003f46270 */
[----:B------:R-:W-:-:S04]  /*dce0*/  IMAD.HI.U32 R7, R25, R12, RZ ;  /* 0x0000000c19077227 */ /* 0x000fc800078e00ff */
[----:B------:R-:W-:Y:S02]  /*dcf0*/  IMAD.MOV R7, RZ, RZ, -R7 ;  /* 0x000000ffff077224 */ /* 0x000fe400078e0a07 */
[----:B------:R-:W-:Y:S01]  /*dd00*/  @!P3 IMAD.IADD R5, R5, 0x1, -R9 ;  /* 0x000000010505b824 */ /* 0x000fe200078e0a09 */
[----:B------:R-:W-:Y:S01]  /*dd10*/  ISETP.GE.AND P3, PT, R0, RZ, PT ;  /* 0x000000ff0000720c */ /* 0x000fe20003f66270 */
[C---:B------:R-:W-:Y:S01]  /*dd20*/  IMAD R12, R9.reuse, R7, R12 ;  /* 0x00000007090c7224 */ /* 0x040fe200078e020c */
[----:B------:R-:W-:Y:S01]  /*dd30*/  @!P4 IADD3 R20, R20, -R9, RZ ;  /* 0x800000091414c210 */ /* 0x000fe20007ffe0ff */
[C---:B------:R-:W-:Y:S01]  /*dd40*/  IMAD R19, R9.reuse, R14, R19 ;  /* 0x0000000e09137224 */ /* 0x040fe200078e0213 */
[----:B------:R-:W-:Y:S01]  /*dd50*/  ISETP.GT.U32.AND P4, PT, R9, R4, PT ;  /* 0x000000040900720c */ /* 0x000fe20003f84070 */
[----:B------:R-:W-:Y:S01]  /*dd60*/  @!P0 IMAD.MOV R13, RZ, RZ, -R13 ;  /* 0x000000ffff0d8224 */ /* 0x000fe200078e0a0d */
[----:B------:R-:W-:Y:S01]  /*dd70*/  @!P6 IADD3 R5, -R5, RZ, RZ ;  /* 0x000000ff0505e210 */ /* 0x000fe20007ffe1ff */
[----:B------:R-:W-:Y:S01]  /*dd80*/  IMAD.HI.U32 R0, R25, R139, RZ ;  /* 0x0000008b19007227 */ /* 0x000fe200078e00ff */
[----:B------:R-:W-:-:S02]  /*dd90*/  ISETP.GT.U32.AND P6, PT, R9, R19, PT ;  /* 0x000000130900720c */ /* 0x000fc40003fc4070 */
[----:B------:R1:W-:Y:S01]  /*dda0*/  STL [R1+0x504], R13 ;  /* 0x0005040d01007387 */ /* 0x0003e20000100800 */
[----:B------:R-:W-:Y:S01]  /*ddb0*/  @!P1 IMAD.MOV R6, RZ, RZ, -R6 ;  /* 0x000000ffff069224 */ /* 0x000fe200078e0a06 */
[C---:B------:R-:W-:Y:S01]  /*ddc0*/  ISETP.GT.U32.AND P0, PT, R9.reuse, R20, PT ;  /* 0x000000140900720c */ /* 0x040fe20003f04070 */
[----:B------:R-:W-:Y:S01]  /*ddd0*/  IMAD.MOV R0, RZ, RZ, -R0 ;  /* 0x000000ffff007224 */ /* 0x000fe200078e0a00 */
[----:B------:R-:W-:Y:S01]  /*dde0*/  ISETP.GE.AND P1, PT, R2, RZ, PT ;  /* 0x000000ff0200720c */ /* 0x000fe20003f26270 */
[----:B------:R-:W-:Y:S01]  /*ddf0*/  VIADD R220, R10, 0x1be ;  /* 0x000001be0adc7836 */ /* 0x000fe20000000000 */
[----:B------:R2:W-:Y:S01]  /*de00*/  STL [R1+0x50c], R6 ;  /* 0x00050c0601007387 */ /* 0x0005e20000100800 */
[----:B------:R-:W-:Y:S01]  /*de10*/  @!P4 IMAD.IADD R4, R4, 0x1, -R9 ;  /* 0x000000010404c824 */ /* 0x000fe200078e0a09 */
[C---:B------:R-:W-:Y:S01]  /*de20*/  ISETP.GT.U32.AND P4, PT, R9.reuse, R12, PT ;  /* 0x0000000c0900720c */ /* 0x040fe20003f84070 */
[----:B------:R-:W-:Y:S01]  /*de30*/  IMAD R139, R9, R0, R139 ;  /* 0x00000000098b7224 */ /* 0x000fe200078e028b */
[----:B------:R3:W-:Y:S01]  /*de40*/  STL [R1+0x514], R5 ;  /* 0x0005140501007387 */ /* 0x0007e20000100800 */
[C---:B-1----:R-:W-:Y:S01]  /*de50*/  VIADD R13, R10.reuse, 0x1ff ;  /* 0x000001ff0a0d7836 */ /* 0x042fe20000000000 */
[C---:B------:R-:W-:Y:S01]  /*de60*/  IADD3 R2, R10.reuse, 0x108, RZ ;  /* 0x000001080a027810 */ /* 0x040fe20007ffe0ff */
[----:B------:R-:W-:Y:S01]  /*de70*/  VIADD R0, R10, 0x107 ;  /* 0x000001070a007836 */ /* 0x000fe20000000000 */
[----:B------:R-:W-:Y:S01]  /*de80*/  IABS R74, R220 ;  /* 0x000000dc004a7213 */ /* 0x000fe20000000000 */
[--C-:B------:R-:W-:Y:S01]  /*de90*/  @!P6 IMAD.IADD R19, R19, 0x1, -R9.reuse ;  /* 0x000000011313e824 */ /* 0x100fe200078e0a09 */
[----:B--2---:R-:W-:Y:S01]  /*dea0*/  MOV R6, R4 ;  /* 0x0000000400067202 */ /* 0x004fe20000000f00 */
[--C-:B------:R-:W-:Y:S01]  /*deb0*/  @!P0 IMAD.IADD R20, R20, 0x1, -R9.reuse ;  /* 0x0000000114148824 */ /* 0x100fe200078e0a09 */
[----:B------:R-:W-:Y:S01]  /*dec0*/  IABS R18, R13 ;  /* 0x0000000d00127213 */ /* 0x000fe20000000000 */
[----:B------:R-:W-:Y:S01]  /*ded0*/  STL [R1+0x4264], R13 ;  /* 0x0042640d01007387 */ /* 0x000fe20000100800 */
[----:B------:R-:W-:Y:S01]  /*dee0*/  @!P5 IADD3 R6, -R6, RZ, RZ ;  /* 0x000000ff0606d210 */ /* 0x000fe20007ffe1ff */
[----:B------:R-:W-:Y:S01]  /*def0*/  @!P4 IMAD.IADD R12, R12, 0x1, -R9 ;  /* 0x000000010c0cc824 */ /* 0x000fe200078e0a09 */
[----:B------:R-:W-:Y:S01]  /*df00*/  IABS R8, R0 ;  /* 0x0000000000087213 */ /* 0x000fe20000000000 */
[----:B------:R-:W-:Y:S01]  /*df10*/  VIADD R4, R10, 0x10a ;  /* 0x0000010a0a047836 */ /* 0x000fe20000000000 */
[----:B------:R-:W-:Y:S01]  /*df20*/  ISETP.GE.AND P6, PT, R0, RZ, PT ;  /* 0x000000ff0000720c */ /* 0x000fe20003fc6270 */
[----:B------:R-:W-:Y:S01]  /*df30*/  IMAD.HI.U32 R0, R3, R18, RZ ;  /* 0x0000001203007227 */ /* 0x000fe200078e00ff */
[C---:B------:R-:W-:Y:S01]  /*df40*/  ISETP.GT.U32.AND P5, PT, R9.reuse, R12, PT ;  /* 0x0000000c0900720c */ /* 0x040fe20003fa4070 */
[----:B------:R1:W-:Y:S01]  /*df50*/  STL [R1+0x510], R6 ;  /* 0x0005100601007387 */ /* 0x0003e20000100800 */
[----:B------:R-:W-:Y:S01]  /*df60*/  ISETP.GT.U32.AND P4, PT, R9, R19, PT ;  /* 0x000000130900720c */ /* 0x000fe20003f84070 */
[----:B---3--:R-:W-:Y:S01]  /*df70*/  IMAD.HI.U32 R5, R25, R8, RZ ;  /* 0x0000000819057227 */ /* 0x008fe200078e00ff */
[----:B------:R-:W-:-:S02]  /*df80*/  ISETP.GT.U32.AND P0, PT, R9, R139, PT ;  /* 0x0000008b0900720c */ /* 0x000fc40003f04070 */
[----:B------:R-:W-:Y:S01]  /*df90*/  IABS R14, R2 ;  /* 0x00000002000e7213 */ /* 0x000fe20000000000 */
[----:B------:R-:W-:Y:S01]  /*dfa0*/  IMAD.MOV R0, RZ, RZ, -R0 ;  /* 0x000000ffff007224 */ /* 0x000fe200078e0a00 */
[----:B------:R-:W-:Y:S01]  /*dfb0*/  MOV R15, R20 ;  /* 0x00000014000f7202 */ /* 0x000fe20000000f00 */
[----:B------:R-:W-:Y:S01]  /*dfc0*/  IMAD.MOV R5, RZ, RZ, -R5 ;  /* 0x000000ffff057224 */ /* 0x000fe200078e0a05 */
[----:B------:R-:W-:Y:S01]  /*dfd0*/  IABS R7, R4 ;  /* 0x0000000400077213 */ /* 0x000fe20000000000 */
[----:B------:R-:W-:Y:S01]  /*dfe0*/  IMAD R18, R9, R0, R18 ;  /* 0x0000000009127224 */ /* 0x000fe200078e0212 */
[----:B------:R-:W-:Y:S01]  /*dff0*/  @!P3 IADD3 R15, -R15, RZ, RZ ;  /* 0x000000ff0f0fb210 */ /* 0x000fe20007ffe1ff */
[C---:B------:R-:W-:Y:S02]  /*e000*/  IMAD R8, R9.reuse, R5, R8 ;  /* 0x0000000509087224 */ /* 0x040fe400078e0208 */
[--C-:B------:R-:W-:Y:S01]  /*e010*/  @!P5 IMAD.IADD R12, R12, 0x1, -R9.reuse ;  /* 0x000000010c0cd824 */ /* 0x100fe200078e0a09 */
[----:B------:R-:W-:Y:S01]  /*e020*/  ISETP.GT.U32.AND P5, PT, R9, R18, PT ;  /* 0x000000120900720c */ /* 0x000fe20003fa4070 */
[--C-:B------:R-:W-:Y:S01]  /*e030*/  @!P4 IMAD.IADD R19, R19, 0x1, -R9.reuse ;  /* 0x000000011313c824 */ /* 0x100fe200078e0a09 */
[----:B------:R-:W-:Y:S01]  /*e040*/  ISETP.GT.U32.AND P4, PT, R9, R8, PT ;  /* 0x000000080900720c */ /* 0x000fe20003f84070 */
[----:B-1----:R-:W-:Y:S01]  /*e050*/  IMAD.HI.U32 R6, R25, R14, RZ ;  /* 0x0000000e19067227 */ /* 0x002fe200078e00ff */
[----:B------:R1:W-:Y:S03]  /*e060*/  STL [R1+0x4fc], R15 ;  /* 0x0004fc0f01007387 */ /* 0x0003e60000100800 */
[----:B------:R-:W-:Y:S01]  /*e070*/  VIADD R0, R10, 0x109 ;  /* 0x000001090a007836 */ /* 0x000fe20000000000 */
[----:B------:R-:W-:Y:S01]  /*e080*/  IADD3 R6, -R6, RZ, RZ ;  /* 0x000000ff06067210 */ /* 0x000fe20007ffe1ff */
[----:B------:R-:W-:-:S02]  /*e090*/  @!P0 IMAD.IADD R139, R139, 0x1, -R9 ;  /* 0x000000018b8b8824 */ /* 0x000fc400078e0a09 */
[----:B------:R-:W-:Y:S01]  /*e0a0*/  @!P1 IMAD.MOV R12, RZ, RZ, -R12 ;  /* 0x000000ffff0c9224 */ /* 0x000fe200078e0a0c */
[----:B------:R-:W-:Y:S01]  /*e0b0*/  IABS R5, R0 ;  /* 0x0000000000057213 */ /* 0x000fe20000000000 */
[----:B------:R-:W-:Y:S01]  /*e0c0*/  @!P5 IMAD.IADD R18, R18, 0x1, -R9 ;  /* 0x000000011212d824 */ /* 0x000fe200078e0a09 */
[C---:B------:R-:W-:Y:S01]  /*e0d0*/  ISETP.GT.U32.AND P0, PT, R9.reuse, R139, PT ;  /* 0x0000008b0900720c */ /* 0x040fe20003f04070 */
[C---:B------:R-:W-:Y:S01]  /*e0e0*/  IMAD R14, R9.reuse, R6, R14 ;  /* 0x00000006090e7224 */ /* 0x040fe200078e020e */
[----:B------:R-:W-:Y:S01]  /*e0f0*/  ISETP.GE.AND P1, PT, R0, RZ, PT ;  /* 0x000000ff0000720c */ /* 0x000fe20003f26270 */
[----:B-1----:R-:W-:Y:S01]  /*e100*/  IMAD.MOV.U32 R15, RZ, RZ, R19 ;  /* 0x000000ffff0f7224 */ /* 0x002fe200078e0013 */
[----:B------:R-:W-:Y:S01]  /*e110*/  ISETP.GT.U32.AND P5, PT, R9, R18, PT ;  /* 0x000000120900720c */ /* 0x000fe20003fa4070 */
[----:B------:R-:W-:Y:S01]  /*e120*/  @!P4 IMAD.IADD R8, R8, 0x1, -R9 ;  /* 0x000000010808c824 */ /* 0x000fe200078e0a09 */
[----:B------:R-:W-:Y:S01]  /*e130*/  ISETP.GE.AND P4, PT, R10, RZ, PT ;  /* 0x000000ff0a00720c */ /* 0x000fe20003f86270 */
[----:B------:R-:W-:-:S03]  /*e140*/  IMAD.HI.U32 R6, R25, R5, RZ ;  /* 0x0000000519067227 */ /* 0x000fc600078e00ff */
[C---:B------:R-:W-:Y:S01]  /*e150*/  ISETP.GT.U32.AND P3, PT, R9.reuse, R8, PT ;  /* 0x000000080900720c */ /* 0x040fe20003f64070 */
[----:B------:R-:W-:Y:S01]  /*e160*/  @!P2 IMAD.MOV R15, RZ, RZ, -R15 ;  /* 0x000000ffff0fa224 */ /* 0x000fe200078e0a0f */
[----:B------:R-:W-:Y:S01]  /*e170*/  ISETP.GT.U32.AND P2, PT, R9, R14, PT ;  /* 0x0000000e0900720c */ /* 0x000fe20003f44070 */
[----:B------:R-:W-:Y:S02]  /*e180*/  IMAD.MOV R6, RZ, RZ, -R6 ;  /* 0x000000ffff067224 */ /* 0x000fe400078e0a06 */
[----:B------:R-:W-:Y:S01]  /*e190*/  @!P0 IMAD.IADD R139, R139, 0x1, -R9 ;  /* 0x000000018b8b8824 */ /* 0x000fe200078e0a09 */
[----:B------:R-:W-:Y:S01]  /*e1a0*/  ISETP.GE.AND P0, PT, R2, RZ, PT ;  /* 0x000000ff0200720c */ /* 0x000fe20003f06270 */
[----:B------:R-:W-:Y:S01]  /*e1b0*/  IMAD R0, R9, R6, R5 ;  /* 0x0000000609007224 */ /* 0x000fe200078e0205 */
[----:B------:R-:W-:Y:S01]  /*e1c0*/  @!P5 IADD3 R18, R18, -R9, RZ ;  /* 0x800000091212d210 */ /* 0x000fe20007ffe0ff */
[----:B------:R-:W-:Y:S01]  /*e1d0*/  IMAD.HI.U32 R2, R25, R7, RZ ;  /* 0x0000000719027227 */ /* 0x000fe200078e00ff */
[----:B------:R1:W-:Y:S01]  /*e1e0*/  STL [R1+0x4f8], R15 ;  /* 0x0004f80f01007387 */ /* 0x0003e20000100800 */
[----:B------:R-:W-:-:S02]  /*e1f0*/  @!P4 IADD3 R139, -R139, RZ, RZ ;  /* 0x000000ff8b8bc210 */ /* 0x000fc40007ffe1ff */
[----:B------:R-:W-:Y:S01]  /*e200*/  ISETP.GT.U32.AND P5, PT, R9, R0, PT ;  /* 0x000000000900720c */ /* 0x000fe20003fa4070 */
[----:B------:R-:W-:Y:S01]  /*e210*/  IMAD.MOV R2, RZ, RZ, -R2 ;  /* 0x000000ffff027224 */ /* 0x000fe200078e0a02 */
[----:B------:R-:W-:Y:S01]  /*e220*/  ISETP.GE.AND P4, PT, R4, RZ, PT ;  /* 0x000000ff0400720c */ /* 0x000fe20003f86270 */
[--C-:B------:R-:W-:Y:S01]  /*e230*/  @!P2 IMAD.IADD R14, R14, 0x1, -R9.reuse ;  /* 0x000000010e0ea824 */ /* 0x100fe200078e0a09 */
[----:B------:R-:W-:Y:S01]  /*e240*/  STL [R1+0x44a8], R139 ;  /* 0x0044a88b01007387 */ /* 0x000fe20000100800 */
[----:B------:R-:W-:Y:S01]  /*e250*/  @!P3 IMAD.IADD R8, R8, 0x1, -R9 ;  /* 0x000000010808b824 */ /* 0x000fe200078e0a09 */
[----:B------:R-:W-:Y:S01]  /*e260*/  ISETP.GE.AND P3, PT, R13, RZ, PT ;  /* 0x000000ff0d00720c */ /* 0x000fe20003f66270 */
[C---:B------:R-:W-:Y:S01]  /*e270*/  IMAD R7, R9.reuse, R2, R7 ;  /* 0x0000000209077224 */ /* 0x040fe200078e0207 */
[C---:B------:R-:W-:Y:S01]  /*e280*/  ISETP.GT.U32.AND P2, PT, R9.reuse, R14, PT ;  /* 0x0000000e0900720c */ /* 0x040fe20003f44070 */
[----:B-1----:R-:W-:Y:S01]  /*e290*/  IMAD.MOV.U32 R15, RZ, RZ, R8 ;  /* 0x000000ffff0f7224 */ /* 0x002fe200078e0008 */
[----:B------:R-:W-:Y:S01]  /*e2a0*/  MOV R13, R18 ;  /* 0x00000012000d7202 */ /* 0x000fe20000000f00 */
[----:B------:R-:W-:Y:S01]  /*e2b0*/  VIADD R6, R10, 0x10c ;  /* 0x0000010c0a067836 */ /* 0x000fe20000000000 */
[----:B------:R1:W-:Y:S01]  /*e2c0*/  STL [R1+0x4f4], R12 ;  /* 0x0004f40c01007387 */ /* 0x0003e20000100800 */
[----:B------:R-:W-:Y:S01]  /*e2d0*/  @!P6 IMAD.MOV R15, RZ, RZ, -R15 ;  /* 0x000000ffff0fe224 */ /* 0x000fe200078e0a0f */
[----:B------:R-:W-:Y:S01]  /*e2e0*/  ISETP.GT.U32.AND P6, PT, R9, R7, PT ;  /* 0x000000070900720c */ /* 0x000fe20003fc4070 */
[----:B------:R-:W-:-:S02]  /*e2f0*/  @!P5 IMAD.IADD R0, R0, 0x1, -R9 ;  /* 0x000000010000d824 */ /* 0x000fc400078e0a09 */
[----:B------:R-:W-:Y:S01]  /*e300*/  VIADD R5, R10, 0x10b ;  /* 0x0000010b0a057836 */ /* 0x000fe20000000000 */
[----:B------:R-:W-:Y:S01]  /*e310*/  STL [R1+0x4e8], R15 ;  /* 0x0004e80f01007387 */ /* 0x000fe20000100800 */
[----:B------:R-:W-:Y:S01]  /*e320*/  @!P3 IMAD.MOV R13, RZ, RZ, -R13 ;  /* 0x000000ffff0db224 */ /* 0x000fe200078e0a0d */
[----:B------:R-:W-:Y:S01]  /*e330*/  ISETP.GT.U32.AND P5, PT, R9, R0, PT ;  /* 0x000000000900720c */ /* 0x000fe20003fa4070 */
[--C-:B------:R-:W-:Y:S01]  /*e340*/  @!P2 IMAD.IADD R14, R14, 0x1, -R9.reuse ;  /* 0x000000010e0ea824 */ /* 0x100fe200078e0a09 */
[----:B-1----:R-:W-:Y:S01]  /*e350*/  IABS R12, R6 ;  /* 0x00000006000c7213 */ /* 0x002fe20000000000 */
[----:B------:R-:W-:Y:S01]  /*e360*/  VIADD R4, R10, 0x10d ;  /* 0x0000010d0a047836 */ /* 0x000fe20000000000 */
[----:B------:R-:W-:Y:S01]  /*e370*/  IABS R2, R5 ;  /* 0x0000000500027213 */ /* 0x000fe20000000000 */
[----:B------:R1:W-:Y:S01]  /*e380*/  STL [R1+0x4dc], R13 ;  /* 0x0004dc0d01007387 */ /* 0x0003e20000100800 */
[----:B------:R-:W-:Y:S01]  /*e390*/  ISETP.GE.AND P3, PT, R5, RZ, PT ;  /* 0x000000ff0500720c */ /* 0x000fe20003f66270 */
[----:B------:R-:W-:Y:S01]  /*e3a0*/  @!P6 IMAD.IADD R7, R7, 0x1, -R9 ;  /* 0x000000010707e824 */ /* 0x000fe200078e0a09 */
[----:B------:R-:W-:Y:S01]  /*e3b0*/  MOV R5, R12 ;  /* 0x0000000c00057202 */ /* 0x000fe20000000f00 */
[----:B------:R-:W-:Y:S01]  /*e3c0*/  IMAD.HI.U32 R18, R25, R2, RZ ;  /* 0x0000000219127227 */ /* 0x000fe200078e00ff */
[----:B------:R-:W-:-:S02]  /*e3d0*/  ISETP.GE.AND P2, PT, R6, RZ, PT ;  /* 0x000000ff0600720c */ /* 0x000fc40003f46270 */
[----:B------:R-:W-:Y:S01]  /*e3e0*/  ISETP.GT.U32.AND P6, PT, R9, R7, PT ;  /* 0x000000070900720c */ /* 0x000fe20003fc4070 */
[----:B------:R-:W-:Y:S01]  /*e3f0*/  IMAD.HI.U32 R6, R25, R5, RZ ;  /* 0x0000000519067227 */ /* 0x000fe200078e00ff */
[----:B------:R-:W-:Y:S02]  /*e400*/  @!P5 IADD3 R0, R0, -R9, RZ ;  /* 0x800000090000d210 */ /* 0x000fe40007ffe0ff */
[----:B-1----:R-:W-:Y:S01]  /*e410*/  MOV R13, R14 ;  /* 0x0000000e000d7202 */ /* 0x002fe20000000f00 */
[----:B------:R-:W-:Y:S01]  /*e420*/  IMAD.MOV R18, RZ, RZ, -R18 ;  /* 0x000000ffff127224 */ /* 0x000fe200078e0a12 */
[----:B------:R-:W-:Y:S01]  /*e430*/  IABS R8, R4 ;  /* 0x0000000400087213 */ /* 0x000fe20000000000 */
[----:B------:R-:W-:Y:S02]  /*e440*/  IMAD.MOV R6, RZ, RZ, -R6 ;  /* 0x000000ffff067224 */ /* 0x000fe400078e0a06 */
[----:B------:R-:W-:Y:S01]  /*e450*/  @!P0 IMAD.MOV R13, RZ, RZ, -R13 ;  /* 0x000000ffff0d8224 */ /* 0x000fe200078e0a0d */
[----:B------:R-:W-:Y:S01]  /*e460*/  ISETP.GE.AND P0, PT, R4, RZ, PT ;  /* 0x000000ff0400720c */ /* 0x000fe20003f06270 */
[----:B------:R-:W-:-:S02]  /*e470*/  IMAD R2, R9, R18, R2 ;  /* 0x0000001209027224 */ /* 0x000fc400078e0202 */
[----:B------:R-:W-:Y:S01]  /*e480*/  IMAD R4, R9, R6, R5 ;  /* 0x0000000609047224 */ /* 0x000fe200078e0205 */
[----:B------:R1:W-:Y:S01]  /*e490*/  STL [R1+0x4e4], R13 ;  /* 0x0004e40d01007387 */ /* 0x0003e20000100800 */
[----:B------:R-:W-:Y:S01]  /*e4a0*/  IMAD.HI.U32 R12, R25, R8, RZ ;  /* 0x00000008190c7227 */ /* 0x000fe200078e00ff */
[----:B------:R-:W-:Y:S02]  /*e4b0*/  ISETP.GT.U32.AND P5, PT, R9, R2, PT ;  /* 0x000000020900720c */ /* 0x000fe40003fa4070 */
[----:B------:R-:W-:Y:S01]  /*e4c0*/  IADD3 R5, R10, 0x110, RZ ;  /* 0x000001100a057810 */ /* 0x000fe20007ffe0ff */
[----:B------:R-:W-:Y:S02]  /*e4d0*/  IMAD.MOV R12, RZ, RZ, -R12 ;  /* 0x000000ffff0c7224 */ /* 0x000fe400078e0a0c */
[----:B------:R-:W-:Y:S01]  /*e4e0*/  @!P6 IMAD.IADD R7, R7, 0x1, -R9 ;  /* 0x000000010707e824 */ /* 0x000fe200078e0a09 */
[----:B------:R-:W-:Y:S01]  /*e4f0*/  IABS R6, R5 ;  /* 0x0000000500067213 */ /* 0x000fe20000000000 */
[----:B------:R-:W-:-:S02]  /*e500*/  IMAD R8, R9, R12, R8 ;  /* 0x0000000c09087224 */ /* 0x000fc400078e0208 */
[----:B-1----:R-:W-:Y:S02]  /*e510*/  IMAD.MOV.U32 R13, RZ, RZ, R0 ;  /* 0x000000ffff0d7224 */ /* 0x002fe400078e0000 */
[C---:B------:R-:W-:Y:S02]  /*e520*/  VIADD R20, R10.reuse, 0x10e ;  /* 0x0000010e0a147836 */ /* 0x040fe40000000000 */
[----:B------:R-:W-:Y:S01]  /*e530*/  @!P1 IMAD.MOV R13, RZ, RZ, -R13 ;  /* 0x000000ffff0d9224 */ /* 0x000fe200078e0a0d */
[C---:B------:R-:W-:Y:S01]  /*e540*/  ISETP.GT.U32.AND P1, PT, R9.reuse, R4, PT ;  /* 0x000000040900720c */ /* 0x040fe20003f24070 */
[----:B------:R-:W-:Y:S01]  /*e550*/  VIADD R18, R10, 0x10f ;  /* 0x0000010f0a127836 */ /* 0x000fe20000000000 */
[----:B------:R-:W-:Y:S01]  /*e560*/  @!P5 IADD3 R2, R2, -R9, RZ ;  /* 0x800000090202d210 */ /* 0x000fe20007ffe0ff */
[----:B------:R-:W-:Y:S01]  /*e570*/  VIADD R14, R10, 0x111 ;  /* 0x000001110a0e7836 */ /* 0x000fe20000000000 */
[----:B------:R1:W-:Y:S01]  /*e580*/  STL [R1+0x4ec], R13 ;  /* 0x0004ec0d01007387 */ /* 0x0003e20000100800 */
[----:B------:R-:W-:Y:S01]  /*e590*/  ISETP.GE.AND P6, PT, R20, RZ, PT ;  /* 0x000000ff1400720c */ /* 0x000fe20003fc6270 */
[C---:B------:R-:W-:Y:S01]  /*e5a0*/  VIADD R139, R10.reuse, 0x198 ;  /* 0x000001980a8b7836 */ /* 0x040fe20000000000 */
[----:B------:R-:W-:Y:S01]  /*e5b0*/  IABS R20, R20 ;  /* 0x0000001400147213 */ /* 0x000fe20000000000 */
[C---:B------:R-:W-:Y:S01]  /*e5c0*/  VIADD R221, R10.reuse, 0x1bd ;  /* 0x000001bd0add7836 */ /* 0x040fe20000000000 */
[----:B------:R-:W-:Y:S01]  /*e5d0*/  ISETP.GT.U32.AND P5, PT, R9, R2, PT ;  /* 0x000000020900720c */ /* 0x000fe20003fa4070 */
[----:B------:R-:W-:Y:S01]  /*e5e0*/  VIADD R218, R10, 0x1bf ;  /* 0x000001bf0ada7836 */ /* 0x000fe20000000000 */
[----:B------:R-:W-:Y:S01]  /*e5f0*/  IABS R19, R18 ;  /* 0x0000001200137213 */ /* 0x000fe20000000000 */
[----:B------:R-:W-:Y:S01]  /*e600*/  IMAD.HI.U32 R21, R25, R20, RZ ;  /* 0x0000001419157227 */ /* 0x000fe200078e00ff */
[----:B------:R-:W-:-:S02]  /*e610*/  IABS R0, R14 ;  /* 0x0000000e00007213 */ /* 0x000fc40000000000 */
[----:B------:R-:W-:Y:S01]  /*e620*/  IABS R112, R139 ;  /* 0x0000008b00707213 */ /* 0x000fe20000000000 */
[----:B-1----:R-:W-:Y:S01]  /*e630*/  IMAD.MOV.U32 R13, RZ, RZ, R7 ;  /* 0x000000ffff0d7224 */ /* 0x002fe200078e0007 */
[----:B------:R-:W-:Y:S01]  /*e640*/  IADD3 R21, -R21, RZ, RZ ;  /* 0x000000ff15157210 */ /* 0x000fe20007ffe1ff */
[----:B------:R-:W-:Y:S01]  /*e650*/  @!P1 IMAD.IADD R4, R4, 0x1, -R9 ;  /* 0x0000000104049824 */ /* 0x000fe200078e0a09 */
[----:B------:R-:W-:Y:S01]  /*e660*/  IABS R75, R221 ;  /* 0x000000dd004b7213 */ /* 0x000fe20000000000 */
[----:B------:R-:W-:Y:S01]  /*e670*/  @!P4 IMAD.MOV R13, RZ, RZ, -R13 ;  /* 0x000000ffff0dc224 */ /* 0x000fe200078e0a0d */
[----:B------:R-:W-:Y:S01]  /*e680*/  ISETP.GT.U32.AND P4, PT, R9, R8, PT ;  /* 0x000000080900720c */ /* 0x000fe20003f84070 */
[----:B------:R-:W-:Y:S01]  /*e690*/  IMAD.HI.U32 R12, R25, R19, RZ ;  /* 0x00000013190c7227 */ /* 0x000fe200078e00ff */
[C---:B------:R-:W-:Y:S02]  /*e6a0*/  ISETP.GT.U32.AND P1, PT, R9.reuse, R4, PT ;  /* 0x000000040900720c */ /* 0x040fe40003f24070 */
[----:B------:R1:W-:Y:S01]  /*e6b0*/  STL [R1+0x4e0], R13 ;  /* 0x0004e00d01007387 */ /* 0x0003e20000100800 */
[----:B------:R-:W-:Y:S01]  /*e6c0*/  @!P5 IMAD.IADD R2, R2, 0x1, -R9 ;  /* 0x000000010202d824 */ /* 0x000fe200078e0a09 */
[----:B------:R-:W-:Y:S01]  /*e6d0*/  ISETP.GE.AND P5, PT, R18, RZ, PT ;  /* 0x000000ff1200720c */ /* 0x000fe20003fa6270 */
[----:B------:R-:W-:Y:S01]  /*e6e0*/  IMAD.MOV R12, RZ, RZ, -R12 ;  /* 0x000000ffff0c7224 */ /* 0x000fe200078e0a0c */
[----:B------:R-:W-:Y:S01]  /*e6f0*/  IABS R73, R218 ;  /* 0x000000da00497213 */ /* 0x000fe20000000000 */
[----:B------:R-:W-:-:S02]  /*e700*/  IMAD R18, R9, R21, R20 ;  /* 0x0000001509127224 */ /* 0x000fc400078e0214 */
[----:B------:R-:W-:-:S04]  /*e710*/  IMAD.HI.U32 R7, R25, R6, RZ ;  /* 0x0000000619077227 */ /* 0x000fc800078e00ff */
[----:B------:R-:W-:Y:S01]  /*e720*/  @!P4 IMAD.IADD R8, R8, 0x1, -R9 ;  /* 0x000000010808c824 */ /* 0x000fe200078e0a09 */
[----:B------:R-:W-:Y:S01]  /*e730*/  @!P1 IADD3 R4, R4, -R9, RZ ;  /* 0x8000000904049210 */ /* 0x000fe20007ffe0ff */
[C---:B------:R-:W-:Y:S01]  /*e740*/  IMAD R19, R9.reuse, R12, R19 ;  /* 0x0000000c09137224 */ /* 0x040fe200078e0213 */
[C---:B------:R-:W-:Y:S01]  /*e750*/  ISETP.GT.U32.AND P1, PT, R9.reuse, R18, PT ;  /* 0x000000120900720c */ /* 0x040fe20003f24070 */
[----:B------:R-:W-:Y:S01]  /*e760*/  IMAD.MOV.U32 R15, RZ, RZ, R2 ;  /* 0x000000ffff0f7224 */ /* 0x000fe200078e0002 */
[----:B------:R-:W-:Y:S01]  /*e770*/  ISETP.GT.U32.AND P4, PT, R9, R8, PT ;  /* 0x000000080900720c */ /* 0x000fe20003f84070 */
[----:B------:R-:W-:Y:S01]  /*e780*/  IMAD.MOV R12, RZ, RZ, -R7 ;  /* 0x000000ffff0c7224 */ /* 0x000fe200078e0a07 */
[----:B-1----:R-:W-:Y:S01]  /*e790*/  MOV R13, R4 ;  /* 0x00000004000d7202 */ /* 0x002fe20000000f00 */
[----:B------:R-:W-:-:S04]  /*e7a0*/  IMAD.HI.U32 R20, R25, R0, RZ ;  /* 0x0000000019147227 */ /* 0x000fc800078e00ff */
[----:B------:R-:W-:Y:S01]  /*e7b0*/  @!P3 IMAD.MOV R15, RZ, RZ, -R15 ;  /* 0x000000ffff0fb224 */ /* 0x000fe200078e0a0f */
[----:B------:R-:W-:Y:S01]  /*e7c0*/  ISETP.GT.U32.AND P3, PT, R9, R19, PT ;  /* 0x000000130900720c */ /* 0x000fe20003f64070 */
[----:B------:R-:W-:Y:S01]  /*e7d0*/  @!P2 IMAD.MOV R13, RZ, RZ, -R13 ;  /* 0x000000ffff0da224 */ /* 0x000fe200078e0a0d */
[----:B------:R-:W-:Y:S01]  /*e7e0*/  ISETP.GE.AND P2, PT, R5, RZ, PT ;  /* 0x000000ff0500720c */ /* 0x000fe20003f46270 */
[C---:B------:R-:W-:Y:S01]  /*e7f0*/  IMAD R2, R9.reuse, R12, R6 ;  /* 0x0000000c09027224 */ /* 0x040fe200078e0206 */
[----:B------:R-:W-:Y:S01]  /*e800*/  STL [R1+0x4d4], R15 ;  /* 0x0004d40f01007387 */ /* 0x000fe20000100800 */
[----:B------:R-:W-:Y:S01]  /*e810*/  IMAD.MOV R7, RZ, RZ, -R20 ;  /* 0x000000ffff077224 */ /* 0x000fe200078e0a14 */
[----:B------:R-:W-:Y:S01]  /*e820*/  @!P1 IADD3 R18, R18, -R9, RZ ;  /* 0x8000000912129210 */ /* 0x000fe20007ffe0ff */
[----:B------:R-:W-:Y:S01]  /*e830*/  @!P4 IMAD.IADD R8, R8, 0x1, -R9 ;  /* 0x000000010808c824 */ /* 0x000fe200078e0a09 */
[----:B------:R1:W-:Y:S01]  /*e840*/  STL [R1+0x4d0], R13 ;  /* 0x0004d00d01007387 */ /* 0x0003e20000100800 */
[C---:B------:R-:W-:Y:S01]  /*e850*/  ISETP.GT.U32.AND P4, PT, R9.reuse, R2, PT ;  /* 0x000000020900720c */ /* 0x040fe20003f84070 */
[C---:B------:R-:W-:Y:S01]  /*e860*/  IMAD R0, R9.reuse, R7, R0 ;  /* 0x0000000709007224 */ /* 0x040fe200078e0200 */
[----:B------:R-:W-:Y:S01]  /*e870*/  ISETP.GT.U32.AND P1, PT, R9, R18, PT ;  /* 0x000000120900720c */ /* 0x000fe20003f24070 */
[C---:B------:R-:W-:Y:S01]  /*e880*/  VIADD R5, R10.reuse, 0x113 ;  /* 0x000001130a057836 */ /* 0x040fe20000000000 */
[----:B------:R-:W-:Y:S01]  /*e890*/  @!P3 IADD3 R19, R19, -R9, RZ ;  /* 0x800000091313b210 */ /* 0x000fe20007ffe0ff */
[----:B------:R-:W-:-:S02]  /*e8a0*/  VIADD R4, R10, 0x112 ;  /* 0x000001120a047836 */ /* 0x000fc40000000000 */
[C---:B------:R-:W-:Y:S01]  /*e8b0*/  VIADD R6, R10.reuse, 0x114 ;  /* 0x000001140a067836 */ /* 0x040fe20000000000 */
[C---:B------:R-:W-:Y:S01]  /*e8c0*/  ISETP.GT.U32.AND P3, PT, R9.reuse, R19, PT ;  /* 0x000000130900720c */ /* 0x040fe20003f64070 */
[----:B-1----:R-:W-:Y:S01]  /*e8d0*/  IMAD.MOV.U32 R13, RZ, RZ, R8 ;  /* 0x000000ffff0d7224 */ /* 0x002fe200078e0008 */
[----:B------:R-:W-:Y:S01]  /*e8e0*/  IABS R8, R5 ;  /* 0x0000000500087213 */ /* 0x000fe20000000000 */
[----:B------:R-:W-:Y:S01]  /*e8f0*/  VIADD R21, R10, 0x119 ;  /* 0x000001190a157836 */ /* 0x000fe20000000000 */
[----:B------:R-:W-:Y:S01]  /*e900*/  IABS R7, R4 ;  /* 0x0000000400077213 */ /* 0x000fe20000000000 */
[----:B------:R-:W-:Y:S01]  /*e910*/  @!P0 IMAD.MOV R13, RZ, RZ, -R13 ;  /* 0x000000ffff0d8224 */ /* 0x000fe200078e0a0d */
[----:B------:R-:W-:Y:S01]  /*e920*/  ISETP.GT.U32.AND P0, PT, R9, R0, PT ;  /* 0x000000000900720c */ /* 0x000fe20003f04070 */
[----:B------:R-:W-:Y:S01]  /*e930*/  @!P4 IMAD.IADD R2, R2, 0x1, -R9 ;  /* 0x000000010202c824 */ /* 0x000fe200078e0a09 */
[----:B------:R-:W-:Y:S01]  /*e940*/  @!P1 IADD3 R18, R18, -R9, RZ ;  /* 0x8000000912129210 */ /* 0x000fe20007ffe0ff */
[----:B------:R-:W-:Y:S01]  /*e950*/  IMAD.HI.U32 R20, R25, R7, RZ ;  /* 0x0000000719147227 */ /* 0x000fe200078e00ff */
[----:B------:R-:W-:Y:S01]  /*e960*/  ISETP.GE.AND P1, PT, R14, RZ, PT ;  /* 0x000000ff0e00720c */ /* 0x000fe20003f26270 */
[----:B------:R1:W-:Y:S01]  /*e970*/  STL [R1+0x4c0], R13 ;  /* 0x0004c00d01007387 */ /* 0x0003e20000100800 */
[----:B------:R-:W-:Y:S01]  /*e980*/  ISETP.GT.U32.AND P4, PT, R9, R2, PT ;  /* 0x000000020900720c */ /* 0x000fe20003f84070 */
[----:B------:R-:W-:Y:S01]  /*e990*/  IMAD.HI.U32 R14, R25, R8, RZ ;  /* 0x00000008190e7227 */ /* 0x000fe200078e00ff */
[----:B------:R-:W-:-:S02]  /*e9a0*/  IABS R12, R6 ;  /* 0x00000006000c7213 */ /* 0x000fc40000000000 */
[----:B------:R-:W-:Y:S01]  /*e9b0*/  MOV R15, R18 ;  /* 0x00000012000f7202 */ /* 0x000fe20000000f00 */
[----:B------:R-:W-:Y:S01]  /*e9c0*/  IMAD.MOV R20, RZ, RZ, -R20 ;  /* 0x000000ffff147224 */ /* 0x000fe200078e0a14 */
[----:B------:R-:W-:Y:S01]  /*e9d0*/  IADD3 R14, -R14, RZ, RZ ;  /* 0x000000ff0e0e7210 */ /* 0x000fe20007ffe1ff */
[----:B------:R-:W-:Y:S02]  /*e9e0*/  @!P0 IMAD.IADD R0, R0, 0x1, -R9 ;  /* 0x0000000100008824 */ /* 0x000fe400078e0a09 */
[C---:B------:R-:W-:Y:S02]  /*e9f0*/  IMAD R7, R9.reuse, R20, R7 ;  /* 0x0000001409077224 */ /* 0x040fe400078e0207 */
[----:B------:R-:W-:Y:S01]  /*ea00*/  @!P6 IMAD.MOV R15, RZ, RZ, -R15 ;  /* 0x000000ffff0fe224 */ /* 0x000fe200078e0a0f */
[C---:B------:R-:W-:Y:S01]  /*ea10*/  ISETP.GT.U32.AND P0, PT, R9.reuse, R0, PT ;  /* 0x000000000900720c */ /* 0x040fe20003f04070 */
[--C-:B------:R-:W-:Y:S01]  /*ea20*/  @!P4 IMAD.IADD R2, R2, 0x1, -R9.reuse ;  /* 0x000000010202c824 */ /* 0x100fe200078e0a09 */
[----:B------:R-:W-:Y:S01]  /*ea30*/  ISETP.GE.AND P4, PT, R6, RZ, PT ;  /* 0x000000ff0600720c */ /* 0x000fe20003f86270 */
[----:B------:R-:W-:Y:S01]  /*ea40*/  IMAD R6, R9, R14, R8 ;  /* 0x0000000e09067224 */ /* 0x000fe200078e0208 */
[----:B------:R-:W-:Y:S01]  /*ea50*/  ISETP.GE.AND P6, PT, R4, RZ, PT ;  /* 0x000000ff0400720c */ /* 0x000fe20003fc6270 */
[----:B------:R-:W-:Y:S01]  /*ea60*/  @!P3 IMAD.IADD R19, R19, 0x1, -R9 ;  /* 0x000000011313b824 */ /* 0x000fe200078e0a09 */
[----:B------:R-:W-:Y:S01]  /*ea70*/  ISETP.GT.U32.AND P3, PT, R9, R7, PT ;  /* 0x000000070900720c */ /* 0x000fe20003f64070 */
[----:B------:R2:W-:Y:S01]  /*ea80*/  STL [R1+0x4b4], R15 ;  /* 0x0004b40f01007387 */ /* 0x0005e20000100800 */
[----:B------:R-:W-:Y:S01]  /*ea90*/  IADD3 R4, R10, 0x115, RZ ;  /* 0x000001150a047810 */ /* 0x000fe20007ffe0ff */
[----:B-1----:R-:W-:-:S02]  /*eaa0*/  IMAD.MOV.U32 R13, RZ, RZ, R19 ;  /* 0x000000ffff0d7224 */ /* 0x002fc400078e0013 */
[----:B------:R-:W-:Y:S01]  /*eab0*/  IMAD.HI.U32 R18, R25, R12, RZ ;  /* 0x0000000c19127227 */ /* 0x000fe200078e00ff */
[----:B------:R-:W-:-:S03]  /*eac0*/  IABS R23, R4 ;  /* 0x0000000400177213 */ /* 0x000fc60000000000 */
[----:B------:R-:W-:Y:S01]  /*ead0*/  @!P0 IMAD.IADD R0, R0, 0x1, -R9 ;  /* 0x0000000100008824 */ /* 0x000fe200078e0a09 */
[----:B------:R-:W-:Y:S01]  /*eae0*/  ISETP.GT.U32.AND P0, PT, R9, R6, PT ;  /* 0x000000060900720c */ /* 0x000fe20003f04070 */
[----:B------:R-:W-:Y:S01]  /*eaf0*/  @!P5 IMAD.MOV R13, RZ, RZ, -R13 ;  /* 0x000000ffff0dd224 */ /* 0x000fe200078e0a0d */
[----:B------:R-:W-:Y:S01]  /*eb00*/  ISETP.GE.AND P5, PT, R5, RZ, PT ;  /* 0x000000ff0500720c */ /* 0x000fe20003fa6270 */
[----:B------:R-:W-:-:S03]  /*eb10*/  IMAD.HI.U32 R5, R25, R23, RZ ;  /* 0x0000001719057227 */ /* 0x000fc600078e00ff */
[----:B------:R1:W-:Y:S01]  /*eb20*/  STL [R1+0x4b0], R13 ;  /* 0x0004b00d01007387 */ /* 0x0003e20000100800 */
[----:B------:R-:W-:Y:S02]  /*eb30*/  @!P3 IMAD.IADD R7, R7, 0x1, -R9 ;  /* 0x000000010707b824 */ /* 0x000fe400078e0a09 */
[----:B------:R-:W-:Y:S02]  /*eb40*/  IMAD.MOV R5, RZ, RZ, -R5 ;  /* 0x000000ffff057224 */ /* 0x000fe400078e0a05 */
[----:B--2---:R-:W-:Y:S01]  /*eb50*/  IMAD.MOV.U32 R15, RZ, RZ, R2 ;  /* 0x000000ffff0f7224 */ /* 0x004fe200078e0002 */
[C---:B------:R-:W-:Y:S01]  /*eb60*/  ISETP.GT.U32.AND P3, PT, R9.reuse, R7, PT ;  /* 0x000000070900720c */ /* 0x040fe20003f64070 */
[----:B------:R-:W-:Y:S02]  /*eb70*/  @!P0 IMAD.IADD R6, R6, 0x1, -R9 ;  /* 0x0000000106068824 */ /* 0x000fe400078e0a09 */
[----:B------:R-:W-:Y:S01]  /*eb80*/  VIADD R2, R10, 0x116 ;  /* 0x000001160a027836 */ /* 0x000fe20000000000 */
[----:B-1----:R-:W-:Y:S01]  /*eb90*/  MOV R13, R0 ;  /* 0x00000000000d7202 */ /* 0x002fe20000000f00 */
[C---:B------:R-:W-:Y:S01]  /*eba0*/  IMAD R23, R9.reuse, R5, R23 ;  /* 0x0000000509177224 */ /* 0x040fe200078e0217 */
[----:B------:R-:W-:Y:S01]  /*ebb0*/  ISETP.GT.U32.AND P0, PT, R9, R6, PT ;  /* 0x000000060900720c */ /* 0x000fe20003f04070 */
[----:B------:R-:W-:Y:S01]  /*ebc0*/  IMAD.MOV R18, RZ, RZ, -R18 ;  /* 0x000000ffff127224 */ /* 0x000fe200078e0a12 */
[----:B------:R-:W-:Y:S01]  /*ebd0*/  IABS R24, R2 ;  /* 0x0000000200187213 */ /* 0x000fe20000000000 */
[----:B------:R-:W-:Y:S01]  /*ebe0*/  @!P2 IMAD.MOV R15, RZ, RZ, -R15 ;  /* 0x000000ffff0fa224 */ /* 0x000fe200078e0a0f */
[----:B------:R-:W-:Y:S01]  /*ebf0*/  ISETP.GE.AND P2, PT, R4, RZ, PT ;  /* 0x000000ff0400720c */ /* 0x000fe20003f46270 */
[----:B------:R-:W-:Y:S01]  /*ec00*/  @!P1 IMAD.MOV R13, RZ, RZ, -R13 ;  /* 0x000000ffff0d9224 */ /* 0x000fe200078e0a0d */
[----:B------:R-:W-:Y:S01]  /*ec10*/  ISETP.GE.AND P1, PT, R2, RZ, PT ;  /* 0x000000ff0200720c */ /* 0x000fe20003f26270 */
[----:B------:R-:W-:Y:S01]  /*ec20*/  IMAD.HI.U32 R0, R25, R24, RZ ;  /* 0x0000001819007227 */ /* 0x000fe200078e00ff */
[----:B------:R-:W-:Y:S01]  /*ec30*/  IADD3 R2, R10, 0x117, RZ ;  /* 0x000001170a027810 */ /* 0x000fe20007ffe0ff */
[----:B------:R-:W-:Y:S02]  /*ec40*/  STL [R1+0x4ac], R15 ;  /* 0x0004ac0f01007387 */ /* 0x000fe40000100800 */
[C---:B------:R-:W-:Y:S01]  /*ec50*/  IMAD R12, R9.reuse, R18, R12 ;  /* 0x00000012090c7224 */ /* 0x040fe200078e020c */
[----:B------:R-:W-:Y:S01]  /*ec60*/  IADD3 R0, -R0, RZ, RZ ;  /* 0x000000ff00007210 */ /* 0x000fe20007ffe1ff */
[--C-:B------:R-:W-:Y:S01]  /*ec70*/  @!P0 IMAD.IADD R6, R6, 0x1, -R9.reuse ;  /* 0x0000000106068824 */ /* 0x100fe200078e0a09 */
[----:B------:R-:W-:Y:S01]  /*ec80*/  ISETP.GT.U32.AND P0, PT, R9, R23, PT ;  /* 0x000000170900720c */ /* 0x000fe20003f04070 */
[----:B------:R-:W-:Y:S01]  /*ec90*/  @!P3 IMAD.IADD R7, R7, 0x1, -R9 ;  /* 0x000000010707b824 */ /* 0x000fe200078e0a09 */
[----:B------:R1:W-:Y:S01]  /*eca0*/  STL [R1+0x4c4], R13 ;  /* 0x0004c40d01007387 */ /* 0x0003e20000100800 */
[----:B------:R-:W-:Y:S01]  /*ecb0*/  IABS R20, R2 ;  /* 0x0000000200147213 */ /* 0x000fe20000000000 */
[C---:B------:R-:W-:Y:S01]  /*ecc0*/  IMAD R24, R9.reuse, R0, R24 ;  /* 0x0000000009187224 */ /* 0x040fe200078e0218 */
[----:B------:R-:W-:Y:S01]  /*ecd0*/  ISETP.GT.U32.AND P3, PT, R9, R12, PT ;  /* 0x0000000c0900720c */ /* 0x000fe20003f64070 */
[----:B------:R-:W-:Y:S01]  /*ece0*/  VIADD R4, R10, 0x118 ;  /* 0x000001180a047836 */ /* 0x000fe20000000000 */
[----:B------:R-:W-:Y:S01]  /*ecf0*/  IABS R18, R21 ;  /* 0x0000001500127213 */ /* 0x000fe20000000000 */
[----:B------:R-:W-:-:S03]  /*ed00*/  IMAD.HI.U32 R5, R25, R20, RZ ;  /* 0x0000001419057227 */ /* 0x000fc600078e00ff */
[----:B------:R-:W-:Y:S01]  /*ed10*/  IABS R19, R4 ;  /* 0x0000000400137213 */ /* 0x000fe20000000000 */
[----:B-1----:R-:W-:Y:S01]  /*ed20*/  IMAD.MOV.U32 R13, RZ, RZ, R7 ;  /* 0x000000ffff0d7224 */ /* 0x002fe200078e0007 */
[----:B------:R-:W-:Y:S01]  /*ed30*/  IADD3 R5, -R5, RZ, RZ ;  /* 0x000000ff05057210 */ /* 0x000fe20007ffe1ff */
[----:B------:R-:W-:Y:S02]  /*ed40*/  @!P0 IMAD.IADD R23, R23, 0x1, -R9 ;  /* 0x0000000117178824 */ /* 0x000fe400078e0a09 */
[----:B------:R-:W-:Y:S01]  /*ed50*/  @!P6 IMAD.MOV R13, RZ, RZ, -R13 ;  /* 0x000000ffff0de224 */ /* 0x000fe200078e0a0d */
[C---:B------:R-:W-:Y:S01]  /*ed60*/  ISETP.GT.U32.AND P6, PT, R9.reuse, R24, PT ;  /* 0x000000180900720c */ /* 0x040fe20003fc4070 */
[----:B------:R-:W-:Y:S01]  /*ed70*/  @!P3 IMAD.IADD R12, R12, 0x1, -R9 ;  /* 0x000000010c0cb824 */ /* 0x000fe200078e0a09 */
[C---:B------:R-:W-:Y:S01]  /*ed80*/  ISETP.GT.U32.AND P0, PT, R9.reuse, R23, PT ;  /* 0x000000170900720c */ /* 0x040fe20003f04070 */
[----:B------:R-:W-:Y:S01]  /*ed90*/  IMAD R20, R9, R5, R20 ;  /* 0x0000000509147224 */ /* 0x000fe200078e0214 */
[----:B------:R1:W-:Y:S01]  /*eda0*/  STL [R1+0x4b8], R13 ;  /* 0x0004b80d01007387 */ /* 0x0003e20000100800 */
[----:B------:R-:W-:Y:S01]  /*edb0*/  IMAD.HI.U32 R0, R25, R19, RZ ;  /* 0x0000001319007227 */ /* 0x000fe200078e00ff */
[----:B------:R-:W-:-:S03]  /*edc0*/  ISETP.GT.U32.AND P3, PT, R9, R12, PT ;  /* 0x0000000c0900720c */ /* 0x000fc60003f64070 */
[----:B------:R-:W-:-:S04]  /*edd0*/  IMAD.HI.U32 R5, R25, R18, RZ ;  /* 0x0000001219057227 */ /* 0x000fc800078e00ff */
[----:B------:R-:W-:Y:S01]  /*ede0*/  @!P6 IADD3 R24, R24, -R9, RZ ;  /* 0x800000091818e210 */ /* 0x000fe20007ffe0ff */
[----:B------:R-:W-:Y:S02]  /*edf0*/  IMAD.MOV R0, RZ, RZ, -R0 ;  /* 0x000000ffff007224 */ /* 0x000fe400078e0a00 */
[----:B------:R-:W-:Y:S01]  /*ee00*/  @!P0 IMAD.IADD R23, R23, 0x1, -R9 ;  /* 0x0000000117178824 */ /* 0x000fe200078e0a09 */
[C---:B------:R-:W-:Y:S01]  /*ee10*/  ISETP.GT.U32.AND P0, PT, R9.reuse, R20, PT ;  /* 0x000000140900720c */ /* 0x040fe20003f04070 */
[----:B------:R-:W-:Y:S01]  /*ee20*/  IMAD.MOV R5, RZ, RZ, -R5 ;  /* 0x000000ffff057224 */ /* 0x000fe200078e0a05 */
[C---:B------:R-:W-:Y:S01]  /*ee30*/  ISETP.GT.U32.AND P6, PT, R9.reuse, R24, PT ;  /* 0x000000180900720c */ /* 0x040fe20003fc4070 */
[C---:B------:R-:W-:Y:S01]  /*ee40*/  IMAD R19, R9.reuse, R0, R19 ;  /* 0x0000000009137224 */ /* 0x040fe200078e0213 */
[----:B------:R-:W-:Y:S01]  /*ee50*/  IADD3 R0, R10, 0x11a, RZ ;  /* 0x0000011a0a007810 */ /* 0x000fe20007ffe0ff */
[C---:B------:R-:W-:Y:S02]  /*ee60*/  IMAD R18, R9.reuse, R5, R18 ;  /* 0x0000000509127224 */ /* 0x040fe400078e0212 */
[--C-:B------:R-:W-:Y:S01]  /*ee70*/  @!P3 IMAD.IADD R12, R12, 0x1, -R9.reuse ;  /* 0x000000010c0cb824 */ /* 0x100fe200078e0a09 */
[----:B------:R-:W-:Y:S01]  /*ee80*/  IABS R14, R0 ;  /* 0x00000000000e7213 */ /* 0x000fe20000000000 */
[----:B------:R-:W-:Y:S01]  /*ee90*/  IMAD.MOV.U32 R8, RZ, RZ, R6 ;  /* 0x000000ffff087224 */ /* 0x000fe200078e0006 */
[----:B------:R-:W-:Y:S01]  /*eea0*/  ISETP.GE.AND P3, PT, R4, RZ, PT ;  /* 0x000000ff0400720c */ /* 0x000fe20003f66270 */
[----:B-1----:R-:W-:Y:S01]  /*eeb0*/  IMAD.MOV.U32 R13, RZ, RZ, R12 ;  /* 0x000000ffff0d7224 */ /* 0x002fe200078e000c */
[----:B------:R-:W-:Y:S01]  /*eec0*/  IADD3 R12, R10, 0x11f, RZ ;  /* 0x0000011f0a0c7810 */ /* 0x000fe20007ffe0ff */
[----:B------:R-:W-:Y:S01]  /*eed0*/  @!P0 IMAD.IADD R20, R20, 0x1, -R9 ;  /* 0x0000000114148824 */ /* 0x000fe200078e0a09 */
[----:B------:R-:W-:Y:S01]  /*eee0*/  ISETP.GT.U32.AND P0, PT, R9, R18, PT ;  /* 0x000000120900720c */ /* 0x000fe20003f04070 */
[----:B------:R-:W-:Y:S01]  /*eef0*/  IMAD.HI.U32 R28, R25, R14, RZ ;  /* 0x0000000e191c7227 */ /* 0x000fe200078e00ff */
[----:B------:R-:W-:-:S02]  /*ef00*/  @!P5 IADD3 R8, -R8, RZ, RZ ;  /* 0x000000ff0808d210 */ /* 0x000fc40007ffe1ff */
[----:B------:R-:W-:Y:S01]  /*ef10*/  ISETP.GE.AND P5, PT, R2, RZ, PT ;  /* 0x000000ff0200720c */ /* 0x000fe20003fa6270 */
[----:B------:R-:W-:Y:S01]  /*ef20*/  @!P6 IMAD.IADD R24, R24, 0x1, -R9 ;  /* 0x000000011818e824 */ /* 0x000fe200078e0a09 */
[C---:B------:R-:W-:Y:S01]  /*ef30*/  ISETP.GT.U32.AND P6, PT, R9.reuse, R19, PT ;  /* 0x000000130900720c */ /* 0x040fe20003fc4070 */
[----:B------:R-:W-:Y:S01]  /*ef40*/  VIADD R7, R10, 0x11c ;  /* 0x0000011c0a077836 */ /* 0x000fe20000000000 */
[----:B------:R-:W-:Y:S01]  /*ef50*/  IADD3 R28, -R28, RZ, RZ ;  /* 0x000000ff1c1c7210 */ /* 0x000fe20007ffe1ff */
[----:B------:R-:W-:Y:S01]  /*ef60*/  VIADD R6, R10, 0x11d ;  /* 0x0000011d0a067836 */ /* 0x000fe20000000000 */
[----:B------:R1:W-:Y:S01]  /*ef70*/  STL [R1+0x4bc], R8 ;  /* 0x0004bc0801007387 */ /* 0x0003e20000100800 */
[----:B------:R-:W-:Y:S01]  /*ef80*/  @!P4 IMAD.MOV R13, RZ, RZ, -R13 ;  /* 0x000000ffff0dc224 */ /* 0x000fe200078e0a0d */
[----:B------:R-:W-:Y:S01]  /*ef90*/  IABS R4, R7 ;  /* 0x0000000700047213 */ /* 0x000fe20000000000 */
[----:B------:R-:W-:Y:S01]  /*efa0*/  IMAD R14, R9, R28, R14 ;  /* 0x0000001c090e7224 */ /* 0x000fe200078e020e */
[----:B------:R-:W-:Y:S01]  /*efb0*/  IABS R2, R6 ;  /* 0x0000000600027213 */ /* 0x000fe20000000000 */
[----:B------:R-:W-:Y:S01]  /*efc0*/  @!P0 IMAD.IADD R18, R18, 0x1, -R9 ;  /* 0x0000000112128824 */ /* 0x000fe200078e0a09 */
[----:B------:R2:W-:Y:S01]  /*efd0*/  STL [R1+0x498], R13 ;  /* 0x0004980d01007387 */ /* 0x0005e20000100800 */
[----:B------:R-:W-:Y:S01]  /*efe0*/  IMAD.HI.U32 R5, R25, R4, RZ ;  /* 0x0000000419057227 */ /* 0x000fe200078e00ff */
[----:B------:R-:W-:-:S03]  /*eff0*/  ISETP.GT.U32.AND P4, PT, R9, R20, PT ;  /* 0x000000140900720c */ /* 0x000fc60003f84070 */
[----:B------:R-:W-:Y:S01]  /*f000*/  @!P6 IMAD.IADD R19, R19, 0x1, -R9 ;  /* 0x000000011313e824 */ /* 0x000fe200078e0a09 */
[----:B------:R-:W-:Y:S01]  /*f010*/  ISETP.GT.U32.AND P6, PT, R9, R14, PT ;  /* 0x0000000e0900720c */ /* 0x000fe20003fc4070 */
[----:B-1----:R-:W-:-:S03]  /*f020*/  IMAD.HI.U32 R8, R25, R2, RZ ;  /* 0x0000000219087227 */ /* 0x002fc600078e00ff */
[C---:B------:R-:W-:Y:S01]  /*f030*/  ISETP.GT.U32.AND P0, PT, R9.reuse, R19, PT ;  /* 0x000000130900720c */ /* 0x040fe20003f04070 */
[----:B--2---:R-:W-:Y:S01]  /*f040*/  IMAD.MOV.U32 R13, RZ, RZ, R23 ;  /* 0x000000ffff0d7224 */ /* 0x004fe200078e0017 */
[----:B------:R-:W-:Y:S01]  /*f050*/  IABS R23, R12 ;  /* 0x0000000c00177213 */ /* 0x000fe20000000000 */
[----:B------:R-:W-:Y:S02]  /*f060*/  IMAD.MOV R28, RZ, RZ, -R5 ;  /* 0x000000ffff1c7224 */ /* 0x000fe400078e0a05 */
[----:B------:R-:W-:Y:S01]  /*f070*/  @!P2 IMAD.MOV R13, RZ, RZ, -R13 ;  /* 0x000000ffff0da224 */ /* 0x000fe200078e0a0d */
[C---:B------:R-:W-:Y:S01]  /*f080*/  ISETP.GT.U32.AND P2, PT, R9.reuse, R18, PT ;  /* 0x000000120900720c */ /* 0x040fe20003f44070 */
[C---:B------:R-:W-:Y:S01]  /*f090*/  IMAD R5, R9.reuse, R27, R26 ;  /* 0x0000001b09057224 */ /* 0x040fe200078e021a */
[----:B------:R-:W-:Y:S01]  /*f0a0*/  IADD3 R26, -R8, RZ, RZ ;  /* 0x000000ff081a7210 */ /* 0x000fe20007ffe1ff */
[----:B------:R-:W-:Y:S01]  /*f0b0*/  VIADD R8, R10, 0x11e ;  /* 0x0000011e0a087836 */ /* 0x000fe20000000000 */
[----:B------:R1:W-:Y:S01]  /*f0c0*/  STL [R1+0x494], R13 ;  /* 0x0004940d01007387 */ /* 0x0003e20000100800 */
[-C--:B------:R-:W-:Y:S01]  /*f0d0*/  @!P6 IADD3 R14, R14, -R9.reuse, RZ ;  /* 0x800000090e0ee210 */ /* 0x080fe20007ffe0ff */
[C---:B------:R-:W-:Y:S01]  /*f0e0*/  IMAD R4, R9.reuse, R28, R4 ;  /* 0x0000001c09047224 */ /* 0x040fe200078e0204 */
[----:B------:R-:W-:Y:S01]  /*f0f0*/  @!P4 IADD3 R20, R20, -R9, RZ ;  /* 0x800000091414c210 */ /* 0x000fe20007ffe0ff */
[----:B------:R-:W-:Y:S01]  /*f100*/  IMAD R2, R9, R26, R2 ;  /* 0x0000001a09027224 */ /* 0x000fe200078e0202 */
[----:B------:R-:W-:Y:S01]  /*f110*/  IABS R26, R8 ;  /* 0x00000008001a7213 */ /* 0x000fe20000000000 */
[--C-:B------:R-:W-:Y:S01]  /*f120*/  @!P0 IMAD.IADD R19, R19, 0x1, -R9.reuse ;  /* 0x0000000113138824 */ /* 0x100fe200078e0a09 */
[C---:B------:R-:W-:Y:S01]  /*f130*/  ISETP.GT.U32.AND P6, PT, R9.reuse, R14, PT ;  /* 0x0000000e0900720c */ /* 0x040fe20003fc4070 */
[----:B------:R-:W-:Y:S01]  /*f140*/  VIADD R28, R10, 0x16a ;  /* 0x0000016a0a1c7836 */ /* 0x000fe20000000000 */
[C---:B------:R-:W-:Y:S01]  /*f150*/  ISETP.GT.U32.AND P4, PT, R9.reuse, R4, PT ;  /* 0x000000040900720c */ /* 0x040fe20003f84070 */
[----:B-1----:R-:W-:Y:S01]  /*f160*/  IMAD.MOV.U32 R13, RZ, RZ, R24 ;  /* 0x000000ffff0d7224 */ /* 0x002fe200078e0018 */
[----:B------:R-:W-:Y:S01]  /*f170*/  MOV R15, R20 ;  /* 0x00000014000f7202 */ /* 0x000fe20000000f00 */
[----:B------:R-:W-:Y:S01]  /*f180*/  @!P2 IMAD.IADD R18, R18, 0x1, -R9 ;  /* 0x000000011212a824 */ /* 0x000fe200078e0a09 */
[C---:B------:R-:W-:Y:S01]  /*f190*/  ISETP.GT.U32.AND P2, PT, R9.reuse, R2, PT ;  /* 0x000000020900720c */ /* 0x040fe20003f44070 */
[----:B------:R-:W-:Y:S01]  /*f1a0*/  @!P1 IMAD.MOV R13, RZ, RZ, -R13 ;  /* 0x000000ffff0d9224 */ /* 0x000fe200078e0a0d */
[----:B------:R-:W-:Y:S01]  /*f1b0*/  ISETP.GT.U32.AND P1, PT, R9, R5, PT ;  /* 0x000000050900720c */ /* 0x000fe20003f24070 */
[----:B------:R-:W-:Y:S01]  /*f1c0*/  IMAD.HI.U32 R24, R25, R26, RZ ;  /* 0x0000001a19187227 */ /* 0x000fe200078e00ff */
[----:B------:R-:W-:-:S02]  /*f1d0*/  ISETP.GE.AND P0, PT, R21, RZ, PT ;  /* 0x000000ff1500720c */ /* 0x000fc40003f06270 */
[----:B------:R-:W-:Y:S01]  /*f1e0*/  @!P5 IADD3 R15, -R15, RZ, RZ ;  /* 0x000000ff0f0fd210 */ /* 0x000fe20007ffe1ff */
[----:B------:R1:W-:Y:S01]  /*f1f0*/  STL [R1+0x37c], R13 ;  /* 0x00037c0d01007387 */ /* 0x0003e20000100800 */
[----:B------:R-:W-:Y:S01]  /*f200*/  IADD3 R24, -R24, RZ, RZ ;  /* 0x000000ff18187210 */ /* 0x000fe20007ffe1ff */
[--C-:B------:R-:W-:Y:S01]  /*f210*/  @!P6 IMAD.IADD R14, R14, 0x1, -R9.reuse ;  /* 0x000000010e0ee824 */ /* 0x100fe200078e0a09 */
[----:B------:R-:W-:Y:S01]  /*f220*/  ISETP.GE.AND P6, PT, R0, RZ, PT ;  /* 0x000000ff0000720c */ /* 0x000fe20003fc6270 */
[----:B------:R2:W-:Y:S01]  /*f230*/  STL [R1+0x378], R15 ;  /* 0x0003780f01007387 */ /* 0x0005e20000100800 */
[--C-:B------:R-:W-:Y:S01]  /*f240*/  @!P4 IMAD.IADD R4, R4, 0x1, -R9.reuse ;  /* 0x000000010404c824 */ /* 0x100fe200078e0a09 */
[----:B------:R-:W-:Y:S01]  /*f250*/  ISETP.GE.AND P4, PT, R7, RZ, PT ;  /* 0x000000ff0700720c */ /* 0x000fe20003f86270 */
[--C-:B------:R-:W-:Y:S02]  /*f260*/  @!P2 IMAD.IADD R2, R2, 0x1, -R9.reuse ;  /* 0x000000010202a824 */ /* 0x100fe400078e0a09 */
[----:B------:R-:W-:Y:S01]  /*f270*/  @!P1 IMAD.IADD R5, R5, 0x1, -R9 ;  /* 0x0000000105059824 */ /* 0x000fe200078e0a09 */
[C---:B------:R-:W-:Y:S01]  /*f280*/  ISETP.GT.U32.AND P5, PT, R9.reuse, R4, PT ;  /* 0x000000040900720c */ /* 0x040fe20003fa4070 */
[----:B-1----:R-:W-:Y:S01]  /*f290*/  IMAD.MOV.U32 R13, RZ, RZ, R19 ;  /* 0x000000ffff0d7224 */ /* 0x002fe200078e0013 */
[----:B------:R-:W-:Y:S01]  /*f2a0*/  ISETP.GE.AND P1, PT, R22, RZ, PT ;  /* 0x000000ff1600720c */ /* 0x000fe20003f26270 */
[C---:B------:R-:W-:Y:S01]  /*f2b0*/  IMAD R0, R9.reuse, R24, R26 ;  /* 0x0000001809007224 */ /* 0x040fe200078e021a */
[C---:B------:R-:W-:Y:S01]  /*f2c0*/  ISETP.GT.U32.AND P2, PT, R9.reuse, R5, PT ;  /* 0x000000050900720c */ /* 0x040fe20003f44070 */
[----:B------:R-:W-:Y:S01]  /*f2d0*/  @!P3 IMAD.MOV R13, RZ, RZ, -R13 ;  /* 0x000000ffff0db224 */ /* 0x000fe200078e0a0d */
[----:B------:R-:W-:Y:S01]  /*f2e0*/  ISETP.GT.U32.AND P3, PT, R9, R2, PT ;  /* 0x000000020900720c */ /* 0x000fe20003f64070 */
[----:B--2---:R-:W-:-:S02]  /*f2f0*/  IMAD.MOV.U32 R15, RZ, RZ, R18 ;  /* 0x000000ffff0f7224 */ /* 0x004fc400078e0012 */
[----:B------:R-:W-:Y:S01]  /*f300*/  IMAD.HI.U32 R21, R25, R23, RZ ;  /* 0x0000001719157227 */ /* 0x000fe200078e00ff */
[----:B------:R1:W-:Y:S03]  /*f310*/  STL [R1+0x374], R13 ;  /* 0x0003740d01007387 */ /* 0x0003e60000100800 */
[----:B------:R-:W-:Y:S01]  /*f320*/  @!P0 IMAD.MOV R15, RZ, RZ, -R15 ;  /* 0x000000ffff0f8224 */ /* 0x000fe200078e0a0f */
[----:B------:R-:W-:Y:S01]  /*f330*/  ISETP.GT.U32.AND P0, PT, R9, R0, PT ;  /* 0x000000000900720c */ /* 0x000fe20003f04070 */
[----:B------:R-:W-:Y:S01]  /*f340*/  VIADD R20, R10, 0x120 ;  /* 0x000001200a147836 */ /* 0x000fe20000000000 */
[----:B------:R-:W-:Y:S01]  /*f350*/  @!P5 IADD3 R4, R4, -R9, RZ ;  /* 0x800000090404d210 */ /* 0x000fe20007ffe0ff */
[----:B------:R-:W-:Y:S01]  /*f360*/  IMAD.MOV R21, RZ, RZ, -R21 ;  /* 0x000000ffff157224 */ /* 0x000fe200078e0a15 */
[----:B------:R2:W-:Y:S01]  /*f370*/  STL [R1+0x3cc], R15 ;  /* 0x0003cc0f01007387 */ /* 0x0005e20000100800 */
[----:B------:R-:W-:Y:S01]  /*f380*/  @!P2 IMAD.IADD R5, R5, 0x1, -R9 ;  /* 0x000000010505a824 */ /* 0x000fe200078e0a09 */
[----:B-1----:R-:W-:Y:S01]  /*f390*/  MOV R13, R14 ;  /* 0x0000000e000d7202 */ /* 0x002fe20000000f00 */
[C---:B------:R-:W-:Y:S01]  /*f3a0*/  IMAD R7, R9.reuse, R21, R23 ;  /* 0x0000001509077224 */ /* 0x040fe200078e0217 */
[----:B------:R-:W-:Y:S01]  /*f3b0*/  IABS R14, R20 ;  /* 0x00000014000e7213 */ /* 0x000fe20000000000 */
[----:B------:R-:W-:Y:S01]  /*f3c0*/  @!P3 IMAD.IADD R2, R2, 0x1, -R9 ;  /* 0x000000010202b824 */ /* 0x000fe200078e0a09 */
[----:B------:R-:W-:Y:S01]  /*f3d0*/  ISETP.GE.AND P3, PT, R12, RZ, PT ;  /* 0x000000ff0c00720c */ /* 0x000fe20003f66270 */
[----:B------:R-:W-:Y:S01]  /*f3e0*/  @!P6 IMAD.MOV R13, RZ, RZ, -R13 ;  /* 0x000000ffff0de224 */ /* 0x000fe200078e0a0d */
[----:B------:R-:W-:Y:S01]  /*f3f0*/  ISETP.GT.U32.AND P2, PT, R9, R7, PT ;  /* 0x000000070900720c */ /* 0x000fe20003f44070 */
[----:B------:R-:W-:Y:S01]  /*f400*/  IMAD.HI.U32 R12, R25, R14, RZ ;  /* 0x0000000e190c7227 */ /* 0x000fe200078e00ff */
[----:B------:R-:W-:-:S02]  /*f410*/  ISETP.GE.AND P6, PT, R6, RZ, PT ;  /* 0x000000ff0600720c */ /* 0x000fc40003fc6270 */
[----:B------:R1:W-:Y:S01]  /*f420*/  STL [R1+0x48c], R13 ;  /* 0x00048c0d01007387 */ /* 0x0003e20000100800 */
[----:B------:R-:W-:Y:S01]  /*f430*/  @!P0 IMAD.IADD R0, R0, 0x1, -R9 ;  /* 0x0000000100008824 */ /* 0x000fe200078e0a09 */
[----:B------:R-:W-:Y:S01]  /*f440*/  IADD3 R12, -R12, RZ, RZ ;  /* 0x000000ff0c0c7210 */ /* 0x000fe20007ffe1ff */
[----:B--2---:R-:W-:Y:S01]  /*f450*/  IMAD.MOV.U32 R15, RZ, RZ, R5 ;  /* 0x000000ffff0f7224 */ /* 0x004fe200078e0005 */
[----:B------:R-:W-:Y:S01]  /*f460*/  ISETP.GE.AND P5, PT, R8, RZ, PT ;  /* 0x000000ff0800720c */ /* 0x000fe20003fa6270 */
[----:B------:R-:W-:Y:S01]  /*f470*/  VIADD R18, R10, 0x121 ;  /* 0x000001210a127836 */ /* 0x000fe20000000000 */
[----:B------:R-:W-:Y:S01]  /*f480*/  ISETP.GE.AND P0, PT, R20, RZ, PT ;  /* 0x000000ff1400720c */ /* 0x000fe20003f06270 */
[----:B------:R-:W-:Y:S01]  /*f490*/  @!P1 IMAD.MOV R15, RZ, RZ, -R15 ;  /* 0x000000ffff0f9224 */ /* 0x000fe200078e0a0f */
[C---:B------:R-:W-:Y:S01]  /*f4a0*/  ISETP.GT.U32.AND P1, PT, R9.reuse, R0, PT ;  /* 0x000000000900720c */ /* 0x040fe20003f24070 */
[----:B------:R-:W-:Y:S01]  /*f4b0*/  IMAD R14, R9, R12, R14 ;  /* 0x0000000c090e7224 */ /* 0x000fe200078e020e */
[----:B------:R-:W-:Y:S01]  /*f4c0*/  IABS R6, R18 ;  /* 0x0000001200067213 */ /* 0x000fe20000000000 */
[----:B-1----:R-:W-:Y:S01]  /*f4d0*/  IMAD.MOV.U32 R13, RZ, RZ, R4 ;  /* 0x000000ffff0d7224 */ /* 0x002fe200078e0004 */
[----:B------:R-:W-:Y:S01]  /*f4e0*/  STL [R1+0x488], R15 ;  /* 0x0004880f01007387 */ /* 0x000fe20000100800 */
[----:B------:R-:W-:Y:S01]  /*f4f0*/  IMAD.MOV.U32 R4, RZ, RZ, R2 ;  /* 0x000000ffff047224 */ /* 0x000fe200078e0002 */
[----:B------:R-:W-:Y:S01]  /*f500*/  IADD3 R2, R10, 0x123, RZ ;  /* 0x000001230a027810 */ /* 0x000fe20007ffe0ff */
[----:B------:R-:W-:-:S04]  /*f510*/  IMAD.HI.U32 R8, R25, R6, RZ ;  /* 0x0000000619087227 */ /* 0x000fc800078e00ff */
[----:B------:R-:W-:Y:S01]  /*f520*/  @!P2 IMAD.IADD R7, R7, 0x1, -R9 ;  /* 0x000000010707a824 */ /* 0x000fe200078e0a09 */
[----:B------:R-:W-:Y:S01]  /*f530*/  IADD3 R8, -R8, RZ, RZ ;  /* 0x000000ff08087210 */ /* 0x000fe20007ffe1ff */
[----:B------:R-:W-:Y:S01]  /*f540*/  @!P6 IMAD.MOV R4, RZ, RZ, -R4 ;  /* 0x000000ffff04e224 */ /* 0x000fe200078e0a04 */
[C---:B------:R-:W-:Y:S01]  /*f550*/  ISETP.GT.U32.AND P6, PT, R9.reuse, R14, PT ;  /* 0x0000000e0900720c */ /* 0x040fe20003fc4070 */
[----:B------:R-:W-:Y:S01]  /*f560*/  @!P4 IMAD.MOV R13, RZ, RZ, -R13 ;  /* 0x000000ffff0dc224 */ /* 0x000fe200078e0a0d */
[C---:B------:R-:W-:Y:S01]  /*f570*/  ISETP.GT.U32.AND P4, PT, R9.reuse, R7, PT ;  /* 0x000000070900720c */ /* 0x040fe20003f84070 */
[----:B------:R-:W-:Y:S01]  /*f580*/  @!P1 IMAD.IADD R0, R0, 0x1, -R9 ;  /* 0x0000000100009824 */ /* 0x000fe200078e0a09 */
[----:B------:R-:W-:Y:S01]  /*f590*/  ISETP.GE.AND P2, PT, R18, RZ, PT ;  /* 0x000000ff1200720c */ /* 0x000fe20003f46270 */
[----:B------:R-:W-:Y:S01]  /*f5a0*/  IMAD R20, R9, R8, R6 ;  /* 0x0000000809147224 */ /* 0x000fe200078e0206 */
[----:B------:R-:W-:Y:S01]  /*f5b0*/  STL [R1+0x484], R13 ;  /* 0x0004840d01007387 */ /* 0x000fe20000100800 */
[----:B------:R-:W-:-:S02]  /*f5c0*/  VIADD R18, R10, 0x122 ;  /* 0x000001220a127836 */ /* 0x000fc40000000000 */
[----:B------:R-:W-:Y:S01]  /*f5d0*/  IMAD.MOV.U32 R6, RZ, RZ, R0 ;  /* 0x000000ffff067224 */ /* 0x000fe200078e0000 */
[----:B------:R1:W-:Y:S01]  /*f5e0*/  STL [R1+0x480], R4 ;  /* 0x0004800401007387 */ /* 0x0003e20000100800 */
[----:B------:R-:W-:Y:S01]  /*f5f0*/  VIADD R5, R10, 0x124 ;  /* 0x000001240a057836 */ /* 0x000fe20000000000 */
[----:B------:R-:W-:Y:S01]  /*f600*/  ISETP.GE.AND P1, PT, R18, RZ, PT ;  /* 0x000000ff1200720c */ /* 0x000fe20003f26270 */
[----:B------:R-:W-:Y:S01]  /*f610*/  @!P6 IMAD.IADD R14, R14, 0x1, -R9 ;  /* 0x000000010e0ee824 */ /* 0x000fe200078e0a09 */
[----:B------:R-:W-:Y:S01]  /*f620*/  IABS R18, R18 ;  /* 0x0000001200127213 */ /* 0x000fe20000000000 */
[----:B------:R-:W-:Y:S01]  /*f630*/  @!P5 IMAD.MOV R6, RZ, RZ, -R6 ;  /* 0x000000ffff06d224 */ /* 0x000fe200078e0a06 */
[----:B------:R-:W-:Y:S01]  /*f640*/  @!P4 IADD3 R7, R7, -R9, RZ ;  /* 0x800000090707c210 */ /* 0x000fe20007ffe0ff */
[C---:B------:R-:W-:Y:S01]  /*f650*/  VIADD R19, R10.reuse, 0x126 ;  /* 0x000001260a137836 */ /* 0x040fe20000000000 */
[C---:B------:R-:W-:Y:S01]  /*f660*/  ISETP.GT.U32.AND P4, PT, R9.reuse, R20, PT ;  /* 0x000000140900720c */ /* 0x040fe20003f84070 */
[C---:B------:R-:W-:Y:S01]  /*f670*/  VIADD R26, R10.reuse, 0x160 ;  /* 0x000001600a1a7836 */ /* 0x040fe20000000000 */
[----:B------:R2:W-:Y:S01]  /*f680*/  STL [R1+0x47c], R6 ;  /* 0x00047c0601007387 */ /* 0x0005e20000100800 */
[----:B------:R-:W-:Y:S01]  /*f690*/  ISETP.GT.U32.AND P6, PT, R9, R14, PT ;  /* 0x0000000e0900720c */ /* 0x000fe20003fc4070 */
[----:B------:R-:W-:Y:S01]  /*f6a0*/  @!P3 IMAD.MOV R7, RZ, RZ, -R7 ;  /* 0x000000ffff07b224 */ /* 0x000fe200078e0a07 */
[----:B------:R-:W-:Y:S01]  /*f6b0*/  IABS R12, R5 ;  /* 0x00000005000c7213 */ /* 0x000fe20000000000 */
[C---:B------:R-:W-:Y:S01]  /*f6c0*/  VIADD R170, R10.reuse, 0x1c1 ;  /* 0x000001c10aaa7836 */ /* 0x040fe20000000000 */
[----:B-1----:R-:W-:Y:S01]  /*f6d0*/  IABS R4, R2 ;  /* 0x0000000200047213 */ /* 0x002fe20000000000 */
[----:B------:R-:W-:Y:S01]  /*f6e0*/  VIADD R219, R10, 0x1c0 ;  /* 0x000001c00adb7836 */ /* 0x000fe20000000000 */
[----:B------:R-:W-:Y:S01]  /*f6f0*/  ISETP.GE.AND P5, PT, R2, RZ, PT ;  /* 0x000000ff0200720c */ /* 0x000fe20003fa6270 */
[----:B------:R-:W-:Y:S01]  /*f700*/  IMAD.HI.U32 R0, R25, R12, RZ ;  /* 0x0000000c19007227 */ /* 0x000fe200078e00ff */
[----:B------:R-:W-:Y:S01]  /*f710*/  ISETP.GE.AND P3, PT, R5, RZ, PT ;  /* 0x000000ff0500720c */ /* 0x000fe20003f66270 */
[----:B------:R1:W-:Y:S01]  /*f720*/  STL [R1+0x454], R7 ;  /* 0x0004540701007387 */ /* 0x0003e20000100800 */
[----:B------:R-:W-:Y:S01]  /*f730*/  @!P4 IADD3 R20, R20, -R9, RZ ;  /* 0x800000091414c210 */ /* 0x000fe20007ffe0ff */
[----:B--2---:R-:W-:Y:S01]  /*f740*/  IMAD.HI.U32 R6, R25, R18, RZ ;  /* 0x0000001219067227 */ /* 0x004fe200078e00ff */
[----:B------:R-:W-:-:S02]  /*f750*/  IADD3 R5, -R0, RZ, RZ ;  /* 0x000000ff00057210 */ /* 0x000fc40007ffe1ff */
[C---:B------:R-:W-:Y:S01]  /*f760*/  ISETP.GT.U32.AND P4, PT, R9.reuse, R20, PT ;  /* 0x000000140900720c */ /* 0x040fe20003f84070 */
[----:B------:R-:W-:Y:S01]  /*f770*/  IMAD.MOV R6, RZ, RZ, -R6 ;  /* 0x000000ffff067224 */ /* 0x000fe200078e0a06 */
[----:B------:R-:W-:Y:S01]  /*f780*/  IABS R21, R19 ;  /* 0x0000001300157213 */ /* 0x000fe20000000000 */
[----:B------:R-:W-:Y:S01]  /*f790*/  @!P6 IMAD.IADD R14, R14, 0x1, -R9 ;  /* 0x000000010e0ee824 */ /* 0x000fe200078e0a09 */
[----:B------:R-:W-:Y:S01]  /*f7a0*/  IABS R71, R170 ;  /* 0x000000aa00477213 */ /* 0x000fe20000000000 */
[----:B------:R-:W-:Y:S01]  /*f7b0*/  IMAD R18, R9, R6, R18 ;  /* 0x0000000609127224 */ /* 0x000fe200078e0212 */
[C---:B-1----:R-:W-:Y:S01]  /*f7c0*/  IADD3 R7, R10.reuse, 0x127, RZ ;  /* 0x000001270a077810 */ /* 0x042fe20007ffe0ff */
[----:B------:R-:W-:Y:S01]  /*f7d0*/  IMAD.HI.U32 R2, R25, R4, RZ ;  /* 0x0000000419027227 */ /* 0x000fe200078e00ff */
[----:B------:R-:W-:Y:S02]  /*f7e0*/  IABS R72, R219 ;  /* 0x000000db00487213 */ /* 0x000fe40000000000 */
[----:B------:R-:W-:Y:S01]  /*f7f0*/  ISETP.GT.U32.AND P6, PT, R9, R18, PT ;  /* 0x000000120900720c */ /* 0x000fe20003fc4070 */
[----:B------:R-:W-:Y:S01]  /*f800*/  IMAD.MOV R2, RZ, RZ, -R2 ;  /* 0x000000ffff027224 */ /* 0x000fe200078e0a02 */
[----:B------:R-:W-:Y:S01]  /*f810*/  IABS R8, R7 ;  /* 0x0000000700087213 */ /* 0x000fe20000000000 */
[----:B------:R-:W-:-:S02]  /*f820*/  VIADD R0, R10, 0x125 ;  /* 0x000001250a007836 */ /* 0x000fc40000000000 */
[C---:B------:R-:W-:Y:S02]  /*f830*/  IMAD R12, R9.reuse, R5, R12 ;  /* 0x00000005090c7224 */ /* 0x040fe400078e020c */
[C---:B------:R-:W-:Y:S01]  /*f840*/  IMAD R4, R9.reuse, R2, R4 ;  /* 0x0000000209047224 */ /* 0x040fe200078e0204 */
[----:B------:R-:W-:Y:S01]  /*f850*/  IABS R5, R0 ;  /* 0x0000000000057213 */ /* 0x000fe20000000000 */
[----:B------:R-:W-:Y:S02]  /*f860*/  IMAD.MOV.U32 R13, RZ, RZ, R14 ;  /* 0x000000ffff0d7224 */ /* 0x000fe400078e000e */
[----:B------:R-:W-:Y:S01]  /*f870*/  @!P4 IMAD.IADD R20, R20, 0x1, -R9 ;  /* 0x000000011414c824 */ /* 0x000fe200078e0a09 */
[----:B------:R-:W-:Y:S01]  /*f880*/  ISETP.GT.U32.AND P4, PT, R9, R4, PT ;  /* 0x000000040900720c */ /* 0x000fe20003f84070 */
[----:B------:R-:W-:Y:S01]  /*f890*/  @!P0 IMAD.MOV R13, RZ, RZ, -R13 ;  /* 0x000000ffff0d8224 */ /* 0x000fe200078e0a0d */
[----:B------:R-:W-:Y:S01]  /*f8a0*/  @!P6 IADD3 R18, R18, -R9, RZ ;  /* 0x800000091212e210 */ /* 0x000fe20007ffe0ff */
[----:B------:R-:W-:Y:S01]  /*f8b0*/  IMAD.HI.U32 R14, R25, R5, RZ ;  /* 0x00000005190e7227 */ /* 0x000fe200078e00ff */
[----:B------:R-:W-:-:S02]  /*f8c0*/  ISETP.GT.U32.AND P6, PT, R9, R12, PT ;  /* 0x0000000c0900720c */ /* 0x000fc40003fc4070 */
[C---:B------:R-:W-:Y:S01]  /*f8d0*/  ISETP.GT.U32.AND P0, PT, R9.reuse, R18, PT ;  /* 0x000000120900720c */ /* 0x040fe20003f04070 */
[----:B------:R1:W-:Y:S01]  /*f8e0*/  STL [R1+0x450], R13 ;  /* 0x0004500d01007387 */ /* 0x0003e20000100800 */
[----:B------:R-:W-:Y:S01]  /*f8f0*/  IADD3 R14, -R14, RZ, RZ ;  /* 0x000000ff0e0e7210 */ /* 0x000fe20007ffe1ff */
[C---:B------:R-:W-:Y:S02]  /*f900*/  VIADD R2, R10.reuse, 0x128 ;  /* 0x000001280a027836 */ /* 0x040fe40000000000 */
[----:B------:R-:W-:Y:S02]  /*f910*/  VIADD R169, R10, 0x1c2 ;  /* 0x000001c20aa97836 */ /* 0x000fe40000000000 */
[--C-:B------:R-:W-:Y:S01]  /*f920*/  @!P4 IMAD.IADD R4, R4, 0x1, -R9.reuse ;  /* 0x000000010404c824 */ /* 0x100fe200078e0a09 */
[----:B------:R-:W-:Y:S01]  /*f930*/  IABS R6, R2 ;  /* 0x0000000200067213 */ /* 0x000fe20000000000 */
[----:B------:R-:W-:Y:S01]  /*f940*/  VIADD R167, R10, 0x1c4 ;  /* 0x000001c40aa77836 */ /* 0x000fe20000000000 */
[----:B------:R-:W-:Y:S01]  /*f950*/  IABS R70, R169 ;  /* 0x000000a900467213 */ /* 0x000fe20000000000 */
[----:B-1----:R-:W-:Y:S01]  /*f960*/  IMAD.MOV.U32 R13, RZ, RZ, R20 ;  /* 0x000000ffff0d7224 */ /* 0x002fe200078e0014 */
[C---:B------:R-:W-:Y:S01]  /*f970*/  ISETP.GT.U32.AND P4, PT, R9.reuse, R4, PT ;  /* 0x000000040900720c */ /* 0x040fe20003f84070 */
[----:B------:R-:W-:Y:S01]  /*f980*/  @!P6 IMAD.IADD R12, R12, 0x1, -R9 ;  /* 0x000000010c0ce824 */ /* 0x000fe200078e0a09 */
[----:B------:R-:W-:Y:S01]  /*f990*/  IABS R68, R167 ;  /* 0x000000a700447213 */ /* 0x000fe20000000000 */
[----:B------:R-:W-:Y:S01]  /*f9a0*/  @!P2 IMAD.MOV R13, RZ, RZ, -R13 ;  /* 0x000000ffff0da224 */ /* 0x000fe200078e0a0d */
[----:B------:R-:W-:Y:S01]  /*f9b0*/  ISETP.GE.AND P2, PT, R0, RZ, PT ;  /* 0x000000ff0000720c */ /* 0x000fe20003f46270 */
[C---:B------:R-:W-:Y:S01]  /*f9c0*/  IMAD R0, R9.reuse, R14, R5 ;  /* 0x0000000e09007224 */ /* 0x040fe200078e0205 */
[----:B------:R-:W-:Y:S01]  /*f9d0*/  ISETP.GT.U32.AND P6, PT, R9, R12, PT ;  /* 0x0000000c0900720c */ /* 0x000fe20003fc4070 */
[----:B------:R-:W-:Y:S01]  /*f9e0*/  @!P0 IMAD.IADD R18, R18, 0x1, -R9 ;  /* 0x0000000112128824 */ /* 0x000fe200078e0a09 */
[----:B------:R1:W-:Y:S01]  /*f9f0*/  STL [R1+0x478], R13 ;  /* 0x0004780d01007387 */ /* 0x0003e20000100800 */
[----:B------:R-:W-:Y:S01]  /*fa00*/  IMAD.HI.U32 R5, R25, R8, RZ ;  /* 0x0000000819057227 */ /* 0x000fe200078e00ff */
[----:B------:R-:W-:-:S03]  /*fa10*/  ISETP.GT.U32.AND P0, PT, R9, R0, PT ;  /* 0x000000000900720c */ /* 0x000fc60003f04070 */
[----:B------:R-:W-:-:S04]  /*fa20*/  IMAD.HI.U32 R20, R25, R21, RZ ;  /* 0x0000001519147227 */ /* 0x000fc800078e00ff */
[----:B------:R-:W-:Y:S01]  /*fa30*/  IMAD.HI.U32 R14, R25, R6, RZ ;  /* 0x00000006190e7227 */ /* 0x000fe200078e00ff */
[----:B------:R-:W-:Y:S02]  /*fa40*/  IADD3 R20, -R20, RZ, RZ ;  /* 0x000000ff14147210 */ /* 0x000fe40007ffe1ff */
[----:B------:R-:W-:Y:S01]  /*fa50*/  @!P6 IADD3 R12, R12, -R9, RZ ;  /* 0x800000090c0ce210 */ /* 0x000fe20007ffe0ff */
[----:B-1----:R-:W-:Y:S02]  /*fa60*/  IMAD.MOV.U32 R13, RZ, RZ, R18 ;  /* 0x000000ffff0d7224 */ /* 0x002fe400078e0012 */
[----:B------:R-:W-:Y:S02]  /*fa70*/  IMAD.MOV R5, RZ, RZ, -R5 ;  /* 0x000000ffff057224 */ /* 0x000fe400078e0a05 */
[----:B------:R-:W-:Y:S02]  /*fa80*/  @!P1 IMAD.MOV R13, RZ, RZ, -R13 ;  /* 0x000000ffff0d9224 */ /* 0x000fe400078e0a0d */
[----:B------:R-:W-:-:S02]  /*fa90*/  IMAD.MOV R14, RZ, RZ, -R14 ;  /* 0x000000ffff0e7224 */ /* 0x000fc400078e0a0e */
[C---:B------:R-:W-:Y:S01]  /*faa0*/  IMAD R8, R9.reuse, R5, R8 ;  /* 0x0000000509087224 */ /* 0x040fe200078e0208 */
[----:B------:R-:W-:Y:S01]  /*fab0*/  IADD3 R5, R10, 0x129, RZ ;  /* 0x000001290a057810 */ /* 0x000fe20007ffe0ff */
[--C-:B------:R-:W-:Y:S01]  /*fac0*/  @!P0 IMAD.IADD R0, R0, 0x1, -R9.reuse ;  /* 0x0000000100008824 */ /* 0x100fe200078e0a09 */
[----:B------:R1:W-:Y:S01]  /*fad0*/  STL [R1+0x474], R13 ;  /* 0x0004740d01007387 */ /* 0x0003e20000100800 */
[----:B------:R-:W-:Y:S01]  /*fae0*/  @!P4 IMAD.IADD R4, R4, 0x1, -R9 ;  /* 0x000000010404c824 */ /* 0x000fe200078e0a09 */
[C---:B------:R-:W-:Y:S01]  /*faf0*/  ISETP.GT.U32.AND P6, PT, R9.reuse, R8, PT ;  /* 0x000000080900720c */ /* 0x040fe20003fc4070 */
[C---:B------:R-:W-:Y:S01]  /*fb00*/  IMAD R21, R9.reuse, R20, R21 ;  /* 0x0000001409157224 */ /* 0x040fe200078e0215 */
[C---:B------:R-:W-:Y:S01]  /*fb10*/  ISETP.GT.U32.AND P1, PT, R9.reuse, R0, PT ;  /* 0x000000000900720c */ /* 0x040fe20003f24070 */
[C---:B------:R-:W-:Y:S01]  /*fb20*/  IMAD R6, R9.reuse, R14, R6 ;  /* 0x0000000e09067224 */ /* 0x040fe200078e0206 */
[----:B------:R-:W-:Y:S01]  /*fb30*/  IABS R14, R5 ;  /* 0x00000005000e7213 */ /* 0x000fe20000000000 */
[----:B------:R-:W-:Y:S01]  /*fb40*/  IMAD.MOV.U32 R15, RZ, RZ, R4 ;  /* 0x000000ffff0f7224 */ /* 0x000fe200078e0004 */
[----:B------:R-:W-:Y:S01]  /*fb50*/  ISETP.GT.U32.AND P0, PT, R9, R21, PT ;  /* 0x000000150900720c */ /* 0x000fe20003f04070 */
[C---:B------:R-:W-:Y:S01]  /*fb60*/  VIADD R168, R10.reuse, 0x1c3 ;  /* 0x000001c30aa87836 */ /* 0x040fe20000000000 */
[----:B------:R-:W-:Y:S01]  /*fb70*/  ISETP.GE.AND P4, PT, R19, RZ, PT ;  /* 0x000000ff1300720c */ /* 0x000fe20003f86270 */
[----:B-1----:R-:W-:Y:S01]  /*fb80*/  IMAD.MOV.U32 R13, RZ, RZ, R12 ;  /* 0x000000ffff0d7224 */ /* 0x002fe200078e000c */
[----:B------:R-:W-:Y:S01]  /*fb90*/  @!P5 IADD3 R15, -R15, RZ, RZ ;  /* 0x000000ff0f0fd210 */ /* 0x000fe20007ffe1ff */
[----:B------:R-:W-:Y:S01]  /*fba0*/  IMAD.MOV.U32 R4, RZ, RZ, R14 ;  /* 0x000000ffff047224 */ /* 0x000fe200078e000e */
[----:B------:R-:W-:Y:S01]  /*fbb0*/  ISETP.GE.AND P5, PT, R7, RZ, PT ;  /* 0x000000ff0700720c */ /* 0x000fe20003fa6270 */
[----:B------:R-:W-:Y:S01]  /*fbc0*/  @!P3 IMAD.MOV R13, RZ, RZ, -R13 ;  /* 0x000000ffff0db224 */ /* 0x000fe200078e0a0d */
[----:B------:R-:W-:Y:S01]  /*fbd0*/  ISETP.GT.U32.AND P3, PT, R9, R6, PT ;  /* 0x000000060900720c */ /* 0x000fe20003f64070 */
[----:B------:R-:W-:Y:S01]  /*fbe0*/  VIADD R7, R10, 0x12a ;  /* 0x0000012a0a077836 */ /* 0x000fe20000000000 */
[----:B------:R-:W-:Y:S01]  /*fbf0*/  STL [R1+0x470], R15 ;  /* 0x0004700f01007387 */ /* 0x000fe20000100800 */
[----:B------:R-:W-:Y:S01]  /*fc00*/  IMAD.HI.U32 R12, R25, R4, RZ ;  /* 0x00000004190c7227 */ /* 0x000fe200078e00ff */
[----:B------:R-:W-:-:S02]  /*fc10*/  IABS R69, R168 ;  /* 0x000000a800457213 */ /* 0x000fc40000000000 */
[----:B------:R-:W-:Y:S01]  /*fc20*/  IABS R20, R7 ;  /* 0x0000000700147213 */ /* 0x000fe20000000000 */
[--C-:B------:R-:W-:Y:S01]  /*fc30*/  @!P1 IMAD.IADD R0, R0, 0x1, -R9.reuse ;  /* 0x0000000100009824 */ /* 0x100fe200078e0a09 */
[----:B------:R1:W-:Y:S01]  /*fc40*/  STL [R1+0x46c], R13 ;  /* 0x00046c0d01007387 */ /* 0x0003e20000100800 */
[----:B------:R-:W-:Y:S01]  /*fc50*/  IMAD.MOV R12, RZ, RZ, -R12 ;  /* 0x000000ffff0c7224 */ /* 0x000fe200078e0a0c */
[-C--:B------:R-:W-:Y:S01]  /*fc60*/  @!P0 IADD3 R21, R21, -R9.reuse, RZ ;  /* 0x8000000915158210 */ /* 0x080fe20007ffe0ff */
[----:B------:R-:W-:Y:S01]  /*fc70*/  @!P6 IMAD.IADD R8, R8, 0x1, -R9 ;  /* 0x000000010808e824 */ /* 0x000fe200078e0a09 */
[----:B------:R-:W-:Y:S01]  /*fc80*/  ISETP.GE.AND P0, PT, R5, RZ, PT ;  /* 0x000000ff0500720c */ /* 0x000fe20003f06270 */
[----:B------:R-:W-:Y:S01]  /*fc90*/  IMAD R4, R9, R12, R4 ;  /* 0x0000000c09047224 */ /* 0x000fe200078e0204 */
[----:B------:R-:W-:Y:S01]  /*fca0*/  @!P3 IADD3 R6, R6, -R9, RZ ;  /* 0x800000090606b210 */ /* 0x000fe20007ffe0ff */
[----:B------:R-:W-:Y:S01]  /*fcb0*/  IMAD.HI.U32 R12, R25, R20, RZ ;  /* 0x00000014190c7227 */ /* 0x000fe200078e00ff */
[----:B------:R-:W-:-:S02]  /*fcc0*/  ISETP.GT.U32.AND P3, PT, R9, R8, PT ;  /* 0x000000080900720c */ /* 0x000fc40003f64070 */
[C---:B------:R-:W-:Y:S01]  /*fcd0*/  ISETP.GT.U32.AND P6, PT, R9.reuse, R21, PT ;  /* 0x000000150900720c */ /* 0x040fe20003fc4070 */
[----:B-1----:R-:W-:Y:S01]  /*fce0*/  IMAD.MOV.U32 R13, RZ, RZ, R0 ;  /* 0x000000ffff0d7224 */ /* 0x002fe200078e0000 */
[----:B------:R-:W-:Y:S01]  /*fcf0*/  IADD3 R12, -R12, RZ, RZ ;  /* 0x000000ff0c0c7210 */ /* 0x000fe20007ffe1ff */
[----:B------:R-:W-:Y:S01]  /*fd00*/  VIADD R5, R10, 0x12b ;  /* 0x0000012b0a057836 */ /* 0x000fe20000000000 */
[----:B------:R-:W-:Y:S01]  /*fd10*/  ISETP.GE.AND P1, PT, R2, RZ, PT ;  /* 0x000000ff0200720c */ /* 0x000fe20003f26270 */
[----:B------:R-:W-:Y:S01]  /*fd20*/  @!P2 IMAD.MOV R13, RZ, RZ, -R13 ;  /* 0x000000ffff0da224 */ /* 0x000fe200078e0a0d */
[C---:B------:R-:W-:Y:S01]  /*fd30*/  ISETP.GT.U32.AND P2, PT, R9.reuse, R6, PT ;  /* 0x000000060900720c */ /* 0x040fe20003f44070 */
[----:B------:R-:W-:Y:S01]  /*fd40*/  VIADD R2, R10, 0x12c ;  /* 0x0000012c0a027836 */ /* 0x000fe20000000000 */
[----:B------:R-:W-:Y:S01]  /*fd50*/  IABS R19, R5 ;  /* 0x0000000500137213 */ /* 0x000fe20000000000 */
[----:B------:R-:W-:Y:S01]  /*fd60*/  IMAD R20, R9, R12, R20 ;  /* 0x0000000c09147224 */ /* 0x000fe200078e0214 */
[----:B------:R1:W-:Y:S01]  /*fd70*/  STL [R1+0x468], R13 ;  /* 0x0004680d01007387 */ /* 0x0003e20000100800 */
[--C-:B------:R-:W-:Y:S01]  /*fd80*/  @!P3 IMAD.IADD R8, R8, 0x1, -R9.reuse ;  /* 0x000000010808b824 */ /* 0x100fe200078e0a09 */
[----:B------:R-:W-:Y:S01]  /*fd90*/  IABS R18, R2 ;  /* 0x0000000200127213 */ /* 0x000fe20000000000 */
[----:B------:R-:W-:Y:S01]  /*fda0*/  @!P6 IMAD.IADD R21, R21, 0x1, -R9 ;  /* 0x000000011515e824 */ /* 0x000fe200078e0a09 */
[----:B------:R-:W-:Y:S01]  /*fdb0*/  ISETP.GT.U32.AND P3, PT, R9, R20, PT ;  /* 0x000000140900720c */ /* 0x000fe20003f64070 */
[----:B------:R-:W-:Y:S01]  /*fdc0*/  IMAD.HI.U32 R12, R25, R19, RZ ;  /* 0x00000013190c7227 */ /* 0x000fe200078e00ff */
[----:B------:R-:W-:-:S02]  /*fdd0*/  ISETP.GT.U32.AND P6, PT, R9, R4, PT ;  /* 0x000000040900720c */ /* 0x000fc40003fc4070 */
[----:B------:R-:W-:Y:S01]  /*fde0*/  @!P5 IADD3 R8, -R8, RZ, RZ ;  /* 0x000000ff0808d210 */ /* 0x000fe20007ffe1ff */
[----:B------:R-:W-:Y:S01]  /*fdf0*/  IMAD.MOV R12, RZ, RZ, -R12 ;  /* 0x000000ffff0c7224 */ /* 0x000fe200078e0a0c */
[----:B------:R-:W-:Y:S01]  /*fe00*/  @!P2 IADD3 R6, R6, -R9, RZ ;  /* 0x800000090606a210 */ /* 0x000fe20007ffe0ff */
[----:B------:R-:W-:Y:S01]  /*fe10*/  VIADD R0, R10, 0x12d ;  /* 0x0000012d0a007836 */ /* 0x000fe20000000000 */
[----:B------:R-:W-:Y:S01]  /*fe20*/  ISETP.GE.AND P2, PT, R7, RZ, PT ;  /* 0x000000ff0700720c */ /* 0x000fe20003f46270 */
[----:B------:R-:W-:-:S03]  /*fe30*/  IMAD.HI.U32 R7, R25, R18, RZ ;  /* 0x0000001219077227 */ /* 0x000fc600078e00ff */
[----:B------:R-:W-:Y:S01]  /*fe40*/  IABS R14, R0 ;  /* 0x00000000000e7213 */ /* 0x000fe20000000000 */
[----:B------:R-:W-:Y:S01]  /*fe50*/  IMAD R19, R9, R12, R19 ;  /* 0x0000000c09137224 */ /* 0x000fe200078e0213 */
[----:B------:R-:W-:Y:S01]  /*fe60*/  IADD3 R7, -R7, RZ, RZ ;  /* 0x000000ff07077210 */ /* 0x000fe20007ffe1ff */
[----:B-1----:R-:W-:Y:S02]  /*fe70*/  IMAD.MOV.U32 R13, RZ, RZ, R21 ;  /* 0x000000ffff0d7224 */ /* 0x002fe400078e0015 */
[--C-:B------:R-:W-:Y:S01]  /*fe80*/  @!P3 IMAD.IADD R20, R20, 0x1, -R9.reuse ;  /* 0x000000011414b824 */ /* 0x100fe200078e0a09 */
[----:B------:R-:W-:Y:S01]  /*fe90*/  ISETP.GT.U32.AND P5, PT, R9, R19, PT ;  /* 0x000000130900720c */ /* 0x000fe20003fa4070 */
[----:B------:R-:W-:Y:S01]  /*fea0*/  @!P6 IMAD.IADD R4, R4, 0x1, -R9 ;  /* 0x000000010404e824 */ /* 0x000fe200078e0a09 */
[----:B------:R-:W-:Y:S01]  /*feb0*/  ISETP.GE.AND P6, PT, R5, RZ, PT ;  /* 0x000000ff0500720c */ /* 0x000fe20003fc6270 */
[C---:B------:R-:W-:Y:S02]  /*fec0*/  IMAD R18, R9.reuse, R7, R18 ;  /* 0x0000000709127224 */ /* 0x040fe400078e0212 */
[----:B------:R-:W-:Y:S01]  /*fed0*/  @!P4 IMAD.MOV R13, RZ, RZ, -R13 ;  /* 0x000000ffff0dc224 */ /* 0x000fe200078e0a0d */
[C---:B------:R-:W-:Y:S01]  /*fee0*/  ISETP.GT.U32.AND P4, PT, R9.reuse, R20, PT ;  /* 0x000000140900720c */ /* 0x040fe20003f84070 */
[----:B------:R-:W-:Y:S01]  /*fef0*/  @!P1 IMAD.MOV R6, RZ, RZ, -R6 ;  /* 0x000000ffff069224 */ /* 0x000fe200078e0a06 */
[----:B------:R-:W-:Y:S01]  /*ff00*/  ISETP.GT.U32.AND P3, PT, R9, R4, PT ;  /* 0x000000040900720c */ /* 0x000fe20003f64070 */
[----:B------:R-:W-:Y:S01]  /*ff10*/  IMAD.HI.U32 R5, R25, R14, RZ ;  /* 0x0000000e19057227 */ /* 0x000fe200078e00ff */
[----:B------:R-:W-:Y:S01]  /*ff20*/  ISETP.GT.U32.AND P1, PT, R9, R18, PT ;  /* 0x000000120900720c */ /* 0x000fe20003f24070 */
[----:B------:R-:W-:Y:S02]  /*ff30*/  STL [R1+0x464], R13 ;  /* 0x0004640d01007387 */ /* 0x000fe40000100800 */
[----:B------:R-:W-:-:S02]  /*ff40*/  IMAD.MOV R5, RZ, RZ, -R5 ;  /* 0x000000ffff057224 */ /* 0x000fc400078e0a05 */
[----:B------:R-:W-:Y:S01]  /*ff50*/  VIADD R12, R10, 0x12e ;  /* 0x0000012e0a0c7836 */ /* 0x000fe20000000000 */
[----:B------:R-:W-:Y:S01]  /*ff60*/  STL [R1+0x45c], R8 ;  /* 0x00045c0801007387 */ /* 0x000fe20000100800 */
[----:B------:R-:W-:Y:S02]  /*ff70*/  IMAD R14, R9, R5, R14 ;  /* 0x00000005090e7224 */ /* 0x000fe400078e020e */
[--C-:B------:R-:W-:Y:S01]  /*ff80*/  @!P5 IMAD.IADD R19, R19, 0x1, -R9.reuse ;  /* 0x000000011313d824 */ /* 0x100fe200078e0a09 */
[----:B------:R-:W-:Y:S01]  /*ff90*/  IABS R5, R12 ;  /* 0x0000000c00057213 */ /* 0x000fe20000000000 */
[--C-:B------:R-:W-:Y:S01]  /*ffa0*/  @!P4 IMAD.IADD R20, R20, 0x1, -R9.reuse ;  /* 0x000000011414c824 */ /* 0x100fe200078e0a09 */
[----:B------:R-:W-:Y:S01]  /*ffb0*/  ISETP.GT.U32.AND P4, PT, R9, R14, PT ;  /* 0x0000000e0900720c */ /* 0x000fe20003f84070 */
[----:B------:R-:W-:Y:S01]  /*ffc0*/  @!P3 IMAD.IADD R4, R4, 0x1, -R9 ;  /* 0x000000010404b824 */ /* 0x000fe200078e0a09 */
[----:B------:R-:W-:Y:S01]  /*ffd0*/  @!P1 IADD3 R18, R18, -R9, RZ ;  /* 0x8000000912129210 */ /* 0x000fe20007ffe0ff */
[----:B------:R1:W-:Y:S01]  /*ffe0*/  STL [R1+0x458], R6 ;  /* 0x0004580601007387 */ /* 0x0003e20000100800 */
[----:B------:R-:W-:Y:S01]  /*fff0*/  ISETP.GE.AND P3, PT, R2, RZ, PT ;  /* 0x000000ff0200720c */ /* 0x000fe20003f66270 */
[----:B------:R-:W-:Y:S01]  /*10000*/  IMAD.HI.U32 R2, R25, R5, RZ ;  /* 0x0000000519027227 */ /* 0x000fe200078e00ff */
[----:B------:R-:W-:-:S02]  /*10010*/  ISETP.GT.U32.AND P1, PT, R9, R19, PT ;  /* 0x000000130900720c */ /* 0x000fc40003f24070 */
[----:B------:R-:W-:Y:S01]  /*10020*/  ISETP.GE.AND P5, PT, R0, RZ, PT ;  /* 0x000000ff0000720c */ /* 0x000fe20003fa6270 */
[----:B------:R-:W-:Y:S02]  /*10030*/  IMAD.MOV R2, RZ, RZ, -R2 ;  /* 0x000000ffff027224 */ /* 0x000fe400078e0a02 */
[----:B------:R-:W-:Y:S02]  /*10040*/  IMAD.MOV.U32 R7, RZ, RZ, R4 ;  /* 0x000000ffff077224 */ /* 0x000fe400078e0004 */
[----:B------:R-:W-:Y:S01]  /*10050*/  IMAD R5, R9, R2, R5 ;  /* 0x0000000209057224 */ /* 0x000fe200078e0205 */
[----:B-1----:R-:W-:Y:S01]  /*10060*/  IADD3 R6, R10, 0x12f, RZ ;  /* 0x0000012f0a067810 */ /* 0x002fe20007ffe0ff */
[--C-:B------:R-:W-:Y:S01]  /*10070*/  @!P4 IMAD.IADD R14, R14, 0x1, -R9.reuse ;  /* 0x000000010e0ec824 */ /* 0x100fe200078e0a09 */
[----:B------:R-:W-:Y:S01]  /*10080*/  @!P0 IADD3 R7, -R7, RZ, RZ ;  /* 0x000000ff07078210 */ /* 0x000fe20007ffe1ff */
[C---:B------:R-:W-:Y:S01]  /*10090*/  VIADD R0, R10.reuse, 0x130 ;  /* 0x000001300a007836 */ /* 0x040fe20000000000 */
[----:B------:R-:W-:Y:S01]  /*100a0*/  IABS R8, R6 ;  /* 0x0000000600087213 */ /* 0x000fe20000000000 */
[----:B------:R-:W-:Y:S01]  /*100b0*/  @!P1 IMAD.IADD R19, R19, 0x1, -R9 ;  /* 0x0000000113139824 */ /* 0x000fe200078e0a09 */
[C---:B------:R-:W-:Y:S01]  /*100c0*/  ISETP.GT.U32.AND P1, PT, R9.reuse, R5, PT ;  /* 0x000000050900720c */ /* 0x040fe20003f24070 */
[----:B------:R-:W-:Y:S01]  /*100d0*/  VIADD R2, R10, 0x131 ;  /* 0x000001310a027836 */ /* 0x000fe20000000000 */
[----:B------:R-:W-:Y:S01]  /*100e0*/  ISETP.GT.U32.AND P4, PT, R9, R18, PT ;  /* 0x000000120900720c */ /* 0x000fe20003f84070 */
[----:B------:R-:W-:Y:S01]  /*100f0*/  IMAD.HI.U32 R4, R25, R8, RZ ;  /* 0x0000000819047227 */ /* 0x000fe200078e00ff */
[----:B------:R-:W-:Y:S01]  /*10100*/  ISETP.GT.U32.AND P0, PT, R9, R14, PT ;  /* 0x0000000e0900720c */ /* 0x000fe20003f04070 */
[----:B------:R1:W-:Y:S01]  /*10110*/  STL [R1+0x460], R7 ;  /* 0x0004600701007387 */ /* 0x0003e20000100800 */
[----:B------:R-:W-:Y:S01]  /*10120*/  IABS R21, R0 ;  /* 0x0000000000157213 */ /* 0x000fe20000000000 */
[----:B------:R-:W-:Y:S01]  /*10130*/  IMAD.MOV.U32 R15, RZ, RZ, R20 ;  /* 0x000000ffff0f7224 */ /* 0x000fe200078e0014 */
[----:B------:R-:W-:Y:S01]  /*10140*/  MOV R13, R19 ;  /* 0x00000013000d7202 */ /* 0x000fe20000000f00 */
[----:B------:R-:W-:-:S02]  /*10150*/  IMAD.MOV R4, RZ, RZ, -R4 ;  /* 0x000000ffff047224 */ /* 0x000fc400078e0a04 */
[----:B------:R-:W-:Y:S02]  /*10160*/  IMAD.HI.U32 R22, R25, R21, RZ ;  /* 0x0000001519167227 */ /* 0x000fe400078e00ff */
[----:B------:R-:W-:Y:S02]  /*10170*/  @!P1 IADD3 R5, R5, -R9, RZ ;  /* 0x8000000905059210 */ /* 0x000fe40007ffe0ff */
[----:B-1----:R-:W-:Y:S01]  /*10180*/  IABS R7, R2 ;  /* 0x0000000200077213 */ /* 0x002fe20000000000 */
[----:B------:R-:W-:Y:S01]  /*10190*/  @!P2 IMAD.MOV R15, RZ, RZ, -R15 ;  /* 0x000000ffff0fa224 */ /* 0x000fe200078e0a0f */
[C---:B------:R-:W-:Y:S01]  /*101a0*/  ISETP.GT.U32.AND P2, PT, R9.reuse, R5, PT ;  /* 0x000000050900720c */ /* 0x040fe20003f44070 */
[C---:B------:R-:W-:Y:S01]  /*101b0*/  IMAD R8, R9.reuse, R4, R8 ;  /* 0x0000000409087224 */ /* 0x040fe200078e0208 */
[----:B------:R-:W-:Y:S01]  /*101c0*/  ISETP.GE.AND P1, PT, R6, RZ, PT ;  /* 0x000000ff0600720c */ /* 0x000fe20003f26270 */
[--C-:B------:R-:W-:Y:S01]  /*101d0*/  @!P4 IMAD.IADD R18, R18, 0x1, -R9.reuse ;  /* 0x000000011212c824 */ /* 0x100fe200078e0a09 */
[----:B------:R1:W-:Y:S01]  /*101e0*/  STL [R1+0x44c], R15 ;  /* 0x00044c0f01007387 */ /* 0x0003e20000100800 */
[----:B------:R-:W-:Y:S01]  /*101f0*/  @!P0 IMAD.IADD R14, R14, 0x1, -R9 ;  /* 0x000000010e0e8824 */ /* 0x000fe200078e0a09 */
[----:B------:R-:W-:Y:S01]  /*10200*/  ISETP.GE.AND P0, PT, R12, RZ, PT ;  /* 0x000000ff0c00720c */ /* 0x000fe20003f06270 */
[----:B------:R-:W-:Y:S01]  /*10210*/  IMAD.MOV R22, RZ, RZ, -R22 ;  /* 0x000000ffff167224 */ /* 0x000fe200078e0a16 */
[----:B------:R-:W-:Y:S01]  /*10220*/  ISETP.GT.U32.AND P4, PT, R9, R8, PT ;  /* 0x000000080900720c */ /* 0x000fe20003f84070 */
[----:B------:R-:W-:Y:S01]  /*10230*/  IMAD.HI.U32 R12, R25, R7, RZ ;  /* 0x00000007190c7227 */ /* 0x000fe200078e00ff */
[----:B------:R-:W-:-:S03]  /*10240*/  IADD3 R4, R10, 0x132, RZ ;  /* 0x000001320a047810 */ /* 0x000fc60007ffe0ff */
[C---:B------:R-:W-:Y:S01]  /*10250*/  IMAD R6, R9.reuse, R22, R21 ;  /* 0x0000001609067224 */ /* 0x040fe200078e0215 */
[----:B------:R-:W-:Y:S01]  /*10260*/  IABS R23, R4 ;  /* 0x0000000400177213 */ /* 0x000fe20000000000 */
[----:B-1----:R-:W-:Y:S02]  /*10270*/  IMAD.MOV.U32 R15, RZ, RZ, R18 ;  /* 0x000000ffff0f7224 */ /* 0x002fe400078e0012 */
[----:B------:R-:W-:Y:S02]  /*10280*/  IMAD.MOV R12, RZ, RZ, -R12 ;  /* 0x000000ffff0c7224 */ /* 0x000fe400078e0a0c */
[----:B------:R-:W-:Y:S01]  /*10290*/  @!P6 IMAD.MOV R13, RZ, RZ, -R13 ;  /* 0x000000ffff0de224 */ /* 0x000fe200078e0a0d */
[C---:B------:R-:W-:Y:S01]  /*102a0*/  ISETP.GT.U32.AND P6, PT, R9.reuse, R6, PT ;  /* 0x000000060900720c */ /* 0x040fe20003fc4070 */
[----:B------:R-:W-:Y:S01]  /*102b0*/  @!P3 IMAD.MOV R15, RZ, RZ, -R15 ;  /* 0x000000ffff0fb224 */ /* 0x000fe200078e0a0f */
[----:B------:R-:W-:Y:S01]  /*102c0*/  ISETP.GE.AND P3, PT, R0, RZ, PT ;  /* 0x000000ff0000720c */ /* 0x000fe20003f66270 */
[----:B------:R-:W-:Y:S01]  /*102d0*/  IMAD R0, R9, R12, R7 ;  /* 0x0000000c09007224 */ /* 0x000fe200078e0207 */
[----:B------:R1:W-:Y:S01]  /*102e0*/  STL [R1+0x448], R13 ;  /* 0x0004480d01007387 */ /* 0x0003e20000100800 */
[----:B------:R-:W-:-:S02]  /*102f0*/  @!P2 IMAD.IADD R5, R5, 0x1, -R9 ;  /* 0x000000010505a824 */ /* 0x000fc400078e0a09 */
[----:B------:R-:W-:Y:S01]  /*10300*/  @!P4 IMAD.IADD R8, R8, 0x1, -R9 ;  /* 0x000000010808c824 */ /* 0x000fe200078e0a09 */
[C---:B------:R-:W-:Y:S01]  /*10310*/  ISETP.GT.U32.AND P2, PT, R9.reuse, R0, PT ;  /* 0x000000000900720c */ /* 0x040fe20003f44070 */
[----:B------:R-:W-:Y:S01]  /*10320*/  IMAD.MOV.U32 R12, RZ, RZ, R5 ;  /* 0x000000ffff0c7224 */ /* 0x000fe200078e0005 */
[----:B------:R-:W-:Y:S01]  /*10330*/  STL [R1+0x444], R15 ;  /* 0x0004440f01007387 */ /* 0x000fe20000100800 */
[----:B------:R-:W-:Y:S01]  /*10340*/  VIADD R7, R10, 0x135 ;  /* 0x000001350a077836 */ /* 0x000fe20000000000 */
[----:B------:R-:W-:Y:S01]  /*10350*/  ISETP.GT.U32.AND P4, PT, R9, R8, PT ;  /* 0x000000080900720c */ /* 0x000fe20003f84070 */
[----:B------:R-:W-:Y:S01]  /*10360*/  @!P6 IMAD.IADD R6, R6, 0x1, -R9 ;  /* 0x000000010606e824 */ /* 0x000fe200078e0a09 */
[----:B-1----:R-:W-:Y:S01]  /*10370*/  MOV R13, R14 ;  /* 0x0000000e000d7202 */ /* 0x002fe20000000f00 */
[----:B------:R-:W-:Y:S01]  /*10380*/  IMAD.HI.U32 R14, R25, R23, RZ ;  /* 0x00000017190e7227 */ /* 0x000fe200078e00ff */
[----:B------:R-:W-:-:S03]  /*10390*/  IABS R21, R7 ;  /* 0x0000000700157213 */ /* 0x000fc60000000000 */
[----:B------:R-:W-:Y:S01]  /*103a0*/  @!P5 IMAD.MOV R13, RZ, RZ, -R13 ;  /* 0x000000ffff0dd224 */ /* 0x000fe200078e0a0d */
[----:B------:R-:W-:Y:S01]  /*103b0*/  ISETP.GE.AND P5, PT, R2, RZ, PT ;  /* 0x000000ff0200720c */ /* 0x000fe20003fa6270 */
[----:B------:R-:W-:Y:S01]  /*103c0*/  VIADD R2, R10, 0x133 ;  /* 0x000001330a027836 */ /* 0x000fe20000000000 */
[-C--:B------:R-:W-:Y:S01]  /*103d0*/  @!P2 IADD3 R0, R0, -R9.reuse, RZ ;  /* 0x800000090000a210 */ /* 0x080fe20007ffe0ff */
[----:B------:R-:W-:Y:S01]  /*103e0*/  @!P0 IMAD.MOV R12, RZ, RZ, -R12 ;  /* 0x000000ffff0c8224 */ /* 0x000fe200078e0a0c */
[----:B------:R-:W-:Y:S01]  /*103f0*/  ISETP.GT.U32.AND P2, PT, R9, R6, PT ;  /* 0x000000060900720c */ /* 0x000fe20003f44070 */
[----:B------:R-:W-:Y:S01]  /*10400*/  @!P4 IMAD.IADD R8, R8, 0x1, -R9 ;  /* 0x000000010808c824 */ /* 0x000fe200078e0a09 */
[----:B------:R-:W-:Y:S01]  /*10410*/  IABS R22, R2 ;  /* 0x0000000200167213 */ /* 0x000fe20000000000 */
[----:B------:R-:W-:Y:S01]  /*10420*/  STL [R1+0x43c], R13 ;  /* 0x00043c0d01007387 */ /* 0x000fe20000100800 */
[----:B------:R-:W-:Y:S01]  /*10430*/  IADD3 R14, -R14, RZ, RZ ;  /* 0x000000ff0e0e7210 */ /* 0x000fe20007ffe1ff */
[----:B------:R-:W-:Y:S01]  /*10440*/  @!P1 IMAD.MOV R8, RZ, RZ, -R8 ;  /* 0x000000ffff089224 */ /* 0x000fe200078e0a08 */
[----:B------:R-:W-:Y:S01]  /*10450*/  ISETP.GE.AND P4, PT, R4, RZ, PT ;  /* 0x000000ff0400720c */ /* 0x000fe20003f86270 */
[----:B------:R-:W-:Y:S01]  /*10460*/  IMAD.HI.U32 R5, R25, R22, RZ ;  /* 0x0000001619057227 */ /* 0x000fe200078e00ff */
[----:B------:R-:W-:Y:S01]  /*10470*/  IADD3 R4, R10, 0x134, RZ ;  /* 0x000001340a047810 */ /* 0x000fe20007ffe0ff */
[----:B------:R1:W-:Y:S01]  /*10480*/  STL [R1+0x438], R12 ;  /* 0x0004380c01007387 */ /* 0x0003e20000100800 */
[C---:B------:R-:W-:Y:S01]  /*10490*/  ISETP.GT.U32.AND P0, PT, R9.reuse, R0, PT ;  /* 0x000000000900720c */ /* 0x040fe20003f04070 */
[----:B------:R-:W-:Y:S01]  /*104a0*/  IMAD.MOV R5, RZ, RZ, -R5 ;  /* 0x000000ffff057224 */ /* 0x000fe200078e0a05 */
[----:B------:R-:W-:Y:S01]  /*104b0*/  IABS R18, R4 ;  /* 0x0000000400127213 */ /* 0x000fe20000000000 */
[C---:B------:R-:W-:Y:S01]  /*104c0*/  IMAD R23, R9.reuse, R14, R23 ;  /* 0x0000000e09177224 */ /* 0x040fe200078e0217 */
[----:B------:R-:W-:Y:S01]  /*104d0*/  @!P2 IADD3 R6, R6, -R9, RZ ;  /* 0x800000090606a210 */ /* 0x000fe20007ffe0ff */
[C---:B------:R-:W-:Y:S01]  /*104e0*/  IMAD R22, R9.reuse, R5, R22 ;  /* 0x0000000509167224 */ /* 0x040fe200078e0216 */
[----:B------:R-:W-:Y:S01]  /*104f0*/  ISETP.GE.AND P6, PT, R2, RZ, PT ;  /* 0x000000ff0200720c */ /* 0x000fe20003fc6270 */
[----:B------:R-:W-:Y:S01]  /*10500*/  VIADD R2, R10, 0x136 ;  /* 0x000001360a027836 */ /* 0x000fe20000000000 */
[C---:B------:R-:W-:Y:S01]  /*10510*/  ISETP.GT.U32.AND P1, PT, R9.reuse, R23, PT ;  /* 0x000000170900720c */ /* 0x040fe20003f24070 */
[----:B-1----:R-:W-:Y:S01]  /*10520*/  IMAD.MOV.U32 R12, RZ, RZ, R6 ;  /* 0x000000ffff0c7224 */ /* 0x002fe200078e0006 */
[----:B------:R-:W-:Y:S01]  /*10530*/  ISETP.GT.U32.AND P2, PT, R9, R22, PT ;  /* 0x000000160900720c */ /* 0x000fe20003f44070 */
[----:B------:R1:W-:Y:S01]  /*10540*/  STL [R1+0x434], R8 ;  /* 0x0004340801007387 */ /* 0x0003e20000100800 */
[----:B------:R-:W-:Y:S01]  /*10550*/  IMAD.HI.U32 R5, R25, R21, RZ ;  /* 0x0000001519057227 */ /* 0x000fe200078e00ff */
[----:B------:R-:W-:-:S02]  /*10560*/  IABS R20, R2 ;  /* 0x0000000200147213 */ /* 0x000fc40000000000 */
[----:B------:R-:W-:Y:S01]  /*10570*/  @!P3 IADD3 R12, -R12, RZ, RZ ;  /* 0x000000ff0c0cb210 */ /* 0x000fe20007ffe1ff */
[----:B------:R-:W-:Y:S02]  /*10580*/  IMAD.MOV R5, RZ, RZ, -R5 ;  /* 0x000000ffff057224 */ /* 0x000fe400078e0a05 */
[----:B------:R-:W-:Y:S01]  /*10590*/  @!P0 IMAD.IADD R0, R0, 0x1, -R9 ;  /* 0x0000000100008824 */ /* 0x000fe200078e0a09 */
[----:B------:R-:W-:Y:S01]  /*105a0*/  ISETP.GE.AND P0, PT, R4, RZ, PT ;  /* 0x000000ff0400720c */ /* 0x000fe20003f06270 */
[----:B------:R-:W-:Y:S01]  /*105b0*/  IMAD R21, R9, R5, R21 ;  /* 0x0000000509157224 */ /* 0x000fe200078e0215 */
[----:B------:R-:W-:Y:S01]  /*105c0*/  @!P1 IADD3 R23, R23, -R9, RZ ;  /* 0x8000000917179210 */ /* 0x000fe20007ffe0ff */
[----:B-1----:R-:W-:Y:S01]  /*105d0*/  IMAD.HI.U32 R8, R25, R18, RZ ;  /* 0x0000001219087227 */ /* 0x002fe200078e00ff */
[----:B------:R-:W-:Y:S01]  /*105e0*/  ISETP.GE.AND P1, PT, R7, RZ, PT ;  /* 0x000000ff0700720c */ /* 0x000fe20003f26270 */
[----:B------:R1:W-:Y:S01]  /*105f0*/  STL [R1+0x430], R12 ;  /* 0x0004300c01007387 */ /* 0x0003e20000100800 */
[----:B------:R-:W-:Y:S01]  /*10600*/  ISETP.GT.U32.AND P3, PT, R9, R23, PT ;  /* 0x000000170900720c */ /* 0x000fe20003f64070 */
[----:B------:R-:W-:-:S02]  /*10610*/  @!P2 IMAD.IADD R22, R22, 0x1, -R9 ;  /* 0x000000011616a824 */ /* 0x000fc400078e0a09 */
[----:B------:R-:W-:Y:S02]  /*10620*/  IMAD.MOV R8, RZ, RZ, -R8 ;  /* 0x000000ffff087224 */ /* 0x000fe400078e0a08 */
[----:B------:R-:W-:Y:S01]  /*10630*/  IMAD.HI.U32 R4, R25, R20, RZ ;  /* 0x0000001419047227 */ /* 0x000fe200078e00ff */
[----:B------:R-:W-:-:S03]  /*10640*/  ISETP.GT.U32.AND P2, PT, R9, R22, PT ;  /* 0x000000160900720c */ /* 0x000fc60003f44070 */
[C---:B------:R-:W-:Y:S01]  /*10650*/  IMAD R18, R9.reuse, R8, R18 ;  /* 0x0000000809127224 */ /* 0x040fe200078e0212 */
[C---:B------:R-:W-:Y:S01]  /*10660*/  IADD3 R8, R10.reuse, 0x139, RZ ;  /* 0x000001390a087810 */ /* 0x040fe20007ffe0ff */
[----:B------:R-:W-:Y:S02]  /*10670*/  IMAD.MOV.U32 R5, RZ, RZ, R0 ;  /* 0x000000ffff057224 */ /* 0x000fe400078e0000 */
[----:B------:R-:W-:Y:S02]  /*10680*/  IMAD.MOV R4, RZ, RZ, -R4 ;  /* 0x000000ffff047224 */ /* 0x000fe400078e0a04 */
[----:B------:R-:W-:Y:S01]  /*10690*/  @!P5 IMAD.MOV R5, RZ, RZ, -R5 ;  /* 0x000000ffff05d224 */ /* 0x000fe200078e0a05 */
[C---:B------:R-:W-:Y:S01]  /*106a0*/  ISETP.GT.U32.AND P5, PT, R9.reuse, R18, PT ;  /* 0x000000120900720c */ /* 0x040fe20003fa4070 */
[----:B------:R-:W-:Y:S02]  /*106b0*/  IMAD R20, R9, R4, R20 ;  /* 0x0000000409147224 */ /* 0x000fe400078e0214 */
[--C-:B------:R-:W-:Y:S01]  /*106c0*/  @!P3 IMAD.IADD R23, R23, 0x1, -R9.reuse ;  /* 0x000000011717b824 */ /* 0x100fe200078e0a09 */
[C---:B------:R-:W-:Y:S01]  /*106d0*/  ISETP.GT.U32.AND P3, PT, R9.reuse, R21, PT ;  /* 0x000000150900720c */ /* 0x040fe20003f64070 */
[----:B------:R-:W-:Y:S01]  /*106e0*/  VIADD R7, R10, 0x137 ;  /* 0x000001370a077836 */ /* 0x000fe20000000000 */
[----:B------:R-:W-:Y:S01]  /*106f0*/  @!P2 IADD3 R22, R22, -R9, RZ ;  /* 0x800000091616a210 */ /* 0x000fe20007ffe0ff */
[C---:B------:R-:W-:Y:S01]  /*10700*/  VIADD R0, R10.reuse, 0x138 ;  /* 0x000001380a007836 */ /* 0x040fe20000000000 */
[----:B------:R-:W-:Y:S01]  /*10710*/  ISETP.GT.U32.AND P2, PT, R9, R20, PT ;  /* 0x000000140900720c */ /* 0x000fe20003f44070 */
[----:B------:R-:W-:Y:S01]  /*10720*/  VIADD R14, R10, 0x13a ;  /* 0x0000013a0a0e7836 */ /* 0x000fe20000000000 */
[----:B-1----:R-:W-:Y:S01]  /*10730*/  IABS R12, R7 ;  /* 0x00000007000c7213 */ /* 0x002fe20000000000 */
[----:B------:R-:W-:Y:S01]  /*10740*/  IMAD.MOV.U32 R13, RZ, RZ, R22 ;  /* 0x000000ffff0d7224 */ /* 0x000fe200078e0016 */
[----:B------:R-:W-:Y:S01]  /*10750*/  IABS R6, R0 ;  /* 0x0000000000067213 */ /* 0x000fe20000000000 */
[--C-:B------:R-:W-:Y:S01]  /*10760*/  @!P5 IMAD.IADD R18, R18, 0x1, -R9.reuse ;  /* 0x000000011212d824 */ /* 0x100fe200078e0a09 */
[----:B------:R-:W-:Y:S01]  /*10770*/  ISETP.GE.AND P5, PT, R2, RZ, PT ;  /* 0x000000ff0200720c */ /* 0x000fe20003fa6270 */
[----:B------:R-:W-:Y:S01]  /*10780*/  IMAD.HI.U32 R19, R25, R12, RZ ;  /* 0x0000000c19137227 */ /* 0x000fe200078e00ff */
[----:B------:R-:W-:Y:S01]  /*10790*/  MOV R15, R23 ;  /* 0x00000017000f7202 */ /* 0x000fe20000000f00 */
[----:B------:R1:W-:Y:S01]  /*107a0*/  STL [R1+0x440], R5 ;  /* 0x0004400501007387 */ /* 0x0003e20000100800 */
[----:B------:R-:W-:Y:S01]  /*107b0*/  IABS R4, R14 ;  /* 0x0000000e00047213 */ /* 0x000fe20000000000 */
[--C-:B------:R-:W-:Y:S01]  /*107c0*/  @!P3 IMAD.IADD R21, R21, 0x1, -R9.reuse ;  /* 0x000000011515b824 */ /* 0x100fe200078e0a09 */
[----:B------:R-:W-:Y:S01]  /*107d0*/  ISETP.GT.U32.AND P3, PT, R9, R18, PT ;  /* 0x000000120900720c */ /* 0x000fe20003f64070 */
[----:B------:R-:W-:Y:S01]  /*107e0*/  @!P2 IMAD.IADD R20, R20, 0x1, -R9 ;  /* 0x000000011414a824 */ /* 0x000fe200078e0a09 */
[----:B------:R-:W-:Y:S01]  /*107f0*/  @!P4 IADD3 R15, -R15, RZ, RZ ;  /* 0x000000ff0f0fc210 */ /* 0x000fe20007ffe1ff */
[----:B------:R-:W-:Y:S01]  /*10800*/  IMAD.HI.U32 R2, R25, R6, RZ ;  /* 0x0000000619027227 */ /* 0x000fe200078e00ff */
[----:B------:R-:W-:-:S02]  /*10810*/  ISETP.GT.U32.AND P2, PT, R9, R21, PT ;  /* 0x000000150900720c */ /* 0x000fc40003f44070 */
[C---:B------:R-:W-:Y:S01]  /*10820*/  ISETP.GT.U32.AND P4, PT, R9.reuse, R20, PT ;  /* 0x000000140900720c */ /* 0x040fe20003f84070 */
[----:B------:R-:W-:Y:S01]  /*10830*/  IMAD.MOV R19, RZ, RZ, -R19 ;  /* 0x000000ffff137224 */ /* 0x000fe200078e0a13 */
[----:B-1----:R-:W-:Y:S01]  /*10840*/  IABS R5, R8 ;  /* 0x0000000800057213 */ /* 0x002fe20000000000 */
[----:B------:R-:W-:Y:S01]  /*10850*/  IMAD.MOV R2, RZ, RZ, -R2 ;  /* 0x000000ffff027224 */ /* 0x000fe200078e0a02 */
[----:B------:R-:W-:Y:S01]  /*10860*/  STL [R1+0x42c], R15 ;  /* 0x00042c0f01007387 */ /* 0x000fe20000100800 */
[C---:B------:R-:W-:Y:S02]  /*10870*/  IMAD R12, R9.reuse, R19, R12 ;  /* 0x00000013090c7224 */ /* 0x040fe400078e020c */
[C---:B------:R-:W-:Y:S02]  /*10880*/  IMAD R6, R9.reuse, R2, R6 ;  /* 0x0000000209067224 */ /* 0x040fe400078e0206 */
[--C-:B------:R-:W-:Y:S01]  /*10890*/  @!P3 IMAD.IADD R18, R18, 0x1, -R9.reuse ;  /* 0x000000011212b824 */ /* 0x100fe200078e0a09 */
[----:B------:R-:W-:Y:S01]  /*108a0*/  ISETP.GT.U32.AND P3, PT, R9, R12, PT ;  /* 0x0000000c0900720c */ /* 0x000fe20003f64070 */
[----:B------:R-:W-:Y:S01]  /*108b0*/  @!P2 IMAD.IADD R21, R21, 0x1, -R9 ;  /* 0x000000011515a824 */ /* 0x000fe200078e0a09 */
[----:B------:R-:W-:Y:S01]  /*108c0*/  ISETP.GT.U32.AND P2, PT, R9, R6, PT ;  /* 0x000000060900720c */ /* 0x000fe20003f44070 */
[----:B------:R-:W-:Y:S01]  /*108d0*/  @!P6 IMAD.MOV R13, RZ, RZ, -R13 ;  /* 0x000000ffff0de224 */ /* 0x000fe200078e0a0d */
[----:B------:R-:W-:Y:S01]  /*108e0*/  ISETP.GE.AND P6, PT, R7, RZ, PT ;  /* 0x000000ff0700720c */ /* 0x000fe20003fc6270 */
[----:B------:R-:W-:-:S03]  /*108f0*/  IMAD.HI.U32 R7, R25, R4, RZ ;  /* 0x0000000419077227 */ /* 0x000fc600078e00ff */
[----:B------:R1:W-:Y:S01]  /*10900*/  STL [R1+0x418], R13 ;  /* 0x0004180d01007387 */ /* 0x0003e20000100800 */
[----:B------:R-:W-:Y:S02]  /*10910*/  IMAD.MOV R7, RZ, RZ, -R7 ;  /* 0x000000ffff077224 */ /* 0x000fe400078e0a07 */
[----:B------:R-:W-:-:S04]  /*10920*/  IMAD.HI.U32 R19, R25, R5, RZ ;  /* 0x0000000519137227 */ /* 0x000fc800078e00ff */
[--C-:B------:R-:W-:Y:S01]  /*10930*/  @!P3 IMAD.IADD R12, R12, 0x1, -R9.reuse ;  /* 0x000000010c0cb824 */ /* 0x100fe200078e0a09 */
[----:B------:R-:W-:Y:S01]  /*10940*/  IADD3 R19, -R19, RZ, RZ ;  /* 0x000000ff13137210 */ /* 0x000fe20007ffe1ff */
[----:B------:R-:W-:Y:S02]  /*10950*/  @!P2 IMAD.IADD R6, R6, 0x1, -R9 ;  /* 0x000000010606a824 */ /* 0x000fe400078e0a09 */
[----:B-1----:R-:W-:Y:S01]  /*10960*/  IMAD.MOV.U32 R13, RZ, RZ, R18 ;  /* 0x000000ffff0d7224 */ /* 0x002fe200078e0012 */
[C---:B------:R-:W-:Y:S01]  /*10970*/  ISETP.GT.U32.AND P2, PT, R9.reuse, R12, PT ;  /* 0x0000000c0900720c */ /* 0x040fe20003f44070 */
[----:B------:R-:W-:Y:S02]  /*10980*/  IMAD.MOV.U32 R15, RZ, RZ, R21 ;  /* 0x000000ffff0f7224 */ /* 0x000fe400078e0015 */
[----:B------:R-:W-:Y:S01]  /*10990*/  IMAD R4, R9, R7, R4 ;  /* 0x0000000709047224 */ /* 0x000fe200078e0204 */
[----:B------:R-:W-:Y:S01]  /*109a0*/  @!P0 IADD3 R13, -R13, RZ, RZ ;  /* 0x000000ff0d0d8210 */ /* 0x000fe20007ffe1ff */
[----:B------:R-:W-:Y:S01]  /*109b0*/  @!P4 IMAD.IADD R20, R20, 0x1, -R9 ;  /* 0x000000011414c824 */ /* 0x000fe200078e0a09 */
[----:B------:R-:W-:Y:S01]  /*109c0*/  @!P1 IADD3 R15, -R15, RZ, RZ ;  /* 0x000000ff0f0f9210 */ /* 0x000fe20007ffe1ff */
[C---:B------:R-:W-:Y:S01]  /*109d0*/  VIADD R2, R10.reuse, 0x13b ;  /* 0x0000013b0a027836 */ /* 0x040fe20000000000 */
[C---:B------:R-:W-:Y:S01]  /*109e0*/  ISETP.GT.U32.AND P1, PT, R9.reuse, R4, PT ;  /* 0x000000040900720c */ /* 0x040fe20003f24070 */
[C---:B------:R-:W-:Y:S01]  /*109f0*/  IMAD R5, R9.reuse, R19, R5 ;  /* 0x0000001309057224 */ /* 0x040fe200078e0205 */
[----:B------:R1:W-:Y:S01]  /*10a00*/  STL [R1+0x414], R13 ;  /* 0x0004140d01007387 */ /* 0x0003e20000100800 */
[C---:B------:R-:W-:Y:S01]  /*10a10*/  IADD3 R7, R10.reuse, 0x13c, RZ ;  /* 0x0000013c0a077810 */ /* 0x040fe20007ffe0ff */
[----:B------:R-:W-:Y:S01]  /*10a20*/  VIADD R23, R10, 0x13d ;  /* 0x0000013d0a177836 */ /* 0x000fe20000000000 */
[----:B------:R-:W-:Y:S01]  /*10a30*/  ISETP.GE.AND P4, PT, R0, RZ, PT ;  /* 0x000000ff0000720c */ /* 0x000fe20003f86270 */
[----:B------:R-:W-:Y:S01]  /*10a40*/  STL [R1+0x410], R15 ;  /* 0x0004100f01007387 */ /* 0x000fe20000100800 */
[----:B------:R-:W-:Y:S01]  /*10a50*/  IABS R0, R2 ;  /* 0x0000000200007213 */ /* 0x000fe20000000000 */
[C---:B------:R-:W-:Y:S01]  /*10a60*/  VIADD R22, R10.reuse, 0x141 ;  /* 0x000001410a167836 */ /* 0x040fe20000000000 */
[----:B------:R-:W-:Y:S01]  /*10a70*/  ISETP.GT.U32.AND P3, PT, R9, R5, PT ;  /* 0x000000050900720c */ /* 0x000fe20003f64070 */
[----:B------:R-:W-:Y:S01]  /*10a80*/  VIADD R217, R10, 0x1c5 ;  /* 0x000001c50ad97836 */ /* 0x000fe20000000000 */
[----:B------:R-:W-:Y:S01]  /*10a90*/  IABS R19, R7 ;  /* 0x0000000700137213 */ /* 0x000fe20000000000 */
[----:B-1----:R-:W-:Y:S01]  /*10aa0*/  IMAD.MOV.U32 R13, RZ, RZ, R20 ;  /* 0x000000ffff0d7224 */ /* 0x002fe200078e0014 */
[----:B------:R-:W-:Y:S01]  /*10ab0*/  @!P2 IADD3 R12, R12, -R9, RZ ;  /* 0x800000090c0ca210 */ /* 0x000fe20007ffe0ff */
[----:B------:R-:W-:Y:S01]  /*10ac0*/  IMAD.HI.U32 R18, R25, R0, RZ ;  /* 0x0000000019127227 */ /* 0x000fe200078e00ff */
[----:B------:R-:W-:-:S02]  /*10ad0*/  ISETP.GT.U32.AND P0, PT, R9, R6, PT ;  /* 0x000000060900720c */ /* 0x000fc40003f04070 */
[----:B------:R-:W-:Y:S01]  /*10ae0*/  ISETP.GE.AND P2, PT, R14, RZ, PT ;  /* 0x000000ff0e00720c */ /* 0x000fe20003f46270 */
[----:B------:R-:W-:Y:S01]  /*10af0*/  @!P5 IMAD.MOV R13, RZ, RZ, -R13 ;  /* 0x000000ffff0dd224 */ /* 0x000fe200078e0a0d */
[----:B------:R-:W-:Y:S01]  /*10b00*/  ISETP.GE.AND P5, PT, R8, RZ, PT ;  /* 0x000000ff0800720c */ /* 0x000fe20003fa6270 */
[----:B------:R-:W-:Y:S01]  /*10b10*/  IMAD.MOV.U32 R8, RZ, RZ, R19 ;  /* 0x000000ffff087224 */ /* 0x000fe200078e0013 */
[----:B------:R-:W-:Y:S01]  /*10b20*/  IABS R67, R217 ;  /* 0x000000d900437213 */ /* 0x000fe20000000000 */
[----:B------:R-:W-:Y:S01]  /*10b30*/  @!P1 IMAD.IADD R4, R4, 0x1, -R9 ;  /* 0x0000000104049824 */ /* 0x000fe200078e0a09 */
[----:B------:R1:W-:Y:S01]  /*10b40*/  STL [R1+0x40c], R13 ;  /* 0x00040c0d01007387 */ /* 0x0003e20000100800 */
[----:B------:R-:W-:Y:S01]  /*10b50*/  IMAD.MOV R18, RZ, RZ, -R18 ;  /* 0x000000ffff127224 */ /* 0x000fe200078e0a12 */
[----:B------:R-:W-:Y:S01]  /*10b60*/  ISETP.GE.AND P1, PT, R2, RZ, PT ;  /* 0x000000ff0200720c */ /* 0x000fe20003f26270 */
[----:B------:R-:W-:-:S04]  /*10b70*/  IMAD.HI.U32 R14, R25, R8, RZ ;  /* 0x00000008190e7227 */ /* 0x000fc800078e00ff */
[----:B------:R-:W-:Y:S01]  /*10b80*/  IMAD R0, R9, R18, R0 ;  /* 0x0000001209007224 */ /* 0x000fe200078e0200 */
[----:B------:R-:W-:Y:S01]  /*10b90*/  IADD3 R14, -R14, RZ, RZ ;  /* 0x000000ff0e0e7210 */ /* 0x000fe20007ffe1ff */
[--C-:B------:R-:W-:Y:S02]  /*10ba0*/  @!P3 IMAD.IADD R5, R5, 0x1, -R9.reuse ;  /* 0x000000010505b824 */ /* 0x100fe400078e0a09 */
[----:B-1----:R-:W-:Y:S01]  /*10bb0*/  IMAD.MOV.U32 R13, RZ, RZ, R12 ;  /* 0x000000ffff0d7224 */ /* 0x002fe200078e000c */
[----:B------:R-:W-:Y:S01]  /*10bc0*/  IADD3 R12, R10, 0x13e, RZ ;  /* 0x0000013e0a0c7810 */ /* 0x000fe20007ffe0ff */
[----:B------:R-:W-:Y:S01]  /*10bd0*/  @!P0 IMAD.IADD R6, R6, 0x1, -R9 ;  /* 0x0000000106068824 */ /* 0x000fe200078e0a09 */
[C---:B------:R-:W-:Y:S01]  /*10be0*/  ISETP.GT.U32.AND P0, PT, R9.reuse, R0, PT ;  /* 0x000000000900720c */ /* 0x040fe20003f04070 */
[----:B------:R-:W-:Y:S01]  /*10bf0*/  @!P6 IMAD.MOV R13, RZ, RZ, -R13 ;  /* 0x000000ffff0de224 */ /* 0x000fe200078e0a0d */
[C---:B------:R-:W-:Y:S01]  /*10c00*/  ISETP.GT.U32.AND P6, PT, R9.reuse, R4, PT ;  /* 0x000000040900720c */ /* 0x040fe20003fc4070 */
[C---:B------:R-:W-:Y:S01]  /*10c10*/  IMAD R2, R9.reuse, R14, R8 ;  /* 0x0000000e09027224 */ /* 0x040fe200078e0208 */
[----:B------:R-:W-:Y:S01]  /*10c20*/  ISETP.GT.U32.AND P3, PT, R9, R5, PT ;  /* 0x000000050900720c */ /* 0x000fe20003f64070 */
[C---:B------:R-:W-:Y:S01]  /*10c30*/  VIADD R18, R10.reuse, 0x142 ;  /* 0x000001420a127836 */ /* 0x040fe20000000000 */
[----:B------:R1:W-:Y:S01]  /*10c40*/  STL [R1+0x408], R13 ;  /* 0x0004080d01007387 */ /* 0x0003e20000100800 */
[----:B------:R-:W-:-:S02]  /*10c50*/  VIADD R190, R10, 0x1c7 ;  /* 0x000001c70abe7836 */ /* 0x000fc40000000000 */
[C---:B------:R-:W-:Y:S01]  /*10c60*/  VIADD R216, R10.reuse, 0x1c6 ;  /* 0x000001c60ad87836 */ /* 0x040fe20000000000 */
[----:B------:R-:W-:Y:S01]  /*10c70*/  IABS R21, R18 ;  /* 0x0000001200157213 */ /* 0x000fe20000000000 */
[----:B------:R-:W-:Y:S01]  /*10c80*/  VIADD R165, R10, 0x1ca ;  /* 0x000001ca0aa57836 */ /* 0x000fe20000000000 */
[----:B------:R-:W-:Y:S01]  /*10c90*/  IABS R65, R190 ;  /* 0x000000be00417213 */ /* 0x000fe20000000000 */
[--C-:B------:R-:W-:Y:S01]  /*10ca0*/  @!P0 IMAD.IADD R0, R0, 0x1, -R9.reuse ;  /* 0x0000000100008824 */ /* 0x100fe200078e0a09 */
[----:B------:R-:W-:Y:S01]  /*10cb0*/  IABS R66, R216 ;  /* 0x000000d800427213 */ /* 0x000fe20000000000 */
[--C-:B------:R-:W-:Y:S01]  /*10cc0*/  @!P6 IMAD.IADD R4, R4, 0x1, -R9.reuse ;  /* 0x000000010404e824 */ /* 0x100fe200078e0a09 */
[----:B------:R-:W-:Y:S01]  /*10cd0*/  ISETP.GT.U32.AND P6, PT, R9, R2, PT ;  /* 0x000000020900720c */ /* 0x000fe20003fc4070 */
[----:B------:R-:W-:Y:S01]  /*10ce0*/  @!P3 IMAD.IADD R5, R5, 0x1, -R9 ;  /* 0x000000010505b824 */ /* 0x000fe200078e0a09 */
[----:B------:R-:W-:Y:S01]  /*10cf0*/  ISETP.GT.U32.AND P0, PT, R9, R0, PT ;  /* 0x000000000900720c */ /* 0x000fe20003f04070 */
[----:B-1----:R-:W-:Y:S01]  /*10d00*/  IMAD.MOV.U32 R13, RZ, RZ, R6 ;  /* 0x000000ffff0d7224 */ /* 0x002fe200078e0006 */
[----:B------:R-:W-:Y:S01]  /*10d10*/  ISETP.GE.AND P3, PT, R7, RZ, PT ;  /* 0x000000ff0700720c */ /* 0x000fe20003f66270 */
[----:B------:R-:W-:Y:S01]  /*10d20*/  IMAD.MOV.U32 R8, RZ, RZ, R4 ;  /* 0x000000ffff087224 */ /* 0x000fe200078e0004 */
[----:B------:R-:W-:Y:S01]  /*10d30*/  @!P5 IADD3 R5, -R5, RZ, RZ ;  /* 0x000000ff0505d210 */ /* 0x000fe20007ffe1ff */
[----:B------:R-:W-:Y:S01]  /*10d40*/  @!P4 IMAD.MOV R13, RZ, RZ, -R13 ;  /* 0x000000ffff0dc224 */ /* 0x000fe200078e0a0d */
[----:B------:R-:W-:Y:S01]  /*10d50*/  ISETP.GE.AND P4, PT, R23, RZ, PT ;  /* 0x000000ff1700720c */ /* 0x000fe20003f86270 */
[----:B------:R-:W-:Y:S01]  /*10d60*/  @!P2 IMAD.MOV R8, RZ, RZ, -R8 ;  /* 0x000000ffff08a224 */ /* 0x000fe200078e0a08 */
[----:B------:R-:W-:Y:S01]  /*10d70*/  IABS R23, R23 ;  /* 0x0000001700177213 */ /* 0x000fe20000000000 */
[----:B------:R-:W-:Y:S01]  /*10d80*/  VIADD R7, R10, 0x13f ;  /* 0x0000013f0a077836 */ /* 0x000fe20000000000 */
[----:B------:R1:W-:Y:S01]  /*10d90*/  STL [R1+0x404], R13 ;  /* 0x0004040d01007387 */ /* 0x0003e20000100800 */
[--C-:B------:R-:W-:Y:S01]  /*10da0*/  @!P6 IMAD.IADD R2, R2, 0x1, -R9.reuse ;  /* 0x000000010202e824 */ /* 0x100fe200078e0a09 */
[----:B------:R-:W-:Y:S01]  /*10db0*/  ISETP.GE.AND P5, PT, R12, RZ, PT ;  /* 0x000000ff0c00720c */ /* 0x000fe20003fa6270 */
[----:B------:R-:W-:Y:S01]  /*10dc0*/  @!P0 IMAD.IADD R0, R0, 0x1, -R9 ;  /* 0x0000000100008824 */ /* 0x000fe200078e0a09 */
[----:B------:R2:W-:Y:S01]  /*10dd0*/  STL [R1+0x424], R5 ;  /* 0x0004240501007387 */ /* 0x0005e20000100800 */
[----:B------:R-:W-:Y:S01]  /*10de0*/  IABS R12, R12 ;  /* 0x0000000c000c7213 */ /* 0x000fe20000000000 */
[C---:B------:R-:W-:Y:S01]  /*10df0*/  VIADD R166, R10.reuse, 0x1c9 ;  /* 0x000001c90aa67836 */ /* 0x040fe20000000000 */
[----:B------:R-:W-:Y:S01]  /*10e00*/  ISETP.GT.U32.AND P6, PT, R9, R2, PT ;  /* 0x000000020900720c */ /* 0x000fe20003fc4070 */
[----:B------:R3:W-:Y:S01]  /*10e10*/  STL [R1+0x428], R8 ;  /* 0x0004280801007387 */ /* 0x0007e20000100800 */
[----:B------:R-:W-:Y:S01]  /*10e20*/  ISETP.GE.AND P2, PT, R7, RZ, PT ;  /* 0x000000ff0700720c */ /* 0x000fe20003f46270 */
[----:B-1----:R-:W-:Y:S01]  /*10e30*/  IMAD.MOV.U32 R13, RZ, RZ, R0 ;  /* 0x000000ffff0d7224 */ /* 0x002fe200078e0000 */
[----:B------:R-:W-:Y:S01]  /*10e40*/  IABS R7, R7 ;  /* 0x0000000700077213 */ /* 0x000fe20000000000 */
[C---:B------:R-:W-:Y:S01]  /*10e50*/  VIADD R164, R10.reuse, 0x1cb ;  /* 0x000001cb0aa47836 */ /* 0x040fe20000000000 */
[----:B------:R-:W-:Y:S01]  /*10e60*/  IADD3 R6, R10, 0x140, RZ ;  /* 0x000001400a067810 */ /* 0x000fe20007ffe0ff */
[----:B--2---:R-:W-:Y:S01]  /*10e70*/  IMAD.HI.U32 R5, R25, R12, RZ ;  /* 0x0000000c19057227 */ /* 0x004fe200078e00ff */
[----:B------:R-:W-:-:S02]  /*10e80*/  @!P1 IADD3 R13, -R13, RZ, RZ ;  /* 0x000000ff0d0d9210 */ /* 0x000fc40007ffe1ff */
[----:B------:R-:W-:Y:S01]  /*10e90*/  ISETP.GE.AND P0, PT, R6, RZ, PT ;  /* 0x000000ff0600720c */ /* 0x000fe20003f06270 */
[C---:B---3--:R-:W-:Y:S01]  /*10ea0*/  IMAD.HI.U32 R8, R25.reuse, R23, RZ ;  /* 0x0000001719087227 */ /* 0x048fe200078e00ff */
[----:B------:R-:W-:Y:S01]  /*10eb0*/  IABS R6, R6 ;  /* 0x0000000600067213 */ /* 0x000fe20000000000 */
[----:B------:R-:W-:Y:S01]  /*10ec0*/  STL [R1+0x420], R13 ;  /* 0x0004200d01007387 */ /* 0x000fe20000100800 */
[----:B------:R-:W-:Y:S01]  /*10ed0*/  IABS R62, R165 ;  /* 0x000000a5003e7213 */ /* 0x000fe20000000000 */
[----:B------:R-:W-:Y:S01]  /*10ee0*/  IMAD.HI.U32 R4, R25, R7, RZ ;  /* 0x0000000719047227 */ /* 0x000fe200078e00ff */
[----:B------:R-:W-:Y:S02]  /*10ef0*/  IADD3 R8, -R8, RZ, RZ ;  /* 0x000000ff08087210 */ /* 0x000fe40007ffe1ff */
[----:B------:R-:W-:Y:S01]  /*10f00*/  IABS R63, R166 ;  /* 0x000000a6003f7213 */ /* 0x000fe20000000000 */
[----:B------:R-:W-:Y:S01]  /*10f10*/  IMAD.MOV R5, RZ, RZ, -R5 ;  /* 0x000000ffff057224 */ /* 0x000fe200078e0a05 */
[----:B------:R-:W-:Y:S01]  /*10f20*/  IABS R61, R164 ;  /* 0x000000a4003d7213 */ /* 0x000fe20000000000 */
[----:B------:R-:W-:-:S02]  /*10f30*/  IMAD R23, R9, R8, R23 ;  /* 0x0000000809177224 */ /* 0x000fc400078e0217 */
[----:B------:R-:W-:Y:S02]  /*10f40*/  @!P6 IMAD.IADD R2, R2, 0x1, -R9 ;  /* 0x000000010202e824 */ /* 0x000fe400078e0a09 */
[----:B------:R-:W-:Y:S01]  /*10f50*/  IMAD.MOV R4, RZ, RZ, -R4 ;  /* 0x000000ffff047224 */ /* 0x000fe200078e0a04 */
[C---:B------:R-:W-:Y:S01]  /*10f60*/  ISETP.GT.U32.AND P1, PT, R9.reuse, R23, PT ;  /* 0x000000170900720c */ /* 0x040fe20003f24070 */
[C---:B------:R-:W-:Y:S01]  /*10f70*/  IMAD R12, R9.reuse, R5, R12 ;  /* 0x00000005090c7224 */ /* 0x040fe200078e020c */
[----:B------:R-:W-:Y:S01]  /*10f80*/  MOV R8, R2 ;  /* 0x0000000200087202 */ /* 0x000fe20000000f00 */
[----:B------:R-:W-:Y:S01]  /*10f90*/  IMAD R7, R9, R4, R7 ;  /* 0x0000000409077224 */ /* 0x000fe200078e0207 */
[----:B------:R-:W-:Y:S01]  /*10fa0*/  IADD3 R4, R10, 0x143, RZ ;  /* 0x000001430a047810 */ /* 0x000fe20007ffe0ff */
[----:B------:R-:W-:Y:S01]  /*10fb0*/  IMAD.HI.U32 R0, R25, R6, RZ ;  /* 0x0000000619007227 */ /* 0x000fe200078e00ff */
[C---:B------:R-:W-:Y:S02]  /*10fc0*/  ISETP.GT.U32.AND P6, PT, R9.reuse, R12, PT ;  /* 0x0000000c0900720c */ /* 0x040fe40003fc4070 */
[----:B------:R-:W-:Y:S01]  /*10fd0*/  IABS R14, R4 ;  /* 0x00000004000e7213 */ /* 0x000fe20000000000 */
[----:B------:R-:W-:Y:S01]  /*10fe0*/  @!P3 IMAD.MOV R8, RZ, RZ, -R8 ;  /* 0x000000ffff08b224 */ /* 0x000fe200078e0a08 */
[----:B------:R-:W-:Y:S01]  /*10ff0*/  ISETP.GT.U32.AND P3, PT, R9, R7, PT ;  /* 0x000000070900720c */ /* 0x000fe20003f64070 */
[----:B------:R-:W-:-:S02]  /*11000*/  IMAD.MOV R0, RZ, RZ, -R0 ;  /* 0x000000ffff007224 */ /* 0x000fc400078e0a00 */
[----:B------:R-:W-:Y:S01]  /*11010*/  @!P1 IMAD.IADD R23, R23, 0x1, -R9 ;  /* 0x0000000117179824 */ /* 0x000fe200078e0a09 */
[----:B------:R1:W-:Y:S01]  /*11020*/  STL [R1+0x41c], R8 ;  /* 0x00041c0801007387 */ /* 0x0003e20000100800 */
[----:B------:R-:W-:Y:S01]  /*11030*/  IMAD R6, R9, R0, R6 ;  /* 0x0000000009067224 */ /* 0x000fe200078e0206 */
[----:B------:R-:W-:Y:S01]  /*11040*/  IABS R0, R22 ;  /* 0x0000001600007213 */ /* 0x000fe20000000000 */
[----:B------:R-:W-:Y:S01]  /*11050*/  IMAD.HI.U32 R2, R25, R21, RZ ;  /* 0x0000001519027227 */ /* 0x000fe200078e00ff */
[----:B------:R-:W-:-:S03]  /*11060*/  ISETP.GT.U32.AND P1, PT, R9, R23, PT ;  /* 0x000000170900720c */ /* 0x000fc60003f24070 */
[--C-:B------:R-:W-:Y:S02]  /*11070*/  @!P6 IMAD.IADD R12, R12, 0x1, -R9.reuse ;  /* 0x000000010c0ce824 */ /* 0x100fe400078e0a09 */
[--C-:B------:R-:W-:Y:S02]  /*11080*/  @!P3 IMAD.IADD R7, R7, 0x1, -R9.reuse ;  /* 0x000000010707b824 */ /* 0x100fe400078e0a09 */
[----:B-1----:R-:W-:Y:S01]  /*11090*/  IMAD.HI.U32 R8, R25, R0, RZ ;  /* 0x0000000019087227 */ /* 0x002fe200078e00ff */
[C---:B------:R-:W-:Y:S02]  /*110a0*/  ISETP.GT.U32.AND P6, PT, R9.reuse, R12, PT ;  /* 0x0000000c0900720c */ /* 0x040fe40003fc4070 */
[----:B------:R-:W-:Y:S01]  /*110b0*/  ISETP.GT.U32.AND P3, PT, R9, R7, PT ;  /* 0x000000070900720c */ /* 0x000fe20003f64070 */
[----:B------:R-:W-:Y:S01]  /*110c0*/  IMAD.MOV R2, RZ, RZ, -R2 ;  /* 0x000000ffff027224 */ /* 0x000fe200078e0a02 */
[----:B------:R-:W-:Y:S01]  /*110d0*/  IADD3 R8, -R8, RZ, RZ ;  /* 0x000000ff08087210 */ /* 0x000fe20007ffe1ff */
[----:B------:R-:W-:Y:S01]  /*110e0*/  @!P1 IMAD.IADD R23, R23, 0x1, -R9 ;  /* 0x0000000117179824 */ /* 0x000fe200078e0a09 */
[C---:B------:R-:W-:Y:S01]  /*110f0*/  ISETP.GT.U32.AND P1, PT, R9.reuse, R6, PT ;  /* 0x000000060900720c */ /* 0x040fe20003f24070 */
[----:B------:R-:W-:-:S02]  /*11100*/  IMAD R21, R9, R2, R21 ;  /* 0x0000000209157224 */ /* 0x000fc400078e0215 */
[C---:B------:R-:W-:Y:S02]  /*11110*/  IMAD R0, R9.reuse, R8, R0 ;  /* 0x0000000809007224 */ /* 0x040fe400078e0200 */
[----:B------:R-:W-:Y:S02]  /*11120*/  VIADD R5, R10, 0x144 ;  /* 0x000001440a057836 */ /* 0x000fe40000000000 */
[----:B------:R-:W-:Y:S01]  /*11130*/  @!P6 IADD3 R12, R12, -R9, RZ ;  /* 0x800000090c0ce210 */ /* 0x000fe20007ffe0ff */
[----:B------:R-:W-:Y:S01]  /*11140*/  VIADD R2, R10, 0x145 ;  /* 0x000001450a027836 */ /* 0x000fe20000000000 */
[----:B------:R-:W-:Y:S01]  /*11150*/  ISETP.GT.U32.AND P6, PT, R9, R0, PT ;  /* 0x000000000900720c */ /* 0x000fe20003fc4070 */
[----:B------:R-:W-:Y:S01]  /*11160*/  @!P3 IMAD.IADD R7, R7, 0x1, -R9 ;  /* 0x000000010707b824 */ /* 0x000fe200078e0a09 */
[----:B------:R-:W-:Y:S01]  /*11170*/  ISETP.GT.U32.AND P3, PT, R9, R21, PT ;  /* 0x000000150900720c */ /* 0x000fe20003f64070 */
[----:B------:R-:W-:Y:S01]  /*11180*/  IMAD.MOV.U32 R13, RZ, RZ, R23 ;  /* 0x000000ffff0d7224 */ /* 0x000fe200078e0017 */
[----:B------:R-:W-:Y:S01]  /*11190*/  IABS R19, R5 ;  /* 0x0000000500137213 */ /* 0x000fe20000000000 */
[----:B------:R-:W-:Y:S01]  /*111a0*/  @!P1 IMAD.IADD R6, R6, 0x1, -R9 ;  /* 0x0000000106069824 */ /* 0x000fe200078e0a09 */
[----:B------:R-:W-:Y:S01]  /*111b0*/  ISETP.GE.AND P1, PT, R22, RZ, PT ;  /* 0x000000ff1600720c */ /* 0x000fe20003f26270 */
[----:B------:R-:W-:Y:S01]  /*111c0*/  IMAD.HI.U32 R20, R25, R14, RZ ;  /* 0x0000000e19147227 */ /* 0x000fe200078e00ff */
[----:B------:R-:W-:-:S02]  /*111d0*/  @!P4 IADD3 R13, -R13, RZ, RZ ;  /* 0x000000ff0d0dc210 */ /* 0x000fc40007ffe1ff */
[----:B------:R-:W-:Y:S01]  /*111e0*/  IABS R22, R2 ;  /* 0x0000000200167213 */ /* 0x000fe20000000000 */
[----:B------:R-:W-:Y:S01]  /*111f0*/  IMAD.HI.U32 R8, R25, R19, RZ ;  /* 0x0000001319087227 */ /* 0x000fe200078e00ff */
[----:B------:R-:W-:Y:S01]  /*11200*/  ISETP.GT.U32.AND P4, PT, R9, R6, PT ;  /* 0x000000060900720c */ /* 0x000fe20003f84070 */
[----:B------:R-:W-:Y:S02]  /*11210*/  STL [R1+0x3fc], R13 ;  /* 0x0003fc0d01007387 */ /* 0x000fe40000100800 */
[--C-:B------:R-:W-:Y:S01]  /*11220*/  @!P6 IMAD.IADD R0, R0, 0x1, -R9.reuse ;  /* 0x000000010000e824 */ /* 0x100fe200078e0a09 */
[----:B------:R-:W-:Y:S01]  /*11230*/  ISETP.GE.AND P6, PT, R18, RZ, PT ;  /* 0x000000ff1200720c */ /* 0x000fe20003fc6270 */
[----:B------:R-:W-:Y:S01]  /*11240*/  IMAD.MOV R8, RZ, RZ, -R8 ;  /* 0x000000ffff087224 */ /* 0x000fe200078e0a08 */
[----:B------:R-:W-:Y:S01]  /*11250*/  MOV R18, R22 ;  /* 0x0000001600127202 */ /* 0x000fe20000000f00 */
[----:B------:R-:W-:Y:S01]  /*11260*/  @!P3 IMAD.IADD R21, R21, 0x1, -R9 ;  /* 0x000000011515b824 */ /* 0x000fe200078e0a09 */
[C---:B------:R-:W-:Y:S01]  /*11270*/  ISETP.GT.U32.AND P3, PT, R9.reuse, R0, PT ;  /* 0x000000000900720c */ /* 0x040fe20003f64070 */
[----:B------:R-:W-:-:S02]  /*11280*/  IMAD R19, R9, R8, R19 ;  /* 0x0000000809137224 */ /* 0x000fc400078e0213 */
[----:B------:R-:W-:-:S04]  /*11290*/  IMAD.HI.U32 R8, R25, R18, RZ ;  /* 0x0000001219087227 */ /* 0x000fc800078e00ff */
[----:B------:R-:W-:Y:S01]  /*112a0*/  @!P5 IMAD.MOV R12, RZ, RZ, -R12 ;  /* 0x000000ffff0cd224 */ /* 0x000fe200078e0a0c */
[C---:B------:R-:W-:Y:S01]  /*112b0*/  ISETP.GT.U32.AND P5, PT, R9.reuse, R21, PT ;  /* 0x000000150900720c */ /* 0x040fe20003fa4070 */
[----:B------:R-:W-:Y:S01]  /*112c0*/  IMAD.MOV R20, RZ, RZ, -R20 ;  /* 0x000000ffff147224 */ /* 0x000fe200078e0a14 */
[----:B------:R-:W-:Y:S01]  /*112d0*/  IADD3 R8, -R8, RZ, RZ ;  /* 0x000000ff08087210 */ /* 0x000fe20007ffe1ff */
[----:B------:R-:W-:Y:S01]  /*112e0*/  @!P4 IMAD.IADD R6, R6, 0x1, -R9 ;  /* 0x000000010606c824 */ /* 0x000fe200078e0a09 */
[----:B------:R1:W-:Y:S01]  /*112f0*/  STL [R1+0x3f8], R12 ;  /* 0x0003f80c01007387 */ /* 0x0003e20000100800 */
[C---:B------:R-:W-:Y:S02]  /*11300*/  IMAD R14, R9.reuse, R20, R14 ;  /* 0x00000014090e7224 */ /* 0x040fe400078e020e */
[C---:B------:R-:W-:Y:S02]  /*11310*/  IMAD R18, R9.reuse, R8, R18 ;  /* 0x0000000809127224 */ /* 0x040fe400078e0212 */
[----:B------:R-:W-:Y:S01]  /*11320*/  @!P2 IMAD.MOV R7, RZ, RZ, -R7 ;  /* 0x000000ffff07a224 */ /* 0x000fe200078e0a07 */
[----:B------:R-:W-:Y:S01]  /*11330*/  ISETP.GT.U32.AND P4, PT, R9, R14, PT ;  /* 0x0000000e0900720c */ /* 0x000fe20003f84070 */
[--C-:B------:R-:W-:Y:S01]  /*11340*/  @!P3 IMAD.IADD R0, R0, 0x1, -R9.reuse ;  /* 0x000000010000b824 */ /* 0x100fe200078e0a09 */
[----:B------:R-:W-:Y:S01]  /*11350*/  ISETP.GE.AND P2, PT, R4, RZ, PT ;  /* 0x000000ff0400720c */ /* 0x000fe20003f46270 */
[----:B------:R-:W-:Y:S01]  /*11360*/  @!P5 IMAD.IADD R21, R21, 0x1, -R9 ;  /* 0x000000011515d824 */ /* 0x000fe200078e0a09 */
[----:B------:R-:W-:Y:S01]  /*11370*/  ISETP.GT.U32.AND P5, PT, R9, R18, PT ;  /* 0x000000120900720c */ /* 0x000fe20003fa4070 */
[----:B-1----:R-:W-:Y:S01]  /*11380*/  IMAD.MOV.U32 R12, RZ, RZ, R6 ;  /* 0x000000ffff0c7224 */ /* 0x002fe200078e0006 */
[----:B------:R1:W-:Y:S01]  /*11390*/  STL [R1+0x3f4], R7 ;  /* 0x0003f40701007387 */ /* 0x0003e20000100800 */
[C---:B------:R-:W-:Y:S01]  /*113a0*/  VIADD R4, R10.reuse, 0x146 ;  /* 0x000001460a047836 */ /* 0x040fe20000000000 */
[----:B------:R-:W-:Y:S01]  /*113b0*/  ISETP.GE.AND P3, PT, R5, RZ, PT ;  /* 0x000000ff0500720c */ /* 0x000fe20003f66270 */
[----:B------:R-:W-:Y:S01]  /*113c0*/  VIADD R5, R10, 0x147 ;  /* 0x000001470a057836 */ /* 0x000fe20000000000 */
[----:B------:R-:W-:Y:S01]  /*113d0*/  @!P0 IADD3 R12, -R12, RZ, RZ ;  /* 0x000000ff0c0c8210 */ /* 0x000fe20007ffe1ff */
[----:B------:R-:W-:Y:S01]  /*113e0*/  VIADD R8, R10, 0x148 ;  /* 0x000001480a087836 */ /* 0x000fe20000000000 */
[----:B------:R-:W-:Y:S01]  /*113f0*/  ISETP.GT.U32.AND P0, PT, R9, R19, PT ;  /* 0x000000130900720c */ /* 0x000fe20003f04070 */
[----:B------:R-:W-:Y:S01]  /*11400*/  IMAD.MOV.U32 R15, RZ, RZ, R21 ;  /* 0x000000ffff0f7224 */ /* 0x000fe200078e0015 */
[----:B------:R-:W-:Y:S01]  /*11410*/  IABS R6, R4 ;  /* 0x0000000400067213 */ /* 0x000fe20000000000 */
[----:B------:R2:W-:Y:S01]  /*11420*/  STL [R1+0x3d0], R12 ;  /* 0x0003d00c01007387 */ /* 0x0005e20000100800 */
[----:B------:R-:W-:Y:S01]  /*11430*/  @!P4 IADD3 R14, R14, -R9, RZ ;  /* 0x800000090e0ec210 */ /* 0x000fe20007ffe0ff */
[----:B------:R-:W-:Y:S01]  /*11440*/  @!P5 IMAD.IADD R18, R18, 0x1, -R9 ;  /* 0x000000011212d824 */ /* 0x000fe200078e0a09 */
[----:B------:R-:W-:Y:S01]  /*11450*/  ISETP.GE.AND P4, PT, R2, RZ, PT ;  /* 0x000000ff0200720c */ /* 0x000fe20003f86270 */
[----:B-1----:R-:W-:Y:S01]  /*11460*/  IMAD.HI.U32 R7, R25, R6, RZ ;  /* 0x0000000619077227 */ /* 0x002fe200078e00ff */
[----:B------:R-:W-:-:S02]  /*11470*/  IABS R2, R5 ;  /* 0x0000000500027213 */ /* 0x000fc40000000000 */
[----:B------:R-:W-:Y:S01]  /*11480*/  @!P6 IADD3 R15, -R15, RZ, RZ ;  /* 0x000000ff0f0fe210 */ /* 0x000fe20007ffe1ff */
[C---:B------:R-:W-:Y:S01]  /*11490*/  VIADD R214, R10.reuse, 0x1cd ;  /* 0x000001cd0ad67836 */ /* 0x040fe20000000000 */
[----:B------:R-:W-:Y:S01]  /*114a0*/  IADD3 R7, -R7, RZ, RZ ;  /* 0x000000ff07077210 */ /* 0x000fe20007ffe1ff */
[----:B--2---:R-:W-:Y:S02]  /*114b0*/  IMAD.MOV.U32 R12, RZ, RZ, R0 ;  /* 0x000000ffff0c7224 */ /* 0x004fe400078e0000 */
[--C-:B------:R-:W-:Y:S01]  /*114c0*/  @!P0 IMAD.IADD R19, R19, 0x1, -R9.reuse ;  /* 0x0000000113138824 */ /* 0x100fe200078e0a09 */
[C---:B------:R-:W-:Y:S01]  /*114d0*/  ISETP.GT.U32.AND P0, PT, R9.reuse, R14, PT ;  /* 0x0000000e0900720c */ /* 0x040fe20003f04070 */
[----:B------:R-:W-:Y:S01]  /*114e0*/  @!P1 IMAD.MOV R12, RZ, RZ, -R12 ;  /* 0x000000ffff0c9224 */ /* 0x000fe200078e0a0c */
[C---:B------:R-:W-:Y:S01]  /*114f0*/  ISETP.GT.U32.AND P1, PT, R9.reuse, R18, PT ;  /* 0x000000120900720c */ /* 0x040fe20003f24070 */
[C---:B------:R-:W-:Y:S01]  /*11500*/  IMAD R6, R9.reuse, R7, R6 ;  /* 0x0000000709067224 */ /* 0x040fe200078e0206 */
[C---:B------:R-:W-:Y:S01]  /*11510*/  ISETP.GT.U32.AND P5, PT, R9.reuse, R19, PT ;  /* 0x000000130900720c */ /* 0x040fe20003fa4070 */
[C---:B------:R-:W-:Y:S01]  /*11520*/  VIADD R0, R10.reuse, 0x149 ;  /* 0x000001490a007836 */ /* 0x040fe20000000000 */
[----:B------:R1:W-:Y:S01]  /*11530*/  STL [R1+0x400], R12 ;  /* 0x0004000c01007387 */ /* 0x0003e20000100800 */
[----:B------:R-:W-:Y:S01]  /*11540*/  IABS R7, R8 ;  /* 0x0000000800077213 */ /* 0x000fe20000000000 */
[C---:B------:R-:W-:Y:S01]  /*11550*/  VIADD R163, R10.reuse, 0x1cc ;  /* 0x000001cc0aa37836 */ /* 0x040fe20000000000 */
[----:B------:R-:W-:Y:S01]  /*11560*/  IABS R59, R214 ;  /* 0x000000d6003b7213 */ /* 0x000fe20000000000 */
[----:B------:R2:W-:Y:S01]  /*11570*/  STL [R1+0x3f0], R15 ;  /* 0x0003f00f01007387 */ /* 0x0005e20000100800 */
[----:B------:R-:W-:Y:S01]  /*11580*/  IABS R23, R0 ;  /* 0x0000000000177213 */ /* 0x000fe20000000000 */
[----:B------:R-:W-:Y:S01]  /*11590*/  VIADD R211, R10, 0x1ce ;  /* 0x000001ce0ad37836 */ /* 0x000fe20000000000 */
[----:B------:R-:W-:Y:S01]  /*115a0*/  IABS R60, R163 ;  /* 0x000000a3003c7213 */ /* 0x000fe20000000000 */
[----:B------:R-:W-:Y:S01]  /*115b0*/  @!P0 IMAD.IADD R14, R14, 0x1, -R9 ;  /* 0x000000010e0e8824 */ /* 0x000fe200078e0a09 */
[----:B------:R-:W-:Y:S01]  /*115c0*/  ISETP.GT.U32.AND P0, PT, R9, R6, PT ;  /* 0x000000060900720c */ /* 0x000fe20003f04070 */
[----:B-1----:R-:W-:Y:S01]  /*115d0*/  IMAD.HI.U32 R12, R25, R2, RZ ;  /* 0x00000002190c7227 */ /* 0x002fe200078e00ff */
[----:B------:R-:W-:-:S03]  /*115e0*/  IABS R58, R211 ;  /* 0x000000d3003a7213 */ /* 0x000fc60000000000 */
[--C-:B------:R-:W-:Y:S01]  /*115f0*/  @!P1 IMAD.IADD R18, R18, 0x1, -R9.reuse ;  /* 0x0000000112129824 */ /* 0x100fe200078e0a09 */
[----:B------:R-:W-:Y:S01]  /*11600*/  IADD3 R12, -R12, RZ, RZ ;  /* 0x000000ff0c0c7210 */ /* 0x000fe20007ffe1ff */
[----:B------:R-:W-:Y:S01]  /*11610*/  @!P5 IMAD.IADD R19, R19, 0x1, -R9 ;  /* 0x000000011313d824 */ /* 0x000fe200078e0a09 */
[----:B------:R-:W-:Y:S01]  /*11620*/  ISETP.GE.AND P5, PT, R4, RZ, PT ;  /* 0x000000ff0400720c */ /* 0x000fe20003fa6270 */
[----:B------:R-:W-:Y:S01]  /*11630*/  IMAD.HI.U32 R20, R25, R23, RZ ;  /* 0x0000001719147227 */ /* 0x000fe200078e00ff */
[----:B------:R-:W-:-:S03]  /*11640*/  IADD3 R4, R10, 0x14a, RZ ;  /* 0x0000014a0a047810 */ /* 0x000fc60007ffe0ff */
[----:B------:R-:W-:Y:S02]  /*11650*/  IMAD R2, R9, R12, R2 ;  /* 0x0000000c09027224 */ /* 0x000fe400078e0202 */
[----:B------:R-:W-:-:S03]  /*11660*/  IMAD.HI.U32 R12, R25, R7, RZ ;  /* 0x00000007190c7227 */ /* 0x000fc600078e00ff */
[----:B------:R-:W-:Y:S01]  /*11670*/  ISETP.GT.U32.AND P1, PT, R9, R2, PT ;  /* 0x000000020900720c */ /* 0x000fe20003f24070 */
[----:B------:R-:W-:Y:S01]  /*11680*/  @!P0 IMAD.IADD R6, R6, 0x1, -R9 ;  /* 0x0000000106068824 */ /* 0x000fe200078e0a09 */
[----:B------:R-:W-:Y:S01]  /*11690*/  ISETP.GE.AND P0, PT, R5, RZ, PT ;  /* 0x000000ff0500720c */ /* 0x000fe20003f06270 */
[----:B------:R-:W-:Y:S01]  /*116a0*/  IMAD.MOV R12, RZ, RZ, -R12 ;  /* 0x000000ffff0c7224 */ /* 0x000fe200078e0a0c */
[----:B------:R-:W-:Y:S01]  /*116b0*/  IADD3 R5, R10, 0x14b, RZ ;  /* 0x0000014b0a057810 */ /* 0x000fe20007ffe0ff */
[----:B------:R-:W-:Y:S02]  /*116c0*/  IMAD.MOV.U32 R13, RZ, RZ, R14 ;  /* 0x000000ffff0d7224 */ /* 0x000fe400078e000e */
[C---:B------:R-:W-:Y:S01]  /*116d0*/  IMAD R7, R9.reuse, R12, R7 ;  /* 0x0000000c09077224 */ /* 0x040fe200078e0207 */
[----:B------:R-:W-:Y:S01]  /*116e0*/  IABS R12, R4 ;  /* 0x00000004000c7213 */ /* 0x000fe20000000000 */
[----:B------:R-:W-:Y:S02]  /*116f0*/  IMAD.MOV R20, RZ, RZ, -R20 ;  /* 0x000000ffff147224 */ /* 0x000fe400078e0a14 */
[----:B------:R-:W-:Y:S01]  /*11700*/  @!P2 IMAD.MOV R13, RZ, RZ, -R13 ;  /* 0x000000ffff0da224 */ /* 0x000fe200078e0a0d */
[C---:B------:R-:W-:Y:S01]  /*11710*/  ISETP.GT.U32.AND P2, PT, R9.reuse, R7, PT ;  /* 0x000000070900720c */ /* 0x040fe20003f44070 */
[----:B------:R-:W-:Y:S01]  /*11720*/  @!P1 IMAD.IADD R2, R2, 0x1, -R9 ;  /* 0x0000000102029824 */ /* 0x000fe200078e0a09 */
[C---:B------:R-:W-:Y:S01]  /*11730*/  ISETP.GT.U32.AND P1, PT, R9.reuse, R6, PT ;  /* 0x000000060900720c */ /* 0x040fe20003f24070 */
[----:B--2---:R-:W-:Y:S01]  /*11740*/  IMAD.MOV.U32 R15, RZ, RZ, R19 ;  /* 0x000000ffff0f7224 */ /* 0x004fe200078e0013 */
[----:B------:R1:W-:Y:S01]  /*11750*/  STL [R1+0x3ec], R13 ;  /* 0x0003ec0d01007387 */ /* 0x0003e20000100800 */
[C---:B------:R-:W-:Y:S01]  /*11760*/  IMAD R23, R9.reuse, R20, R23 ;  /* 0x0000001409177224 */ /* 0x040fe200078e0217 */
[----:B------:R-:W-:Y:S01]  /*11770*/  ISETP.GT.U32.AND P6, PT, R9, R2, PT ;  /* 0x000000020900720c */ /* 0x000fe20003fc4070 */
[----:B------:R-:W-:Y:S01]  /*11780*/  IMAD.HI.U32 R14, R25, R12, RZ ;  /* 0x0000000c190e7227 */ /* 0x000fe200078e00ff */
[----:B------:R-:W-:-:S02]  /*11790*/  IABS R20, R5 ;  /* 0x0000000500147213 */ /* 0x000fc40000000000 */
[----:B------:R-:W-:Y:S01]  /*117a0*/  @!P3 IADD3 R15, -R15, RZ, RZ ;  /* 0x000000ff0f0fb210 */ /* 0x000fe20007ffe1ff */
[----:B------:R-:W-:Y:S01]  /*117b0*/  IMAD.MOV R14, RZ, RZ, -R14 ;  /* 0x000000ffff0e7224 */ /* 0x000fe200078e0a0e */
[----:B------:R-:W-:Y:S01]  /*117c0*/  ISETP.GT.U32.AND P3, PT, R9, R23, PT ;  /* 0x000000170900720c */ /* 0x000fe20003f64070 */
[----:B------:R-:W-:Y:S02]  /*117d0*/  @!P2 IMAD.IADD R7, R7, 0x1, -R9 ;  /* 0x000000010707a824 */ /* 0x000fe400078e0a09 */
[----:B-1----:R-:W-:Y:S01]  /*117e0*/  IMAD.MOV.U32 R13, RZ, RZ, R18 ;  /* 0x000000ffff0d7224 */ /* 0x002fe200078e0012 */
[----:B------:R1:W-:Y:S01]  /*117f0*/  STL [R1+0x3e8], R15 ;  /* 0x0003e80f01007387 */ /* 0x0003e20000100800 */
[----:B------:R-:W-:Y:S01]  /*11800*/  IMAD.HI.U32 R18, R25, R20, RZ ;  /* 0x0000001419127227 */ /* 0x000fe200078e00ff */
[----:B------:R-:W-:-:S03]  /*11810*/  ISETP.GT.U32.AND P2, PT, R9, R7, PT ;  /* 0x000000070900720c */ /* 0x000fc60003f44070 */
[----:B------:R-:W-:Y:S01]  /*11820*/  @!P1 IMAD.IADD R6, R6, 0x1, -R9 ;  /* 0x0000000106069824 */ /* 0x000fe200078e0a09 */
[----:B------:R-:W-:Y:S01]  /*11830*/  IADD3 R18, -R18, RZ, RZ ;  /* 0x000000ff12127210 */ /* 0x000fe20007ffe1ff */
[----:B------:R-:W-:Y:S01]  /*11840*/  @!P4 IMAD.MOV R13, RZ, RZ, -R13 ;  /* 0x000000ffff0dc224 */ /* 0x000fe200078e0a0d */
[----:B------:R-:W-:Y:S01]  /*11850*/  ISETP.GE.AND P4, PT, R8, RZ, PT ;  /* 0x000000ff0800720c */ /* 0x000fe20003f86270 */
[----:B------:R-:W-:Y:S01]  /*11860*/  IMAD R12, R9, R14, R12 ;  /* 0x0000000e090c7224 */ /* 0x000fe200078e020c */
[----:B------:R-:W-:Y:S01]  /*11870*/  @!P3 IADD3 R23, R23, -R9, RZ ;  /* 0x800000091717b210 */ /* 0x000fe20007ffe0ff */
[----:B-1----:R-:W-:Y:S01]  /*11880*/  IMAD.MOV.U32 R15, RZ, RZ, R6 ;  /* 0x000000ffff0f7224 */ /* 0x002fe200078e0006 */
[----:B------:R1:W-:Y:S01]  /*11890*/  STL [R1+0x3e4], R13 ;  /* 0x0003e40d01007387 */ /* 0x0003e20000100800 */
[--C-:B------:R-:W-:Y:S01]  /*118a0*/  @!P6 IMAD.IADD R2, R2, 0x1, -R9.reuse ;  /* 0x000000010202e824 */ /* 0x100fe200078e0a09 */
[----:B------:R-:W-:Y:S01]  /*118b0*/  ISETP.GE.AND P1, PT, R0, RZ, PT ;  /* 0x000000ff0000720c */ /* 0x000fe20003f26270 */
[----:B------:R-:W-:Y:S01]  /*118c0*/  IMAD R20, R9, R18, R20 ;  /* 0x0000001209147224 */ /* 0x000fe200078e0214 */
[----:B------:R-:W-:Y:S01]  /*118d0*/  @!P5 IADD3 R15, -R15, RZ, RZ ;  /* 0x000000ff0f0fd210 */ /* 0x000fe20007ffe1ff */
[----:B------:R-:W-:Y:S01]  /*118e0*/  VIADD R0, R10, 0x14c ;  /* 0x0000014c0a007836 */ /* 0x000fe20000000000 */
[----:B------:R-:W-:Y:S01]  /*118f0*/  ISETP.GT.U32.AND P5, PT, R9, R12, PT ;  /* 0x0000000c0900720c */ /* 0x000fe20003fa4070 */
[----:B------:R-:W-:Y:S01]  /*11900*/  @!P2 IMAD.IADD R7, R7, 0x1, -R9 ;  /* 0x000000010707a824 */ /* 0x000fe200078e0a09 */
[C---:B------:R-:W-:Y:S01]  /*11910*/  ISETP.GT.U32.AND P3, PT, R9.reuse, R23, PT ;  /* 0x000000170900720c */ /* 0x040fe20003f64070 */
[----:B------:R-:W-:Y:S01]  /*11920*/  STL [R1+0x3e0], R15 ;  /* 0x0003e00f01007387 */ /* 0x000fe20000100800 */
[----:B-1----:R-:W-:Y:S01]  /*11930*/  IMAD.MOV.U32 R13, RZ, RZ, R2 ;  /* 0x000000ffff0d7224 */ /* 0x002fe200078e0002 */
[----:B------:R-:W-:Y:S01]  /*11940*/  ISETP.GE.AND P6, PT, R4, RZ, PT ;  /* 0x000000ff0400720c */ /* 0x000fe20003fc6270 */
[----:B------:R-:W-:Y:S01]  /*11950*/  VIADD R4, R10, 0x14d ;  /* 0x0000014d0a047836 */ /* 0x000fe20000000000 */
[----:B------:R-:W-:Y:S01]  /*11960*/  IABS R18, R0 ;  /* 0x0000000000127213 */ /* 0x000fe20000000000 */
[----:B------:R-:W-:Y:S01]  /*11970*/  @!P0 IMAD.MOV R13, RZ, RZ, -R13 ;  /* 0x000000ffff0d8224 */ /* 0x000fe200078e0a0d */
[----:B------:R-:W-:Y:S01]  /*11980*/  ISETP.GT.U32.AND P0, PT, R9, R20, PT ;  /* 0x000000140900720c */ /* 0x000fe20003f04070 */
[----:B------:R-:W-:Y:S01]  /*11990*/  IMAD.MOV.U32 R8, RZ, RZ, R7 ;  /* 0x000000ffff087224 */ /* 0x000fe200078e0007 */
[----:B------:R-:W-:Y:S01]  /*119a0*/  IABS R2, R4 ;  /* 0x0000000400027213 */ /* 0x000fe20000000000 */
[----:B------:R-:W-:Y:S01]  /*119b0*/  IMAD.HI.U32 R6, R25, R18, RZ ;  /* 0x0000001219067227 */ /* 0x000fe200078e00ff */
[----:B------:R-:W-:Y:S01]  /*119c0*/  ISETP.GE.AND P2, PT, R5, RZ, PT ;  /* 0x000000ff0500720c */ /* 0x000fe20003f46270 */
[----:B------:R1:W-:Y:S01]  /*119d0*/  STL [R1+0x3dc], R13 ;  /* 0x0003dc0d01007387 */ /* 0x0003e20000100800 */
[----:B------:R-:W-:Y:S01]  /*119e0*/  @!P3 IADD3 R23, R23, -R9, RZ ;  /* 0x800000091717b210 */ /* 0x000fe20007ffe0ff */
[----:B------:R-:W-:Y:S01]  /*119f0*/  @!P5 IMAD.IADD R12, R12, 0x1, -R9 ;  /* 0x000000010c0cd824 */ /* 0x000fe200078e0a09 */
[----:B------:R-:W-:Y:S01]  /*11a00*/  ISETP.GE.AND P3, PT, R0, RZ, PT ;  /* 0x000000ff0000720c */ /* 0x000fe20003f66270 */
[----:B------:R-:W-:-:S02]  /*11a10*/  @!P4 IMAD.MOV R8, RZ, RZ, -R8 ;  /* 0x000000ffff08c224 */ /* 0x000fc400078e0a08 */
[----:B------:R-:W-:Y:S01]  /*11a20*/  IMAD.HI.U32 R0, R25, R2, RZ ;  /* 0x0000000219007227 */ /* 0x000fe200078e00ff */
[C---:B------:R-:W-:Y:S02]  /*11a30*/  ISETP.GT.U32.AND P5, PT, R9.reuse, R12, PT ;  /* 0x0000000c0900720c */ /* 0x040fe40003fa4070 */
[----:B------:R-:W-:Y:S01]  /*11a40*/  @!P0 IADD3 R20, R20, -R9, RZ ;  /* 0x8000000914148210 */ /* 0x000fe20007ffe0ff */
[----:B------:R-:W-:Y:S01]  /*11a50*/  IMAD.MOV R6, RZ, RZ, -R6 ;  /* 0x000000ffff067224 */ /* 0x000fe200078e0a06 */
[----:B------:R2:W-:Y:S01]  /*11a60*/  STL [R1+0x3d8], R8 ;  /* 0x0003d80801007387 */ /* 0x0005e20000100800 */
[----:B------:R-:W-:Y:S01]  /*11a70*/  IMAD.MOV R0, RZ, RZ, -R0 ;  /* 0x000000ffff007224 */ /* 0x000fe200078e0a00 */
[C---:B------:R-:W-:Y:S01]  /*11a80*/  ISETP.GT.U32.AND P4, PT, R9.reuse, R20, PT ;  /* 0x000000140900720c */ /* 0x040fe20003f84070 */
[C---:B------:R-:W-:Y:S01]  /*11a90*/  IMAD R18, R9.reuse, R6, R18 ;  /* 0x0000000609127224 */ /* 0x040fe200078e0212 */
[----:B------:R-:W-:Y:S01]  /*11aa0*/  ISETP.GE.AND P0, PT, R4, RZ, PT ;  /* 0x000000ff0400720c */ /* 0x000fe20003f06270 */
[----:B------:R-:W-:-:S02]  /*11ab0*/  IMAD R2, R9, R0, R2 ;  /* 0x0000000009027224 */ /* 0x000fc400078e0202 */
[----:B------:R-:W-:Y:S02]  /*11ac0*/  VIADD R5, R10, 0x14e ;  /* 0x0000014e0a057836 */ /* 0x000fe40000000000 */
[----:B------:R-:W-:Y:S01]  /*11ad0*/  @!P5 IMAD.IADD R12, R12, 0x1, -R9 ;  /* 0x000000010c0cd824 */ /* 0x000fe200078e0a09 */
[----:B------:R-:W-:Y:S01]  /*11ae0*/  ISETP.GT.U32.AND P5, PT, R9, R18, PT ;  /* 0x000000120900720c */ /* 0x000fe20003fa4070 */
[C---:B------:R-:W-:Y:S01]  /*11af0*/  VIADD R7, R10.reuse, 0x14f ;  /* 0x0000014f0a077836 */ /* 0x040fe20000000000 */
[----:B------:R-:W-:Y:S01]  /*11b00*/  IABS R14, R5 ;  /* 0x00000005000e7213 */ /* 0x000fe20000000000 */
[----:B-1----:R-:W-:Y:S01]  /*11b10*/  IMAD.MOV.U32 R13, RZ, RZ, R23 ;  /* 0x000000ffff0d7224 */ /* 0x002fe200078e0017 */
[C---:B--2---:R-:W-:Y:S01]  /*11b20*/  IADD3 R8, R10.reuse, 0x150, RZ ;  /* 0x000001500a087810 */ /* 0x044fe20007ffe0ff */
[----:B------:R-:W-:Y:S01]  /*11b30*/  VIADD R4, R10, 0x151 ;  /* 0x000001510a047836 */ /* 0x000fe20000000000 */
[----:B------:R-:W-:Y:S01]  /*11b40*/  @!P4 IADD3 R20, R20, -R9, RZ ;  /* 0x800000091414c210 */ /* 0x000fe20007ffe0ff */
[----:B------:R-:W-:Y:S01]  /*11b50*/  IMAD.HI.U32 R0, R25, R14, RZ ;  /* 0x0000000e19007227 */ /* 0x000fe200078e00ff */
[----:B------:R-:W-:-:S02]  /*11b60*/  ISETP.GT.U32.AND P4, PT, R9, R2, PT ;  /* 0x000000020900720c */ /* 0x000fc40003f84070 */
[----:B------:R-:W-:Y:S01]  /*11b70*/  IABS R6, R7 ;  /* 0x0000000700067213 */ /* 0x000fe20000000000 */
[----:B------:R-:W-:Y:S01]  /*11b80*/  @!P1 IMAD.MOV R13, RZ, RZ, -R13 ;  /* 0x000000ffff0d9224 */ /* 0x000fe200078e0a0d */
[----:B------:R-:W-:Y:S01]  /*11b90*/  IABS R22, R8 ;  /* 0x0000000800167213 */ /* 0x000fe20000000000 */
[--C-:B------:R-:W-:Y:S01]  /*11ba0*/  @!P5 IMAD.IADD R18, R18, 0x1, -R9.reuse ;  /* 0x000000011212d824 */ /* 0x100fe200078e0a09 */
[----:B------:R-:W-:Y:S01]  /*11bb0*/  ISETP.GE.AND P1, PT, R5, RZ, PT ;  /* 0x000000ff0500720c */ /* 0x000fe20003f26270 */
[----:B------:R-:W-:Y:S01]  /*11bc0*/  IMAD.MOV R0, RZ, RZ, -R0 ;  /* 0x000000ffff007224 */ /* 0x000fe200078e0a00 */
[----:B------:R1:W-:Y:S01]  /*11bd0*/  STL [R1+0x3d4], R13 ;  /* 0x0003d40d01007387 */ /* 0x0003e20000100800 */
[----:B------:R-:W-:Y:S01]  /*11be0*/  IMAD.HI.U32 R24, R25, R6, RZ ;  /* 0x0000000619187227 */ /* 0x000fe200078e00ff */
[----:B------:R-:W-:Y:S02]  /*11bf0*/  IABS R19, R4 ;  /* 0x0000000400137213 */ /* 0x000fe40000000000 */
[----:B------:R-:W-:Y:S01]  /*11c00*/  MOV R15, R20 ;  /* 0x00000014000f7202 */ /* 0x000fe20000000f00 */
[----:B------:R-:W-:Y:S01]  /*11c10*/  @!P4 IMAD.IADD R2, R2, 0x1, -R9 ;  /* 0x000000010202c824 */ /* 0x000fe200078e0a09 */
[C---:B------:R-:W-:Y:S01]  /*11c20*/  ISETP.GT.U32.AND P4, PT, R9.reuse, R18, PT ;  /* 0x000000120900720c */ /* 0x040fe20003f84070 */
[----:B------:R-:W-:Y:S01]  /*11c30*/  IMAD R14, R9, R0, R14 ;  /* 0x00000000090e7224 */ /* 0x000fe200078e020e */
[----:B------:R-:W-:Y:S01]  /*11c40*/  IADD3 R24, -R24, RZ, RZ ;  /* 0x000000ff18187210 */ /* 0x000fe20007ffe1ff */
[----:B------:R-:W-:Y:S01]  /*11c50*/  IMAD.HI.U32 R21, R25, R22, RZ ;  /* 0x0000001619157227 */ /* 0x000fe200078e00ff */
[----:B-1----:R-:W-:-:S02]  /*11c60*/  MOV R13, R12 ;  /* 0x0000000c000d7202 */ /* 0x002fc40000000f00 */
[C---:B------:R-:W-:Y:S01]  /*11c70*/  ISETP.GT.U32.AND P5, PT, R9.reuse, R14, PT ;  /* 0x0000000e0900720c */ /* 0x040fe20003fa4070 */
[C---:B------:R-:W-:Y:S02]  /*11c80*/  IMAD R5, R9.reuse, R24, R6 ;  /* 0x0000001809057224 */ /* 0x040fe400078e0206 */
[----:B------:R-:W-:Y:S01]  /*11c90*/  @!P6 IMAD.MOV R13, RZ, RZ, -R13 ;  /* 0x000000ffff0de224 */ /* 0x000fe200078e0a0d */
[C---:B------:R-:W-:Y:S01]  /*11ca0*/  ISETP.GT.U32.AND P6, PT, R9.reuse, R2, PT ;  /* 0x000000020900720c */ /* 0x040fe20003fc4070 */
[----:B------:R-:W-:Y:S02]  /*11cb0*/  IMAD.MOV R21, RZ, RZ, -R21 ;  /* 0x000000ffff157224 */ /* 0x000fe400078e0a15 */
[----:B------:R-:W-:Y:S01]  /*11cc0*/  @!P4 IMAD.IADD R18, R18, 0x1, -R9 ;  /* 0x000000011212c824 */ /* 0x000fe200078e0a09 */
[----:B------:R1:W-:Y:S01]  /*11cd0*/  STL [R1+0x3c8], R13 ;  /* 0x0003c80d01007387 */ /* 0x0003e20000100800 */
[C---:B------:R-:W-:Y:S01]  /*11ce0*/  IMAD R22, R9.reuse, R21, R22 ;  /* 0x0000001509167224 */ /* 0x040fe200078e0216 */
[----:B------:R-:W-:Y:S01]  /*11cf0*/  ISETP.GT.U32.AND P4, PT, R9, R5, PT ;  /* 0x000000050900720c */ /* 0x000fe20003f84070 */
[----:B------:R-:W-:-:S02]  /*11d00*/  VIADD R0, R10, 0x152 ;  /* 0x000001520a007836 */ /* 0x000fc40000000000 */
[----:B------:R-:W-:-:S03]  /*11d10*/  IMAD.HI.U32 R12, R25, R19, RZ ;  /* 0x00000013190c7227 */ /* 0x000fc600078e00ff */
[----:B------:R-:W-:Y:S01]  /*11d20*/  IABS R6, R0 ;  /* 0x0000000000067213 */ /* 0x000fe20000000000 */
[----:B------:R-:W-:Y:S02]  /*11d30*/  IMAD.MOV R12, RZ, RZ, -R12 ;  /* 0x000000ffff0c7224 */ /* 0x000fe400078e0a0c */
[----:B-1----:R-:W-:Y:S02]  /*11d40*/  IMAD.MOV.U32 R13, RZ, RZ, R18 ;  /* 0x000000ffff0d7224 */ /* 0x002fe400078e0012 */
[----:B------:R-:W-:Y:S02]  /*11d50*/  @!P5 IMAD.IADD R14, R14, 0x1, -R9 ;  /* 0x000000010e0ed824 */ /* 0x000fe400078e0a09 */
[----:B------:R-:W-:Y:S01]  /*11d60*/  @!P3 IMAD.MOV R13, RZ, RZ, -R13 ;  /* 0x000000ffff0db224 */ /* 0x000fe200078e0a0d */
[C---:B------:R-:W-:Y:S01]  /*11d70*/  ISETP.GT.U32.AND P3, PT, R9.reuse, R22, PT ;  /* 0x000000160900720c */ /* 0x040fe20003f64070 */
[C---:B------:R-:W-:Y:S01]  /*11d80*/  IMAD R19, R9.reuse, R12, R19 ;  /* 0x0000000c09137224 */ /* 0x040fe200078e0213 */
[----:B------:R-:W-:Y:S01]  /*11d90*/  ISETP.GT.U32.AND P5, PT, R9, R14, PT ;  /* 0x0000000e0900720c */ /* 0x000fe20003fa4070 */
[----:B------:R-:W-:Y:S01]  /*11da0*/  IMAD.HI.U32 R20, R25, R6, RZ ;  /* 0x0000000619147227 */ /* 0x000fe200078e00ff */
[----:B------:R-:W-:-:S02]  /*11db0*/  @!P4 IADD3 R5, R5, -R9, RZ ;  /* 0x800000090505c210 */ /* 0x000fc40007ffe0ff */
[----:B------:R-:W-:Y:S01]  /*11dc0*/  ISETP.GT.U32.AND P4, PT, R9, R19, PT ;  /* 0x000000130900720c */ /* 0x000fe20003f84070 */
[----:B------:R-:W-:Y:S01]  /*11dd0*/  @!P6 IMAD.IADD R2, R2, 0x1, -R9 ;  /* 0x000000010202e824 */ /* 0x000fe200078e0a09 */
[----:B------:R-:W-:Y:S01]  /*11de0*/  IADD3 R20, -R20, RZ, RZ ;  /* 0x000000ff14147210 */ /* 0x000fe20007ffe1ff */
[----:B------:R-:W-:Y:S01]  /*11df0*/  @!P2 IMAD.MOV R15, RZ, RZ, -R15 ;  /* 0x000000ffff0fa224 */ /* 0x000fe200078e0a0f */
[----:B------:R-:W-:Y:S01]  /*11e00*/  ISETP.GE.AND P2, PT, R7, RZ, PT ;  /* 0x000000ff0700720c */ /* 0x000fe20003f46270 */
[----:B------:R-:W-:Y:S01]  /*11e10*/  IMAD.MOV.U32 R7, RZ, RZ, R2 ;  /* 0x000000ffff077224 */ /* 0x000fe200078e0002 */
[----:B------:R-:W-:Y:S01]  /*11e20*/  IADD3 R2, R10, 0x155, RZ ;  /* 0x000001550a027810 */ /* 0x000fe20007ffe0ff */
[--C-:B------:R-:W-:Y:S01]  /*11e30*/  @!P3 IMAD.IADD R22, R22, 0x1, -R9.reuse ;  /* 0x000000011616b824 */ /* 0x100fe200078e0a09 */
[C---:B------:R-:W-:Y:S01]  /*11e40*/  ISETP.GT.U32.AND P3, PT, R9.reuse, R5, PT ;  /* 0x000000050900720c */ /* 0x040fe20003f64070 */
[----:B------:R-:W-:Y:S01]  /*11e50*/  IMAD R6, R9, R20, R6 ;  /* 0x0000001409067224 */ /* 0x000fe200078e0206 */
[----:B------:R1:W-:Y:S01]  /*11e60*/  STL [R1+0x3c4], R15 ;  /* 0x0003c40f01007387 */ /* 0x0003e20000100800 */
[----:B------:R-:W-:Y:S01]  /*11e70*/  VIADD R20, R10, 0x153 ;  /* 0x000001530a147836 */ /* 0x000fe20000000000 */
[----:B------:R-:W-:Y:S01]  /*11e80*/  IABS R18, R2 ;  /* 0x0000000200127213 */ /* 0x000fe20000000000 */
[----:B------:R-:W-:Y:S01]  /*11e90*/  @!P5 IMAD.IADD R14, R14, 0x1, -R9 ;  /* 0x000000010e0ed824 */ /* 0x000fe200078e0a09 */
[----:B------:R-:W-:Y:S01]  /*11ea0*/  ISETP.GE.AND P5, PT, R4, RZ, PT ;  /* 0x000000ff0400720c */ /* 0x000fe20003fa6270 */
[----:B------:R-:W-:Y:S01]  /*11eb0*/  @!P0 IMAD.MOV R7, RZ, RZ, -R7 ;  /* 0x000000ffff078224 */ /* 0x000fe200078e0a07 */
[----:B------:R-:W-:Y:S01]  /*11ec0*/  IABS R4, R20 ;  /* 0x0000001400047213 */ /* 0x000fe20000000000 */
[----:B------:R-:W-:Y:S01]  /*11ed0*/  STL [R1+0x3c0], R13 ;  /* 0x0003c00d01007387 */ /* 0x000fe20000100800 */
[----:B------:R-:W-:Y:S01]  /*11ee0*/  @!P4 IADD3 R19, R19, -R9, RZ ;  /* 0x800000091313c210 */ /* 0x000fe20007ffe0ff */
[C---:B------:R-:W-:Y:S01]  /*11ef0*/  VIADD R21, R10.reuse, 0x154 ;  /* 0x000001540a157836 */ /* 0x040fe20000000000 */
[C---:B------:R-:W-:Y:S01]  /*11f00*/  ISETP.GT.U32.AND P0, PT, R9.reuse, R22, PT ;  /* 0x000000160900720c */ /* 0x040fe20003f04070 */
[----:B------:R2:W-:Y:S01]  /*11f10*/  STL [R1+0x3bc], R7 ;  /* 0x0003bc0701007387 */ /* 0x0005e20000100800 */
[----:B------:R-:W-:Y:S01]  /*11f20*/  ISETP.GT.U32.AND P4, PT, R9, R19, PT ;  /* 0x000000130900720c */ /* 0x000fe20003f84070 */
[----:B------:R-:W-:Y:S01]  /*11f30*/  @!P3 IMAD.IADD R5, R5, 0x1, -R9 ;  /* 0x000000010505b824 */ /* 0x000fe200078e0a09 */
[----:B------:R-:W-:Y:S01]  /*11f40*/  ISETP.GT.U32.AND P3, PT, R9, R6, PT ;  /* 0x000000060900720c */ /* 0x000fe20003f64070 */
[----:B-1----:R-:W-:Y:S01]  /*11f50*/  IMAD.MOV.U32 R15, RZ, RZ, R14 ;  /* 0x000000ffff0f7224 */ /* 0x002fe200078e000e */
[----:B------:R-:W-:Y:S01]  /*11f60*/  IABS R23, R21 ;  /* 0x0000001500177213 */ /* 0x000fe20000000000 */
[----:B------:R-:W-:Y:S01]  /*11f70*/  VIADD R12, R10, 0x156 ;  /* 0x000001560a0c7836 */ /* 0x000fe20000000000 */
[----:B------:R-:W-:Y:S01]  /*11f80*/  ISETP.GE.AND P6, PT, R8, RZ, PT ;  /* 0x000000ff0800720c */ /* 0x000fe20003fc6270 */
[----:B------:R-:W-:-:S02]  /*11f90*/  @!P1 IMAD.MOV R15, RZ, RZ, -R15 ;  /* 0x000000ffff0f9224 */ /* 0x000fc400078e0a0f */
[----:B--2---:R-:W-:Y:S01]  /*11fa0*/  IMAD.HI.U32 R7, R25, R4, RZ ;  /* 0x0000000419077227 */ /* 0x004fe200078e00ff */
[----:B------:R-:W-:Y:S02]  /*11fb0*/  IABS R8, R12 ;  /* 0x0000000c00087213 */ /* 0x000fe40000000000 */
[----:B------:R1:W-:Y:S01]  /*11fc0*/  STL [R1+0x38c], R15 ;  /* 0x00038c0f01007387 */ /* 0x0003e20000100800 */
[----:B------:R-:W-:Y:S01]  /*11fd0*/  IMAD.MOV R7, RZ, RZ, -R7 ;  /* 0x000000ffff077224 */ /* 0x000fe200078e0a07 */
[----:B------:R-:W-:Y:S01]  /*11fe0*/  @!P4 IADD3 R19, R19, -R9, RZ ;  /* 0x800000091313c210 */ /* 0x000fe20007ffe0ff */
[----:B------:R-:W-:Y:S01]  /*11ff0*/  @!P0 IMAD.IADD R22, R22, 0x1, -R9 ;  /* 0x0000000116168824 */ /* 0x000fe200078e0a09 */
[----:B------:R-:W-:Y:S01]  /*12000*/  ISETP.GE.AND P0, PT, R0, RZ, PT ;  /* 0x000000ff0000720c */ /* 0x000fe20003f06270 */
[----:B------:R-:W-:Y:S01]  /*12010*/  IMAD R4, R9, R7, R4 ;  /* 0x0000000709047224 */ /* 0x000fe200078e0204 */
[----:B------:R-:W-:Y:S01]  /*12020*/  @!P3 IADD3 R6, R6, -R9, RZ ;  /* 0x800000090606b210 */ /* 0x000fe20007ffe0ff */
[----:B------:R-:W-:Y:S01]  /*12030*/  IMAD.HI.U32 R0, R25, R18, RZ ;  /* 0x0000001219007227 */ /* 0x000fe200078e00ff */
[----:B------:R-:W-:-:S02]  /*12040*/  ISETP.GE.AND P3, PT, R20, RZ, PT ;  /* 0x000000ff1400720c */ /* 0x000fc40003f66270 */
[----:B------:R-:W-:Y:S01]  /*12050*/  ISETP.GT.U32.AND P4, PT, R9, R4, PT ;  /* 0x000000040900720c */ /* 0x000fe20003f84070 */
[----:B------:R-:W-:Y:S01]  /*12060*/  IMAD.HI.U32 R24, R25, R23, RZ ;  /* 0x0000001719187227 */ /* 0x000fe200078e00ff */
[----:B------:R-:W-:Y:S02]  /*12070*/  ISETP.GT.U32.AND P1, PT, R9, R6, PT ;  /* 0x000000060900720c */ /* 0x000fe40003f24070 */
[----:B-1----:R-:W-:Y:S01]  /*12080*/  MOV R15, R22 ;  /* 0x00000016000f7202 */ /* 0x002fe20000000f00 */
[----:B------:R-:W-:Y:S01]  /*12090*/  IMAD.MOV.U32 R13, RZ, RZ, R5 ;  /* 0x000000ffff0d7224 */ /* 0x000fe200078e0005 */
[----:B------:R-:W-:Y:S01]  /*120a0*/  IADD3 R22, R10, 0x15f, RZ ;  /* 0x0000015f0a167810 */ /* 0x000fe20007ffe0ff */
[----:B------:R-:W-:Y:S02]  /*120b0*/  IMAD.MOV R0, RZ, RZ, -R0 ;  /* 0x000000ffff007224 */ /* 0x000fe400078e0a00 */
[----:B------:R-:W-:Y:S02]  /*120c0*/  IMAD.MOV R24, RZ, RZ, -R24 ;  /* 0x000000ffff187224 */ /* 0x000fe400078e0a18 */
[----:B------:R-:W-:-:S02]  /*120d0*/  @!P2 IMAD.MOV R13, RZ, RZ, -R13 ;  /* 0x000000ffff0da224 */ /* 0x000fc400078e0a0d */
[C---:B------:R-:W-:Y:S01]  /*120e0*/  IMAD R18, R9.reuse, R0, R18 ;  /* 0x0000000009127224 */ /* 0x040fe200078e0212 */
[-C--:B------:R-:W-:Y:S01]  /*120f0*/  @!P4 IADD3 R4, R4, -R9.reuse, RZ ;  /* 0x800000090404c210 */ /* 0x080fe20007ffe0ff */
[----:B------:R-:W-:Y:S01]  /*12100*/  IMAD R20, R9, R24, R23 ;  /* 0x0000001809147224 */ /* 0x000fe200078e0217 */
[----:B------:R1:W-:Y:S01]  /*12110*/  STL [R1+0x388], R13 ;  /* 0x0003880d01007387 */ /* 0x0003e20000100800 */
[----:B------:R-:W-:Y:S01]  /*12120*/  IMAD.HI.U32 R7, R25, R8, RZ ;  /* 0x0000000819077227 */ /* 0x000fe200078e00ff */
[C---:B------:R-:W-:Y:S02]  /*12130*/  ISETP.GT.U32.AND P2, PT, R9.reuse, R4, PT ;  /* 0x000000040900720c */ /* 0x040fe40003f44070 */
[C---:B------:R-:W-:Y:S01]  /*12140*/  ISETP.GT.U32.AND P4, PT, R9.reuse, R20, PT ;  /* 0x000000140900720c */ /* 0x040fe20003f84070 */
[----:B------:R-:W-:Y:S01]  /*12150*/  @!P6 IMAD.MOV R15, RZ, RZ, -R15 ;  /* 0x000000ffff0fe224 */ /* 0x000fe200078e0a0f */
[----:B------:R-:W-:Y:S01]  /*12160*/  ISETP.GT.U32.AND P6, PT, R9, R18, PT ;  /* 0x000000120900720c */ /* 0x000fe20003fc4070 */
[----:B------:R-:W-:Y:S01]  /*12170*/  IMAD.MOV R7, RZ, RZ, -R7 ;  /* 0x000000ffff077224 */ /* 0x000fe200078e0a07 */
[----:B------:R-:W-:Y:S01]  /*12180*/  @!P1 IADD3 R6, R6, -R9, RZ ;  /* 0x8000000906069210 */ /* 0x000fe20007ffe0ff */
[----:B------:R-:W-:Y:S01]  /*12190*/  VIADD R0, R10, 0x157 ;  /* 0x000001570a007836 */ /* 0x000fe20000000000 */
[----:B------:R-:W-:Y:S01]  /*121a0*/  STL [R1+0x384], R15 ;  /* 0x0003840f01007387 */ /* 0x000fe20000100800 */
[----:B-1----:R-:W-:-:S02]  /*121b0*/  IMAD.MOV.U32 R13, RZ, RZ, R19 ;  /* 0x000000ffff0d7224 */ /* 0x002fc400078e0013 */
[----:B------:R-:W-:Y:S01]  /*121c0*/  IMAD R8, R9, R7, R8 ;  /* 0x0000000709087224 */ /* 0x000fe200078e0208 */
[----:B------:R-:W-:Y:S01]  /*121d0*/  IABS R14, R0 ;  /* 0x00000000000e7213 */ /* 0x000fe20000000000 */
[----:B------:R-:W-:Y:S01]  /*121e0*/  @!P5 IMAD.MOV R13, RZ, RZ, -R13 ;  /* 0x000000ffff0dd224 */ /* 0x000fe200078e0a0d */
[----:B------:R-:W-:Y:S01]  /*121f0*/  ISETP.GE.AND P5, PT, R21, RZ, PT ;  /* 0x000000ff1500720c */ /* 0x000fe20003fa6270 */
[----:B------:R-:W-:Y:S01]  /*12200*/  VIADD R7, R10, 0x158 ;  /* 0x000001580a077836 */ /* 0x000fe20000000000 */
[----:B------:R-:W-:Y:S01]  /*12210*/  ISETP.GT.U32.AND P1, PT, R9, R8, PT ;  /* 0x000000080900720c */ /* 0x000fe20003f24070 */
[----:B------:R-:W-:Y:S01]  /*12220*/  IMAD.HI.U32 R19, R25, R14, RZ ;  /* 0x0000000e19137227 */ /* 0x000fe200078e00ff */
[----:B------:R1:W-:Y:S01]  /*12230*/  STL [R1+0x3b8], R13 ;  /* 0x0003b80d01007387 */ /* 0x0003e20000100800 */
[----:B------:R-:W-:Y:S02]  /*12240*/  @!P6 IADD3 R18, R18, -R9, RZ ;  /* 0x800000091212e210 */ /* 0x000fe40007ffe0ff */
[----:B------:R-:W-:Y:S01]  /*12250*/  IABS R5, R7 ;  /* 0x0000000700057213 */ /* 0x000fe20000000000 */
[--C-:B------:R-:W-:Y:S01]  /*12260*/  @!P4 IMAD.IADD R20, R20, 0x1, -R9.reuse ;  /* 0x000000011414c824 */ /* 0x100fe200078e0a09 */
[----:B------:R-:W-:Y:S01]  /*12270*/  ISETP.GE.AND P4, PT, R12, RZ, PT ;  /* 0x000000ff0c00720c */ /* 0x000fe20003f86270 */
[----:B------:R-:W-:Y:S01]  /*12280*/  @!P2 IMAD.IADD R4, R4, 0x1, -R9 ;  /* 0x000000010404a824 */ /* 0x000fe200078e0a09 */
[----:B------:R-:W-:Y:S01]  /*12290*/  ISETP.GE.AND P2, PT, R2, RZ, PT ;  /* 0x000000ff0200720c */ /* 0x000fe20003f46270 */
[----:B------:R-:W-:Y:S01]  /*122a0*/  IMAD.MOV R19, RZ, RZ, -R19 ;  /* 0x000000ffff137224 */ /* 0x000fe200078e0a13 */
[----:B------:R-:W-:Y:S01]  /*122b0*/  ISETP.GT.U32.AND P6, PT, R9, R20, PT ;  /* 0x000000140900720c */ /* 0x000fe20003fc4070 */
[----:B-1----:R-:W-:Y:S01]  /*122c0*/  IMAD.MOV.U32 R13, RZ, RZ, R6 ;  /* 0x000000ffff0d7224 */ /* 0x002fe200078e0006 */
[----:B------:R-:W-:Y:S01]  /*122d0*/  IABS R21, R26 ;  /* 0x0000001a00157213 */ /* 0x000fe20000000000 */
[----:B------:R-:W-:-:S03]  /*122e0*/  IMAD.HI.U32 R12, R25, R5, RZ ;  /* 0x00000005190c7227 */ /* 0x000fc600078e00ff */
[----:B------:R-:W-:Y:S01]  /*122f0*/  @!P0 IADD3 R13, -R13, RZ, RZ ;  /* 0x000000ff0d0d8210 */ /* 0x000fe20007ffe1ff */
[C---:B------:R-:W-:Y:S01]  /*12300*/  IMAD R2, R9.reuse, R19, R14 ;  /* 0x0000001309027224 */ /* 0x040fe200078e020e */
[C---:B------:R-:W-:Y:S01]  /*12310*/  ISETP.GT.U32.AND P0, PT, R9.reuse, R18, PT ;  /* 0x000000120900720c */ /* 0x040fe20003f04070 */
[----:B------:R-:W-:Y:S02]  /*12320*/  IMAD.MOV R6, RZ, RZ, -R12 ;  /* 0x000000ffff067224 */ /* 0x000fe400078e0a0c */
[----:B------:R1:W-:Y:S01]  /*12330*/  STL [R1+0x3b4], R13 ;  /* 0x0003b40d01007387 */ /* 0x0003e20000100800 */
[----:B------:R-:W-:Y:S02]  /*12340*/  @!P1 IMAD.IADD R8, R8, 0x1, -R9 ;  /* 0x0000000108089824 */ /* 0x000fe400078e0a09 */
[C---:B------:R-:W-:Y:S02]  /*12350*/  IMAD R5, R9.reuse, R6, R5 ;  /* 0x0000000609057224 */ /* 0x040fe400078e0205 */
[C---:B------:R-:W-:Y:S01]  /*12360*/  VIADD R12, R10.reuse, 0x159 ;  /* 0x000001590a0c7836 */ /* 0x040fe20000000000 */
[----:B------:R-:W-:Y:S01]  /*12370*/  ISETP.GT.U32.AND P1, PT, R9, R8, PT ;  /* 0x000000080900720c */ /* 0x000fe20003f24070 */
[----:B------:R-:W-:-:S02]  /*12380*/  VIADD R6, R10, 0x15a ;  /* 0x0000015a0a067836 */ /* 0x000fc40000000000 */
[--C-:B------:R-:W-:Y:S01]  /*12390*/  @!P6 IMAD.IADD R20, R20, 0x1, -R9.reuse ;  /* 0x000000011414e824 */ /* 0x100fe200078e0a09 */
[----:B------:R-:W-:Y:S01]  /*123a0*/  ISETP.GE.AND P6, PT, R0, RZ, PT ;  /* 0x000000ff0000720c */ /* 0x000fe20003fc6270 */
[----:B-1----:R-:W-:Y:S01]  /*123b0*/  IMAD.MOV.U32 R13, RZ, RZ, R4 ;  /* 0x000000ffff0d7224 */ /* 0x002fe200078e0004 */
[----:B------:R-:W-:Y:S01]  /*123c0*/  IABS R4, R12 ;  /* 0x0000000c00047213 */ /* 0x000fe20000000000 */
[----:B------:R-:W-:Y:S01]  /*123d0*/  @!P0 IMAD.IADD R18, R18, 0x1, -R9 ;  /* 0x0000000112128824 */ /* 0x000fe200078e0a09 */
[----:B------:R-:W-:Y:S01]  /*123e0*/  ISETP.GT.U32.AND P0, PT, R9, R5, PT ;  /* 0x000000050900720c */ /* 0x000fe20003f04070 */
[----:B------:R-:W-:Y:S01]  /*123f0*/  VIADD R212, R10, 0x1d0 ;  /* 0x000001d00ad47836 */ /* 0x000fe20000000000 */
[----:B------:R-:W-:Y:S01]  /*12400*/  @!P3 IADD3 R13, -R13, RZ, RZ ;  /* 0x000000ff0d0db210 */ /* 0x000fe20007ffe1ff */
[----:B------:R-:W-:Y:S01]  /*12410*/  IMAD.HI.U32 R19, R25, R4, RZ ;  /* 0x0000000419137227 */ /* 0x000fe200078e00ff */
[----:B------:R-:W-:Y:S02]  /*12420*/  ISETP.GT.U32.AND P3, PT, R9, R2, PT ;  /* 0x000000020900720c */ /* 0x000fe40003f64070 */
[----:B------:R-:W-:Y:S01]  /*12430*/  IABS R0, R6 ;  /* 0x0000000600007213 */ /* 0x000fe20000000000 */
[----:B------:R-:W-:Y:S01]  /*12440*/  IMAD.MOV R19, RZ, RZ, -R19 ;  /* 0x000000ffff137224 */ /* 0x000fe200078e0a13 */
[----:B------:R1:W-:Y:S01]  /*12450*/  STL [R1+0x3b0], R13 ;  /* 0x0003b00d01007387 */ /* 0x0003e20000100800 */
[----:B------:R-:W-:Y:S01]  /*12460*/  @!P1 IMAD.IADD R8, R8, 0x1, -R9 ;  /* 0x0000000108089824 */ /* 0x000fe200078e0a09 */
[----:B------:R-:W-:Y:S01]  /*12470*/  ISETP.GE.AND P1, PT, R7, RZ, PT ;  /* 0x000000ff0700720c */ /* 0x000fe20003f26270 */
[----:B------:R-:W-:Y:S01]  /*12480*/  IMAD.HI.U32 R14, R25, R0, RZ ;  /* 0x00000000190e7227 */ /* 0x000fe200078e00ff */
[----:B------:R-:W-:-:S02]  /*12490*/  IADD3 R7, R10, 0x15b, RZ ;  /* 0x0000015b0a077810 */ /* 0x000fc40007ffe0ff */
[----:B------:R-:W-:Y:S01]  /*124a0*/  IABS R56, R212 ;  /* 0x000000d400387213 */ /* 0x000fe20000000000 */
[--C-:B------:R-:W-:Y:S01]  /*124b0*/  @!P0 IMAD.IADD R5, R5, 0x1, -R9.reuse ;  /* 0x0000000105058824 */ /* 0x100fe200078e0a09 */
[----:B------:R-:W-:Y:S01]  /*124c0*/  IADD3 R14, -R14, RZ, RZ ;  /* 0x000000ff0e0e7210 */ /* 0x000fe20007ffe1ff */
[----:B------:R-:W-:Y:S01]  /*124d0*/  @!P3 IMAD.IADD R2, R2, 0x1, -R9 ;  /* 0x000000010202b824 */ /* 0x000fe200078e0a09 */
[----:B------:R-:W-:Y:S01]  /*124e0*/  ISETP.GE.AND P3, PT, R12, RZ, PT ;  /* 0x000000ff0c00720c */ /* 0x000fe20003f66270 */
[----:B-1----:R-:W-:Y:S01]  /*124f0*/  IMAD.MOV.U32 R13, RZ, RZ, R20 ;  /* 0x000000ffff0d7224 */ /* 0x002fe200078e0014 */
[----:B------:R-:W-:Y:S01]  /*12500*/  IABS R12, R7 ;  /* 0x00000007000c7213 */ /* 0x000fe20000000000 */
[C---:B------:R-:W-:Y:S01]  /*12510*/  IMAD R4, R9.reuse, R19, R4 ;  /* 0x0000001309047224 */ /* 0x040fe200078e0204 */
[C---:B------:R-:W-:Y:S01]  /*12520*/  ISETP.GT.U32.AND P0, PT, R9.reuse, R2, PT ;  /* 0x000000020900720c */ /* 0x040fe20003f04070 */
[----:B------:R-:W-:Y:S02]  /*12530*/  IMAD.MOV.U32 R15, RZ, RZ, R18 ;  /* 0x000000ffff0f7224 */ /* 0x000fe400078e0012 */
[----:B------:R-:W-:-:S02]  /*12540*/  IMAD R0, R9, R14, R0 ;  /* 0x0000000e09007224 */ /* 0x000fc400078e0200 */
[----:B------:R-:W-:Y:S01]  /*12550*/  @!P5 IMAD.MOV R13, RZ, RZ, -R13 ;  /* 0x000000ffff0dd224 */ /* 0x000fe200078e0a0d */
[C---:B------:R-:W-:Y:S01]  /*12560*/  ISETP.GT.U32.AND P5, PT, R9.reuse, R5, PT ;  /* 0x000000050900720c */ /* 0x040fe20003fa4070 */
[----:B------:R-:W-:Y:S01]  /*12570*/  @!P2 IMAD.MOV R15, RZ, RZ, -R15 ;  /* 0x000000ffff0fa224 */ /* 0x000fe200078e0a0f */
[C---:B------:R-:W-:Y:S01]  /*12580*/  ISETP.GT.U32.AND P2, PT, R9.reuse, R4, PT ;  /* 0x000000040900720c */ /* 0x040fe20003f44070 */
[C---:B------:R-:W-:Y:S01]  /*12590*/  VIADD R19, R10.reuse, 0x161 ;  /* 0x000001610a137836 */ /* 0x040fe20000000000 */
[----:B------:R1:W-:Y:S01]  /*125a0*/  STL [R1+0x3ac], R13 ;  /* 0x0003ac0d01007387 */ /* 0x0003e20000100800 */
[----:B------:R-:W-:Y:S02]  /*125b0*/  VIADD R18, R10, 0x166 ;  /* 0x000001660a127836 */ /* 0x000fe40000000000 */
[----:B------:R-:W-:Y:S01]  /*125c0*/  @!P0 IADD3 R2, R2, -R9, RZ ;  /* 0x8000000902028210 */ /* 0x000fe20007ffe0ff */
[----:B------:R-:W-:Y:S01]  /*125d0*/  STL [R1+0x3a8], R15 ;  /* 0x0003a80f01007387 */ /* 0x000fe20000100800 */
[----:B------:R-:W-:Y:S01]  /*125e0*/  ISETP.GT.U32.AND P0, PT, R9, R0, PT ;  /* 0x000000000900720c */ /* 0x000fe20003f04070 */
[C---:B------:R-:W-:Y:S01]  /*125f0*/  VIADD R156, R10.reuse, 0x1da ;  /* 0x000001da0a9c7836 */ /* 0x040fe20000000000 */
[----:B------:R-:W-:Y:S01]  /*12600*/  IABS R20, R19 ;  /* 0x0000001300147213 */ /* 0x000fe20000000000 */
[----:B------:R-:W-:Y:S01]  /*12610*/  VIADD R160, R10, 0x1d3 ;  /* 0x000001d30aa07836 */ /* 0x000fe20000000000 */
[----:B-1----:R-:W-:Y:S01]  /*12620*/  MOV R13, R8 ;  /* 0x00000008000d7202 */ /* 0x002fe20000000f00 */
[----:B------:R-:W-:Y:S01]  /*12630*/  IMAD.HI.U32 R8, R25, R12, RZ ;  /* 0x0000000c19087227 */ /* 0x000fe200078e00ff */
[----:B------:R-:W-:-:S02]  /*12640*/  IABS R46, R156 ;  /* 0x0000009c002e7213 */ /* 0x000fc40000000000 */
[----:B------:R-:W-:Y:S01]  /*12650*/  IABS R53, R160 ;  /* 0x000000a000357213 */ /* 0x000fe20000000000 */
[----:B------:R-:W-:Y:S02]  /*12660*/  IMAD.MOV R8, RZ, RZ, -R8 ;  /* 0x000000ffff087224 */ /* 0x000fe400078e0a08 */
[----:B------:R-:W-:Y:S02]  /*12670*/  @!P4 IMAD.MOV R13, RZ, RZ, -R13 ;  /* 0x000000ffff0dc224 */ /* 0x000fe400078e0a0d */
[----:B------:R-:W-:Y:S01]  /*12680*/  @!P0 IADD3 R0, R0, -R9, RZ ;  /* 0x8000000900008210 */ /* 0x000fe20007ffe0ff */
[--C-:B------:R-:W-:Y:S01]  /*12690*/  @!P5 IMAD.IADD R5, R5, 0x1, -R9.reuse ;  /* 0x000000010505d824 */ /* 0x100fe200078e0a09 */
[----:B------:R-:W-:Y:S01]  /*126a0*/  ISETP.GE.AND P5, PT, R7, RZ, PT ;  /* 0x000000ff0700720c */ /* 0x000fe20003fa6270 */
[C---:B------:R-:W-:Y:S01]  /*126b0*/  IMAD R12, R9.reuse, R8, R12 ;  /* 0x00000008090c7224 */ /* 0x040fe200078e020c */
[----:B------:R1:W-:Y:S01]  /*126c0*/  STL [R1+0x3a4], R13 ;  /* 0x0003a40d01007387 */ /* 0x0003e20000100800 */
[----:B------:R-:W-:Y:S01]  /*126d0*/  @!P2 IMAD.IADD R4, R4, 0x1, -R9 ;  /* 0x000000010404a824 */ /* 0x000fe200078e0a09 */
[C---:B------:R-:W-:Y:S01]  /*126e0*/  ISETP.GT.U32.AND P0, PT, R9.reuse, R0, PT ;  /* 0x000000000900720c */ /* 0x040fe20003f04070 */
[----:B------:R-:W-:Y:S01]  /*126f0*/  @!P1 IMAD.MOV R5, RZ, RZ, -R5 ;  /* 0x000000ffff059224 */ /* 0x000fe200078e0a05 */
[C---:B------:R-:W-:Y:S01]  /*12700*/  ISETP.GT.U32.AND P1, PT, R9.reuse, R12, PT ;  /* 0x0000000c0900720c */ /* 0x040fe20003f24070 */
[C---:B------:R-:W-:Y:S01]  /*12710*/  VIADD R7, R10.reuse, 0x15c ;  /* 0x0000015c0a077836 */ /* 0x040fe20000000000 */
[----:B------:R-:W-:Y:S01]  /*12720*/  ISETP.GT.U32.AND P2, PT, R9, R4, PT ;  /* 0x000000040900720c */ /* 0x000fe20003f44070 */
[C---:B------:R-:W-:Y:S01]  /*12730*/  VIADD R161, R10.reuse, 0x1d2 ;  /* 0x000001d20aa17836 */ /* 0x040fe20000000000 */
[C---:B------:R-:W-:Y:S01]  /*12740*/  IADD3 R8, R10.reuse, 0x15d, RZ ;  /* 0x0000015d0a087810 */ /* 0x040fe20007ffe0ff */
[----:B------:R-:W-:Y:S01]  /*12750*/  VIADD R159, R10, 0x1d4 ;  /* 0x000001d40a9f7836 */ /* 0x000fe20000000000 */
[----:B------:R-:W-:Y:S01]  /*12760*/  ISETP.GE.AND P4, PT, R6, RZ, PT ;  /* 0x000000ff0600720c */ /* 0x000fe20003f86270 */
[----:B-1----:R-:W-:Y:S01]  /*12770*/  IMAD.MOV.U32 R13, RZ, RZ, R2 ;  /* 0x000000ffff0d7224 */ /* 0x002fe200078e0002 */
[----:B------:R-:W-:Y:S01]  /*12780*/  IABS R24, R8 ;  /* 0x0000000800187213 */ /* 0x000fe20000000000 */
[----:B------:R-:W-:Y:S01]  /*12790*/  VIADD R2, R10, 0x15e ;  /* 0x0000015e0a027836 */ /* 0x000fe20000000000 */
[----:B------:R-:W-:Y:S01]  /*127a0*/  IABS R54, R161 ;  /* 0x000000a100367213 */ /* 0x000fe20000000000 */
[----:B------:R-:W-:Y:S01]  /*127b0*/  @!P6 IMAD.MOV R13, RZ, RZ, -R13 ;  /* 0x000000ffff0de224 */ /* 0x000fe200078e0a0d */
[----:B------:R-:W-:Y:S01]  /*127c0*/  ISETP.GE.AND P6, PT, R7, RZ, PT ;  /* 0x000000ff0700720c */ /* 0x000fe20003fc6270 */
[--C-:B------:R-:W-:Y:S01]  /*127d0*/  @!P1 IMAD.IADD R12, R12, 0x1, -R9.reuse ;  /* 0x000000010c0c9824 */ /* 0x100fe200078e0a09 */
[----:B------:R-:W-:Y:S01]  /*127e0*/  IABS R7, R7 ;  /* 0x0000000700077213 */ /* 0x000fe20000000000 */
[--C-:B------:R-:W-:Y:S01]  /*127f0*/  @!P2 IMAD.IADD R4, R4, 0x1, -R9.reuse ;  /* 0x000000010404a824 */ /* 0x100fe200078e0a09 */
[----:B------:R-:W-:Y:S01]  /*12800*/  ISETP.GE.AND P2, PT, R8, RZ, PT ;  /* 0x000000ff0800720c */ /* 0x000fe20003f46270 */
[----:B------:R-:W-:Y:S01]  /*12810*/  @!P0 IMAD.IADD R0, R0, 0x1, -R9 ;  /* 0x0000000100008824 */ /* 0x000fe200078e0a09 */
[----:B------:R1:W-:Y:S01]  /*12820*/  STL [R1+0x398], R13 ;  /* 0x0003980d01007387 */ /* 0x0003e20000100800 */
[----:B------:R-:W-:Y:S01]  /*12830*/  IMAD.HI.U32 R14, R25, R7, RZ ;  /* 0x00000007190e7227 */ /* 0x000fe200078e00ff */
[----:B------:R-:W-:-:S02]  /*12840*/  IABS R23, R2 ;  /* 0x0000000200177213 */ /* 0x000fc40000000000 */
[----:B------:R-:W-:Y:S01]  /*12850*/  ISETP.GE.AND P0, PT, R2, RZ, PT ;  /* 0x000000ff0200720c */ /* 0x000fe20003f06270 */
[----:B------:R-:W-:Y:S01]  /*12860*/  IMAD.MOV R8, RZ, RZ, -R14 ;  /* 0x000000ffff087224 */ /* 0x000fe200078e0a0e */
[----:B------:R-:W-:Y:S01]  /*12870*/  ISETP.GT.U32.AND P1, PT, R9, R12, PT ;  /* 0x0000000c0900720c */ /* 0x000fe20003f24070 */
[----:B------:R-:W-:Y:S01]  /*12880*/  IMAD.HI.U32 R6, R25, R24, RZ ;  /* 0x0000001819067227 */ /* 0x000fe200078e00ff */
[----:B------:R2:W-:Y:S01]  /*12890*/  STL [R1+0x394], R5 ;  /* 0x0003940501007387 */ /* 0x0005e20000100800 */
[----:B------:R-:W-:Y:S02]  /*128a0*/  IABS R52, R159 ;  /* 0x0000009f00347213 */ /* 0x000fe40000000000 */
[----:B-1----:R-:W-:Y:S01]  /*128b0*/  IMAD.MOV.U32 R13, RZ, RZ, R0 ;  /* 0x000000ffff0d7224 */ /* 0x002fe200078e0000 */
[----:B------:R-:W-:Y:S01]  /*128c0*/  IADD3 R6, -R6, RZ, RZ ;  /* 0x000000ff06067210 */ /* 0x000fe20007ffe1ff */
[----:B------:R-:W-:Y:S02]  /*128d0*/  IMAD R2, R9, R8, R7 ;  /* 0x0000000809027224 */ /* 0x000fe400078e0207 */
[----:B------:R-:W-:Y:S01]  /*128e0*/  IMAD.MOV.U32 R15, RZ, RZ, R4 ;  /* 0x000000ffff0f7224 */ /* 0x000fe200078e0004 */
[----:B------:R-:W-:Y:S01]  /*128f0*/  @!P4 IADD3 R13, -R13, RZ, RZ ;  /* 0x000000ff0d0dc210 */ /* 0x000fe20007ffe1ff */
[C---:B------:R-:W-:Y:S01]  /*12900*/  IMAD R24, R9.reuse, R6, R24 ;  /* 0x0000000609187224 */ /* 0x040fe200078e0218 */
[C---:B------:R-:W-:Y:S01]  /*12910*/  ISETP.GT.U32.AND P4, PT, R9.reuse, R2, PT ;  /* 0x000000020900720c */ /* 0x040fe20003f84070 */
[----:B------:R-:W-:Y:S01]  /*12920*/  @!P1 IMAD.IADD R12, R12, 0x1, -R9 ;  /* 0x000000010c0c9824 */ /* 0x000fe200078e0a09 */
[----:B------:R-:W-:Y:S01]  /*12930*/  IADD3 R4, R10, 0x162, RZ ;  /* 0x000001620a047810 */ /* 0x000fe20007ffe0ff */
[----:B------:R-:W-:Y:S01]  /*12940*/  @!P3 IMAD.MOV R15, RZ, RZ, -R15 ;  /* 0x000000ffff0fb224 */ /* 0x000fe200078e0a0f */
[----:B------:R-:W-:Y:S01]  /*12950*/  ISETP.GT.U32.AND P1, PT, R9, R24, PT ;  /* 0x000000180900720c */ /* 0x000fe20003f24070 */
[----:B--2---:R-:W-:Y:S01]  /*12960*/  IMAD.HI.U32 R5, R25, R23, RZ ;  /* 0x0000001719057227 */ /* 0x004fe200078e00ff */
[----:B------:R-:W-:-:S02]  /*12970*/  ISETP.GE.AND P3, PT, R22, RZ, PT ;  /* 0x000000ff1600720c */ /* 0x000fc40003f66270 */
[----:B------:R-:W-:Y:S01]  /*12980*/  IABS R22, R22 ;  /* 0x0000001600167213 */ /* 0x000fe20000000000 */
[----:B------:R-:W-:Y:S01]  /*12990*/  IMAD.MOV R5, RZ, RZ, -R5 ;  /* 0x000000ffff057224 */ /* 0x000fe200078e0a05 */
[----:B------:R-:W-:Y:S01]  /*129a0*/  STL [R1+0x3a0], R15 ;  /* 0x0003a00f01007387 */ /* 0x000fe20000100800 */
[C---:B------:R-:W-:Y:S01]  /*129b0*/  IMAD.HI.U32 R0, R25.reuse, R20, RZ ;  /* 0x0000001419007227 */ /* 0x040fe200078e00ff */
[----:B------:R-:W-:Y:S02]  /*129c0*/  IABS R7, R4 ;  /* 0x0000000400077213 */ /* 0x000fe40000000000 */
[----:B------:R1:W-:Y:S01]  /*129d0*/  STL [R1+0x39c], R13 ;  /* 0x00039c0d01007387 */ /* 0x0003e20000100800 */
[----:B------:R-:W-:Y:S02]  /*129e0*/  @!P4 IMAD.IADD R2, R2, 0x1, -R9 ;  /* 0x000000010202c824 */ /* 0x000fe400078e0a09 */
[----:B------:R-:W-:-:S03]  /*129f0*/  IMAD.HI.U32 R14, R25, R22, RZ ;  /* 0x00000016190e7227 */ /* 0x000fc600078e00ff */
[C---:B------:R-:W-:Y:S01]  /*12a00*/  ISETP.GT.U32.AND P4, PT, R9.reuse, R2, PT ;  /* 0x000000020900720c */ /* 0x040fe20003f84070 */
[----:B------:R-:W-:Y:S02]  /*12a10*/  @!P1 IMAD.IADD R24, R24, 0x1, -R9 ;  /* 0x0000000118189824 */ /* 0x000fe400078e0a09 */
[C---:B------:R-:W-:Y:S01]  /*12a20*/  IMAD R23, R9.reuse, R5, R23 ;  /* 0x0000000509177224 */ /* 0x040fe200078e0217 */
[----:B-1----:R-:W-:Y:S01]  /*12a30*/  MOV R13, R12 ;  /* 0x0000000c000d7202 */ /* 0x002fe20000000f00 */
[----:B------:R-:W-:Y:S01]  /*12a40*/  IMAD.MOV R14, RZ, RZ, -R14 ;  /* 0x000000ffff0e7224 */ /* 0x000fe200078e0a0e */
[----:B------:R-:W-:Y:S01]  /*12a50*/  ISETP.GT.U32.AND P1, PT, R9, R24, PT ;  /* 0x000000180900720c */ /* 0x000fe20003f24070 */
[----:B------:R-:W-:Y:S01]  /*12a60*/  IMAD.HI.U32 R5, R25, R21, RZ ;  /* 0x0000001519057227 */ /* 0x000fe200078e00ff */
[----:B------:R-:W-:-:S03]  /*12a70*/  IADD3 R12, -R0, RZ, RZ ;  /* 0x000000ff000c7210 */ /* 0x000fc60007ffe1ff */
[----:B------:R-:W-:Y:S01]  /*12a80*/  @!P5 IMAD.MOV R13, RZ, RZ, -R13 ;  /* 0x000000ffff0dd224 */ /* 0x000fe200078e0a0d */
[C---:B------:R-:W-:Y:S01]  /*12a90*/  ISETP.GT.U32.AND P5, PT, R9.reuse, R23, PT ;  /* 0x000000170900720c */ /* 0x040fe20003fa4070 */
[C---:B------:R-:W-:Y:S02]  /*12aa0*/  IMAD R22, R9.reuse, R14, R22 ;  /* 0x0000000e09167224 */ /* 0x040fe400078e0216 */
[----:B------:R-:W-:Y:S01]  /*12ab0*/  IMAD.MOV R5, RZ, RZ, -R5 ;  /* 0x000000ffff057224 */ /* 0x000fe200078e0a05 */
[----:B------:R1:W-:Y:S01]  /*12ac0*/  STL [R1+0x390], R13 ;  /* 0x0003900d01007387 */ /* 0x0003e20000100800 */
[----:B------:R-:W-:Y:S01]  /*12ad0*/  @!P4 IMAD.IADD R2, R2, 0x1, -R9 ;  /* 0x000000010202c824 */ /* 0x000fe200078e0a09 */
[C---:B------:R-:W-:Y:S01]  /*12ae0*/  ISETP.GT.U32.AND P4, PT, R9.reuse, R22, PT ;  /* 0x000000160900720c */ /* 0x040fe20003f84070 */
[C---:B------:R-:W-:Y:S01]  /*12af0*/  IMAD R21, R9.reuse, R5, R21 ;  /* 0x0000000509157224 */ /* 0x040fe200078e0215 */
[----:B------:R-:W-:Y:S01]  /*12b00*/  @!P1 IADD3 R24, R24, -R9, RZ ;  /* 0x8000000918189210 */ /* 0x000fe20007ffe0ff */
[----:B------:R-:W-:-:S02]  /*12b10*/  IMAD R20, R9, R12, R20 ;  /* 0x0000000c09147224 */ /* 0x000fc400078e0214 */
[----:B------:R-:W-:Y:S01]  /*12b20*/  IMAD.HI.U32 R5, R25, R7, RZ ;  /* 0x0000000719057227 */ /* 0x000fe200078e00ff */
[----:B------:R-:W-:-:S03]  /*12b30*/  ISETP.GT.U32.AND P1, PT, R9, R21, PT ;  /* 0x000000150900720c */ /* 0x000fc60003f24070 */
[----:B------:R-:W-:Y:S01]  /*12b40*/  @!P5 IMAD.IADD R23, R23, 0x1, -R9 ;  /* 0x000000011717d824 */ /* 0x000fe200078e0a09 */
[C---:B------:R-:W-:Y:S01]  /*12b50*/  ISETP.GT.U32.AND P5, PT, R9.reuse, R20, PT ;  /* 0x000000140900720c */ /* 0x040fe20003fa4070 */
[----:B-1----:R-:W-:Y:S01]  /*12b60*/  IMAD.MOV.U32 R13, RZ, RZ, R2 ;  /* 0x000000ffff0d7224 */ /* 0x002fe200078e0002 */
[----:B------:R-:W-:Y:S01]  /*12b70*/  IABS R2, R18 ;  /* 0x0000001200027213 */ /* 0x000fe20000000000 */
[----:B------:R-:W-:Y:S01]  /*12b80*/  IMAD.MOV R5, RZ, RZ, -R5 ;  /* 0x000000ffff057224 */ /* 0x000fe200078e0a05 */
[----:B------:R-:W-:Y:S01]  /*12b90*/  @!P4 IADD3 R22, R22, -R9, RZ ;  /* 0x800000091616c210 */ /* 0x000fe20007ffe0ff */
[----:B------:R-:W-:Y:S01]  /*12ba0*/  @!P6 IMAD.MOV R13, RZ, RZ, -R13 ;  /* 0x000000ffff0de224 */ /* 0x000fe200078e0a0d */
[----:B------:R-:W-:Y:S01]  /*12bb0*/  ISETP.GT.U32.AND P4, PT, R9, R23, PT ;  /* 0x000000170900720c */ /* 0x000fe20003f84070 */
[----:B------:R-:W-:Y:S02]  /*12bc0*/  VIADD R8, R10, 0x163 ;  /* 0x000001630a087836 */ /* 0x000fe40000000000 */
[----:B------:R-:W-:Y:S01]  /*12bd0*/  @!P1 IMAD.IADD R21, R21, 0x1, -R9 ;  /* 0x0000000115159824 */ /* 0x000fe200078e0a09 */
[C---:B------:R-:W-:Y:S01]  /*12be0*/  ISETP.GT.U32.AND P1, PT, R9.reuse, R22, PT ;  /* 0x000000160900720c */ /* 0x040fe20003f24070 */
[C---:B------:R-:W-:Y:S01]  /*12bf0*/  IMAD R7, R9.reuse, R5, R7 ;  /* 0x0000000509077224 */ /* 0x040fe200078e0207 */
[----:B------:R1:W-:Y:S01]  /*12c00*/  STL [R1+0x380], R13 ;  /* 0x0003800d01007387 */ /* 0x0003e20000100800 */
[----:B------:R-:W-:Y:S01]  /*12c10*/  @!P5 IADD3 R20, R20, -R9, RZ ;  /* 0x800000091414d210 */ /* 0x000fe20007ffe0ff */
[C---:B------:R-:W-:Y:S01]  /*12c20*/  VIADD R12, R10.reuse, 0x164 ;  /* 0x000001640a0c7836 */ /* 0x040fe20000000000 */
[----:B------:R-:W-:Y:S01]  /*12c30*/  IABS R6, R8 ;  /* 0x0000000800067213 */ /* 0x000fe20000000000 */
[C---:B------:R-:W-:Y:S01]  /*12c40*/  VIADD R14, R10.reuse, 0x165 ;  /* 0x000001650a0e7836 */ /* 0x040fe20000000000 */
[C---:B------:R-:W-:Y:S01]  /*12c50*/  ISETP.GT.U32.AND P5, PT, R9.reuse, R21, PT ;  /* 0x000000150900720c */ /* 0x040fe20003fa4070 */
[----:B------:R-:W-:Y:S01]  /*12c60*/  VIADD R206, R10, 0x1dc ;  /* 0x000001dc0ace7836 */ /* 0x000fe20000000000 */
[----:B------:R-:W-:Y:S01]  /*12c70*/  ISETP.GT.U32.AND P6, PT, R9, R20, PT ;  /* 0x000000140900720c */ /* 0x000fe20003fc4070 */
[----:B------:R-:W-:Y:S01]  /*12c80*/  @!P4 IMAD.IADD R23, R23, 0x1, -R9 ;  /* 0x000000011717c824 */ /* 0x000fe200078e0a09 */
[----:B------:R-:W-:Y:S01]  /*12c90*/  ISETP.GT.U32.AND P4, PT, R9, R7, PT ;  /* 0x000000070900720c */ /* 0x000fe20003f84070 */
[----:B------:R-:W-:Y:S01]  /*12ca0*/  IMAD.HI.U32 R0, R25, R6, RZ ;  /* 0x0000000619007227 */ /* 0x000fe200078e00ff */
[----:B-1----:R-:W-:-:S02]  /*12cb0*/  MOV R13, R24 ;  /* 0x00000018000d7202 */ /* 0x002fc40000000f00 */
[----:B------:R-:W-:Y:S01]  /*12cc0*/  @!P1 IADD3 R22, R22, -R9, RZ ;  /* 0x8000000916169210 */ /* 0x000fe20007ffe0ff */
[----:B------:R-:W-:Y:S01]  /*12cd0*/  IMAD.MOV R0, RZ, RZ, -R0 ;  /* 0x000000ffff007224 */ /* 0x000fe200078e0a00 */
[----:B------:R-:W-:Y:S01]  /*12ce0*/  IABS R5, R14 ;  /* 0x0000000e00057213 */ /* 0x000fe20000000000 */
[----:B------:R-:W-:Y:S01]  /*12cf0*/  @!P2 IMAD.MOV R13, RZ, RZ, -R13 ;  /* 0x000000ffff0da224 */ /* 0x000fe200078e0a0d */
[----:B------:R-:W-:Y:S01]  /*12d00*/  IABS R44, R206 ;  /* 0x000000ce002c7213 */ /* 0x000fe20000000000 */
[----:B------:R-:W-:Y:S02]  /*12d10*/  IMAD.MOV.U32 R15, RZ, RZ, R23 ;  /* 0x000000ffff0f7224 */ /* 0x000fe400078e0017 */
[----:B------:R-:W-:Y:S01]  /*12d20*/  IMAD R6, R9, R0, R6 ;  /* 0x0000000009067224 */ /* 0x000fe200078e0206 */
[----:B------:R1:W-:Y:S01]  /*12d30*/  STL [R1+0x370], R13 ;  /* 0x0003700d01007387 */ /* 0x0003e20000100800 */
[--C-:B------:R-:W-:Y:S01]  /*12d40*/  @!P5 IMAD.IADD R21, R21, 0x1, -R9.reuse ;  /* 0x000000011515d824 */ /* 0x100fe200078e0a09 */
[----:B------:R-:W-:Y:S01]  /*12d50*/  ISETP.GE.AND P5, PT, R26, RZ, PT ;  /* 0x000000ff1a00720c */ /* 0x000fe20003fa6270 */
[----:B------:R-:W-:Y:S01]  /*12d60*/  @!P4 IMAD.IADD R7, R7, 0x1, -R9 ;  /* 0x000000010707c824 */ /* 0x000fe200078e0a09 */
[----:B------:R-:W-:Y:S01]  /*12d70*/  ISETP.GE.AND P4, PT, R19, RZ, PT ;  /* 0x000000ff1300720c */ /* 0x000fe20003f86270 */
[----:B------:R-:W-:Y:S01]  /*12d80*/  IMAD.HI.U32 R26, R25, R2, RZ ;  /* 0x00000002191a7227 */ /* 0x000fe200078e00ff */
[----:B------:R-:W-:-:S02]  /*12d90*/  ISETP.GT.U32.AND P1, PT, R9, R6, PT ;  /* 0x000000060900720c */ /* 0x000fc40003f24070 */
[C---:B------:R-:W-:Y:S01]  /*12da0*/  ISETP.GT.U32.AND P2, PT, R9.reuse, R7, PT ;  /* 0x000000070900720c */ /* 0x040fe20003f44070 */
[----:B------:R-:W-:Y:S01]  /*12db0*/  @!P0 IMAD.MOV R15, RZ, RZ, -R15 ;  /* 0x000000ffff0f8224 */ /* 0x000fe200078e0a0f */
[----:B-1----:R-:W-:Y:S01]  /*12dc0*/  MOV R13, R22 ;  /* 0x00000016000d7202 */ /* 0x002fe20000000f00 */
[----:B------:R-:W-:Y:S01]  /*12dd0*/  @!P6 IMAD.IADD R20, R20, 0x1, -R9 ;  /* 0x000000011414e824 */ /* 0x000fe200078e0a09 */
[----:B------:R-:W-:Y:S01]  /*12de0*/  IABS R0, R12 ;  /* 0x0000000c00007213 */ /* 0x000fe20000000000 */
[----:B------:R-:W-:Y:S01]  /*12df0*/  IMAD.MOV R26, RZ, RZ, -R26 ;  /* 0x000000ffff1a7224 */ /* 0x000fe200078e0a1a */
[----:B------:R1:W-:Y:S01]  /*12e00*/  STL [R1+0x36c], R15 ;  /* 0x00036c0f01007387 */ /* 0x0003e20000100800 */
[----:B------:R-:W-:Y:S01]  /*12e10*/  @!P3 IMAD.MOV R13, RZ, RZ, -R13 ;  /* 0x000000ffff0db224 */ /* 0x000fe200078e0a0d */
[----:B------:R-:W-:Y:S01]  /*12e20*/  IADD3 R19, R10, 0x167, RZ ;  /* 0x000001670a137810 */ /* 0x000fe20007ffe0ff */
[----:B------:R-:W-:Y:S02]  /*12e30*/  IMAD R2, R9, R26, R2 ;  /* 0x0000001a09027224 */ /* 0x000fe400078e0202 */
[----:B------:R-:W-:Y:S01]  /*12e40*/  @!P1 IMAD.IADD R6, R6, 0x1, -R9 ;  /* 0x0000000106069824 */ /* 0x000fe200078e0a09 */
[----:B------:R2:W-:Y:S01]  /*12e50*/  STL [R1+0x368], R13 ;  /* 0x0003680d01007387 */ /* 0x0005e20000100800 */
[----:B------:R-:W-:Y:S01]  /*12e60*/  ISETP.GE.AND P1, PT, R4, RZ, PT ;  /* 0x000000ff0400720c */ /* 0x000fe20003f26270 */
[----:B------:R-:W-:Y:S01]  /*12e70*/  IMAD.HI.U32 R27, R25, R0, RZ ;  /* 0x00000000191b7227 */ /* 0x000fe200078e00ff */
[----:B------:R-:W-:-:S02]  /*12e80*/  IABS R4, R19 ;  /* 0x0000001300047213 */ /* 0x000fc40000000000 */
[----:B------:R-:W-:Y:S01]  /*12e90*/  ISETP.GT.U32.AND P0, PT, R9, R6, PT ;  /* 0x000000060900720c */ /* 0x000fe20003f04070 */
[----:B-1----:R-:W-:Y:S02]  /*12ea0*/  IMAD.MOV.U32 R15, RZ, RZ, R21 ;  /* 0x000000ffff0f7224 */ /* 0x002fe400078e0015 */
[----:B------:R-:W-:Y:S01]  /*12eb0*/  @!P2 IMAD.IADD R7, R7, 0x1, -R9 ;  /* 0x000000010707a824 */ /* 0x000fe200078e0a09 */
[----:B------:R-:W-:Y:S01]  /*12ec0*/  ISETP.GE.AND P2, PT, R12, RZ, PT ;  /* 0x000000ff0c00720c */ /* 0x000fe20003f46270 */
[----:B------:R-:W-:Y:S01]  /*12ed0*/  @!P5 IMAD.MOV R15, RZ, RZ, -R15 ;  /* 0x000000ffff0fd224 */ /* 0x000fe200078e0a0f */
[----:B--2---:R-:W-:Y:S01]  /*12ee0*/  MOV R13, R20 ;  /* 0x00000014000d7202 */ /* 0x004fe20000000f00 */
[----:B------:R-:W-:Y:S01]  /*12ef0*/  IMAD.MOV R27, RZ, RZ, -R27 ;  /* 0x000000ffff1b7224 */ /* 0x000fe200078e0a1b */
[----:B------:R-:W-:Y:S01]  /*12f00*/  ISETP.GE.AND P5, PT, R8, RZ, PT ;  /* 0x000000ff0800720c */ /* 0x000fe20003fa6270 */
[----:B------:R-:W-:Y:S01]  /*12f10*/  IMAD.HI.U32 R8, R25, R4, RZ ;  /* 0x0000000419087227 */ /* 0x000fe200078e00ff */
[----:B------:R-:W-:Y:S03]  /*12f20*/  STL [R1+0x364], R15 ;  /* 0x0003640f01007387 */ /* 0x000fe60000100800 */
[----:B------:R-:W-:Y:S01]  /*12f30*/  @!P4 IMAD.MOV R13, RZ, RZ, -R13 ;  /* 0x000000ffff0dc224 */ /* 0x000fe200078e0a0d */
[C---:B------:R-:W-:Y:S01]  /*12f40*/  ISETP.GT.U32.AND P4, PT, R9.reuse, R2, PT ;  /* 0x000000020900720c */ /* 0x040fe20003f84070 */
[----:B------:R-:W-:Y:S01]  /*12f50*/  IMAD R0, R9, R27, R0 ;  /* 0x0000001b09007224 */ /* 0x000fe200078e0200 */
[----:B------:R-:W-:Y:S01]  /*12f60*/  @!P0 IADD3 R6, R6, -R9, RZ ;  /* 0x8000000906068210 */ /* 0x000fe20007ffe0ff */
[----:B------:R-:W-:Y:S01]  /*12f70*/  IMAD.MOV R8, RZ, RZ, -R8 ;  /* 0x000000ffff087224 */ /* 0x000fe200078e0a08 */
[----:B------:R1:W-:Y:S01]  /*12f80*/  STL [R1+0x360], R13 ;  /* 0x0003600d01007387 */ /* 0x0003e20000100800 */
[----:B------:R-:W-:Y:S01]  /*12f90*/  IMAD.HI.U32 R27, R25, R5, RZ ;  /* 0x00000005191b7227 */ /* 0x000fe200078e00ff */
[----:B------:R-:W-:-:S02]  /*12fa0*/  ISETP.GT.U32.AND P6, PT, R9, R0, PT ;  /* 0x000000000900720c */ /* 0x000fc40003fc4070 */
[----:B------:R-:W-:Y:S01]  /*12fb0*/  ISETP.GE.AND P0, PT, R14, RZ, PT ;  /* 0x000000ff0e00720c */ /* 0x000fe20003f06270 */
[C---:B------:R-:W-:Y:S01]  /*12fc0*/  IMAD R4, R9.reuse, R8, R4 ;  /* 0x0000000809047224 */ /* 0x040fe200078e0204 */
[----:B------:R-:W-:Y:S01]  /*12fd0*/  IADD3 R8, R10, 0x169, RZ ;  /* 0x000001690a087810 */ /* 0x000fe20007ffe0ff */
[----:B------:R-:W-:Y:S02]  /*12fe0*/  IMAD.MOV R27, RZ, RZ, -R27 ;  /* 0x000000ffff1b7224 */ /* 0x000fe400078e0a1b */
[----:B------:R-:W-:Y:S01]  /*12ff0*/  @!P4 IMAD.IADD R2, R2, 0x1, -R9 ;  /* 0x000000010202c824 */ /* 0x000fe200078e0a09 */
[----:B-1----:R-:W-:Y:S01]  /*13000*/  MOV R13, R7 ;  /* 0x00000007000d7202 */ /* 0x002fe20000000f00 */
[C---:B------:R-:W-:Y:S02]  /*13010*/  IMAD R5, R9.reuse, R27, R5 ;  /* 0x0000001b09057224 */ /* 0x040fe400078e0205 */
[----:B------:R-:W-:Y:S02]  /*13020*/  VIADD R7, R10, 0x168 ;  /* 0x000001680a077836 */ /* 0x000fe40000000000 */
[----:B------:R-:W-:Y:S01]  /*13030*/  @!P1 IMAD.MOV R13, RZ, RZ, -R13 ;  /* 0x000000ffff0d9224 */ /* 0x000fe200078e0a0d */
[C---:B------:R-:W-:Y:S01]  /*13040*/  ISETP.GT.U32.AND P1, PT, R9.reuse, R2, PT ;  /* 0x000000020900720c */ /* 0x040fe20003f24070 */
[----:B------:R-:W-:Y:S01]  /*13050*/  @!P6 IMAD.IADD R0, R0, 0x1, -R9 ;  /* 0x000000010000e824 */ /* 0x000fe200078e0a09 */
[----:B------:R-:W-:Y:S01]  /*13060*/  ISETP.GT.U32.AND P6, PT, R9, R5, PT ;  /* 0x000000050900720c */ /* 0x000fe20003fc4070 */
[----:B------:R-:W-:Y:S01]  /*13070*/  @!P5 IMAD.MOV R6, RZ, RZ, -R6 ;  /* 0x000000ffff06d224 */ /* 0x000fe200078e0a06 */
[----:B------:R-:W-:Y:S01]  /*13080*/  STL [R1+0x35c], R13 ;  /* 0x00035c0d01007387 */ /* 0x000fe20000100800 */
[----:B------:R-:W-:Y:S01]  /*13090*/  ISETP.GE.AND P5, PT, R7, RZ, PT ;  /* 0x000000ff0700720c */ /* 0x000fe20003fa6270 */
[C---:B------:R-:W-:Y:S01]  /*130a0*/  VIADD R23, R10.reuse, 0x16b ;  /* 0x0000016b0a177836 */ /* 0x040fe20000000000 */
[----:B------:R-:W-:Y:S01]  /*130b0*/  ISETP.GT.U32.AND P3, PT, R9, R0, PT ;  /* 0x000000000900720c */ /* 0x000fe20003f64070 */
[----:B------:R1:W-:Y:S01]  /*130c0*/  STL [R1+0x358], R6 ;  /* 0x0003580601007387 */ /* 0x0003e20000100800 */
[----:B------:R-:W-:-:S02]  /*130d0*/  VIADD R22, R10, 0x16c ;  /* 0x0000016c0a167836 */ /* 0x000fc40000000000 */
[----:B------:R-:W-:Y:S02]  /*130e0*/  VIADD R15, R10, 0x178 ;  /* 0x000001780a0f7836 */ /* 0x000fe40000000000 */
[----:B------:R-:W-:Y:S01]  /*130f0*/  @!P1 IADD3 R2, R2, -R9, RZ ;  /* 0x8000000902029210 */ /* 0x000fe20007ffe0ff */
[----:B------:R-:W-:Y:S01]  /*13100*/  VIADD R21, R10, 0x16f ;  /* 0x0000016f0a157836 */ /* 0x000fe20000000000 */
[----:B------:R-:W-:Y:S01]  /*13110*/  ISETP.GT.U32.AND P1, PT, R9, R4, PT ;  /* 0x000000040900720c */ /* 0x000fe20003f24070 */
[--C-:B------:R-:W-:Y:S01]  /*13120*/  @!P6 IMAD.IADD R5, R5, 0x1, -R9.reuse ;  /* 0x000000010505e824 */ /* 0x100fe200078e0a09 */
[----:B------:R-:W-:Y:S01]  /*13130*/  ISETP.GE.AND P6, PT, R19, RZ, PT ;  /* 0x000000ff1300720c */ /* 0x000fe20003fc6270 */
[----:B-1----:R-:W-:Y:S01]  /*13140*/  IMAD.MOV.U32 R6, RZ, RZ, R2 ;  /* 0x000000ffff067224 */ /* 0x002fe200078e0002 */
[----:B------:R-:W-:Y:S01]  /*13150*/  IABS R244, R15 ;  /* 0x0000000f00f47213 */ /* 0x000fe20000000000 */
[--C-:B------:R-:W-:Y:S01]  /*13160*/  @!P3 IMAD.IADD R0, R0, 0x1, -R9.reuse ;  /* 0x000000010000b824 */ /* 0x100fe200078e0a09 */
[----:B------:R-:W-:Y:S01]  /*13170*/  ISETP.GT.U32.AND P4, PT, R9, R5, PT ;  /* 0x000000050900720c */ /* 0x000fe20003f84070 */
[----:B------:R-:W-:Y:S01]  /*13180*/  VIADD R19, R10, 0x16d ;  /* 0x0000016d0a137836 */ /* 0x000fe20000000000 */
[----:B------:R-:W-:Y:S01]  /*13190*/  ISETP.GE.AND P3, PT, R18, RZ, PT ;  /* 0x000000ff1200720c */ /* 0x000fe20003f66270 */
[C---:B------:R-:W-:Y:S01]  /*131a0*/  VIADD R27, R10.reuse, 0x16e ;  /* 0x0000016e0a1b7836 */ /* 0x040fe20000000000 */
[----:B------:R-:W-:Y:S01]  /*131b0*/  MOV R12, R0 ;  /* 0x00000000000c7202 */ /* 0x000fe20000000f00 */
[----:B------:R-:W-:Y:S01]  /*131c0*/  VIADD R20, R10, 0x170 ;  /* 0x000001700a147836 */ /* 0x000fe20000000000 */
[----:B------:R-:W-:Y:S01]  /*131d0*/  IABS R0, R7 ;  /* 0x0000000700007213 */ /* 0x000fe20000000000 */
[----:B------:R-:W-:-:S02]  /*131e0*/  @!P1 IMAD.IADD R4, R4, 0x1, -R9 ;  /* 0x0000000104049824 */ /* 0x000fc400078e0a09 */
[----:B------:R-:W-:Y:S01]  /*131f0*/  @!P2 IMAD.MOV R12, RZ, RZ, -R12 ;  /* 0x000000ffff0ca224 */ /* 0x000fe200078e0a0c */
[----:B------:R-:W-:Y:S01]  /*13200*/  ISETP.GE.AND P2, PT, R8, RZ, PT ;  /* 0x000000ff0800720c */ /* 0x000fe20003f46270 */
[----:B------:R-:W-:Y:S01]  /*13210*/  IMAD.HI.U32 R2, R25, R0, RZ ;  /* 0x0000000019027227 */ /* 0x000fe200078e00ff */
[----:B------:R-:W-:Y:S02]  /*13220*/  ISETP.GT.U32.AND P1, PT, R9, R4, PT ;  /* 0x000000040900720c */ /* 0x000fe40003f24070 */
[----:B------:R1:W-:Y:S01]  /*13230*/  STL [R1+0x354], R12 ;  /* 0x0003540c01007387 */ /* 0x0003e20000100800 */
[----:B------:R-:W-:Y:S01]  /*13240*/  IMAD.MOV R2, RZ, RZ, -R2 ;  /* 0x000000ffff027224 */ /* 0x000fe200078e0a02 */
[----:B------:R-:W-:Y:S01]  /*13250*/  IABS R8, R8 ;  /* 0x0000000800087213 */ /* 0x000fe20000000000 */
[----:B------:R-:W-:Y:S01]  /*13260*/  @!P4 IMAD.IADD R5, R5, 0x1, -R9 ;  /* 0x000000010505c824 */ /* 0x000fe200078e0a09 */
[----:B------:R-:W-:Y:S01]  /*13270*/  ISETP.GE.AND P4, PT, R28, RZ, PT ;  /* 0x000000ff1c00720c */ /* 0x000fe20003f86270 */
[----:B------:R-:W-:Y:S01]  /*13280*/  IMAD R0, R9, R2, R0 ;  /* 0x0000000209007224 */ /* 0x000fe200078e0200 */
[----:B------:R-:W-:Y:S01]  /*13290*/  @!P3 IADD3 R6, -R6, RZ, RZ ;  /* 0x000000ff0606b210 */ /* 0x000fe20007ffe1ff */
[----:B------:R-:W-:Y:S01]  /*132a0*/  IMAD.MOV.U32 R7, RZ, RZ, R5 ;  /* 0x000000ffff077224 */ /* 0x000fe200078e0005 */
[----:B------:R-:W-:Y:S01]  /*132b0*/  IABS R28, R28 ;  /* 0x0000001c001c7213 */ /* 0x000fe20000000000 */
[----:B------:R-:W-:Y:S01]  /*132c0*/  VIADD R18, R10, 0x174 ;  /* 0x000001740a127836 */ /* 0x000fe20000000000 */
[----:B------:R-:W-:Y:S01]  /*132d0*/  ISETP.GE.AND P3, PT, R22, RZ, PT ;  /* 0x000000ff1600720c */ /* 0x000fe20003f66270 */
[----:B------:R-:W-:Y:S01]  /*132e0*/  @!P0 IMAD.MOV R7, RZ, RZ, -R7 ;  /* 0x000000ffff078224 */ /* 0x000fe200078e0a07 */
[----:B------:R-:W-:Y:S01]  /*132f0*/  @!P1 IADD3 R4, R4, -R9, RZ ;  /* 0x8000000904049210 */ /* 0x000fe20007ffe0ff */
[C---:B------:R-:W-:Y:S01]  /*13300*/  VIADD R158, R10.reuse, 0x1db ;  /* 0x000001db0a9e7836 */ /* 0x040fe20000000000 */
[----:B------:R-:W-:Y:S01]  /*13310*/  ISETP.GE.AND P0, PT, R23, RZ, PT ;  /* 0x000000ff1700720c */ /* 0x000fe20003f06270 */
[C---:B------:R-:W-:Y:S01]  /*13320*/  VIADD R203, R10.reuse, 0x1dd ;  /* 0x000001dd0acb7836 */ /* 0x040fe20000000000 */
[----:B------:R2:W-:Y:S01]  /*13330*/  STL [R1+0x350], R7 ;  /* 0x0003500701007387 */ /* 0x0005e20000100800 */
[----:B-1----:R-:W-:Y:S01]  /*13340*/  IMAD.MOV.U32 R12, RZ, RZ, R4 ;  /* 0x000000ffff0c7224 */ /* 0x002fe200078e0004 */
[----:B------:R-:W-:Y:S01]  /*13350*/  IABS R23, R23 ;  /* 0x0000001700177213 */ /* 0x000fe20000000000 */
[----:B------:R-:W-:Y:S01]  /*13360*/  VIADD R205, R10, 0x1df ;  /* 0x000001df0acd7836 */ /* 0x000fe20000000000 */
[----:B------:R1:W-:Y:S01]  /*13370*/  STL [R1+0x34c], R6 ;  /* 0x00034c0601007387 */ /* 0x0003e20000100800 */
[----:B------:R-:W-:Y:S01]  /*13380*/  @!P6 IMAD.MOV R12, RZ, RZ, -R12 ;  /* 0x000000ffff0ce224 */ /* 0x000fe200078e0a0c */
[----:B------:R-:W-:Y:S01]  /*13390*/  ISETP.GT.U32.AND P6, PT, R9, R0, PT ;  /* 0x000000000900720c */ /* 0x000fe20003fc4070 */
[----:B------:R-:W-:Y:S01]  /*133a0*/  IMAD.HI.U32 R5, R25, R23, RZ ;  /* 0x0000001719057227 */ /* 0x000fe200078e00ff */
[----:B------:R-:W-:-:S02]  /*133b0*/  IABS R22, R22 ;  /* 0x0000001600167213 */ /* 0x000fc40000000000 */
[----:B------:R-:W-:Y:S01]  /*133c0*/  ISETP.GE.AND P1, PT, R19, RZ, PT ;  /* 0x000000ff1300720c */ /* 0x000fe20003f26270 */
[C---:B--2---:R-:W-:Y:S01]  /*133d0*/  IMAD.HI.U32 R7, R25.reuse, R8, RZ ;  /* 0x0000000819077227 */ /* 0x044fe200078e00ff */
[----:B------:R-:W-:Y:S01]  /*133e0*/  IABS R19, R19 ;  /* 0x0000001300137213 */ /* 0x000fe20000000000 */
[----:B------:R-:W-:Y:S01]  /*133f0*/  STL [R1+0x348], R12 ;  /* 0x0003480c01007387 */ /* 0x000fe20000100800 */
[----:B------:R-:W-:Y:S01]  /*13400*/  IABS R237, R20 ;  /* 0x0000001400ed7213 */ /* 0x000fe20000000000 */
[----:B------:R-:W-:Y:S01]  /*13410*/  IMAD.MOV R7, RZ, RZ, -R7 ;  /* 0x000000ffff077224 */ /* 0x000fe200078e0a07 */
[----:B------:R-:W-:Y:S01]  /*13420*/  IABS R241, R18 ;  /* 0x0000001200f17213 */ /* 0x000fe20000000000 */
[----:B-1----:R-:W-:Y:S01]  /*13430*/  IMAD.HI.U32 R6, R25, R28, RZ ;  /* 0x0000001c19067227 */ /* 0x002fe200078e00ff */
[----:B------:R-:W-:Y:S02]  /*13440*/  IABS R45, R158 ;  /* 0x0000009e002d7213 */ /* 0x000fe40000000000 */
[----:B------:R-:W-:Y:S01]  /*13450*/  @!P6 IADD3 R0, R0, -R9, RZ ;  /* 0x800000090000e210 */ /* 0x000fe20007ffe0ff */
[----:B------:R-:W-:Y:S01]  /*13460*/  IMAD R8, R9, R7, R8 ;  /* 0x0000000709087224 */ /* 0x000fe200078e0208 */
[----:B------:R-:W-:Y:S01]  /*13470*/  IADD3 R6, -R6, RZ, RZ ;  /* 0x000000ff06067210 */ /* 0x000fe20007ffe1ff */
[----:B------:R-:W-:Y:S01]  /*13480*/  IMAD.HI.U32 R2, R25, R22, RZ ;  /* 0x0000001619027227 */ /* 0x000fe200078e00ff */
[----:B------:R-:W-:-:S02]  /*13490*/  ISETP.GT.U32.AND P6, PT, R9, R0, PT ;  /* 0x000000000900720c */ /* 0x000fc40003fc4070 */
[----:B------:R-:W-:Y:S01]  /*134a0*/  IADD3 R7, R10, 0x171, RZ ;  /* 0x000001710a077810 */ /* 0x000fe20007ffe0ff */
[C---:B------:R-:W-:Y:S01]  /*134b0*/  IMAD R28, R9.reuse, R6, R28 ;  /* 0x00000006091c7224 */ /* 0x040fe200078e021c */
[----:B------:R-:W-:Y:S01]  /*134c0*/  IABS R6, R27 ;  /* 0x0000001b00067213 */ /* 0x000fe20000000000 */
[----:B------:R-:W-:Y:S01]  /*134d0*/  IMAD.MOV R5, RZ, RZ, -R5 ;  /* 0x000000ffff057224 */ /* 0x000fe200078e0a05 */
[----:B------:R-:W-:Y:S01]  /*134e0*/  IABS R238, R7 ;  /* 0x0000000700ee7213 */ /* 0x000fe20000000000 */
[----:B------:R-:W-:Y:S01]  /*134f0*/  IMAD.MOV R2, RZ, RZ, -R2 ;  /* 0x000000ffff027224 */ /* 0x000fe200078e0a02 */
[----:B------:R-:W-:Y:S01]  /*13500*/  IABS R43, R203 ;  /* 0x000000cb002b7213 */ /* 0x000fe20000000000 */
[C---:B------:R-:W-:Y:S01]  /*13510*/  IMAD R23, R9.reuse, R5, R23 ;  /* 0x0000000509177224 */ /* 0x040fe200078e0217 */
[----:B------:R-:W-:Y:S01]  /*13520*/  IABS R5, R21 ;  /* 0x0000001500057213 */ /* 0x000fe20000000000 */
[C---:B------:R-:W-:Y:S01]  /*13530*/  IMAD R22, R9.reuse, R2, R22 ;  /* 0x0000000209167224 */ /* 0x040fe200078e0216 */
[----:B------:R-:W-:Y:S01]  /*13540*/  IABS R41, R205 ;  /* 0x000000cd00297213 */ /* 0x000fe20000000000 */
[----:B------:R-:W-:Y:S01]  /*13550*/  @!P6 IMAD.IADD R0, R0, 0x1, -R9 ;  /* 0x000000010000e824 */ /* 0x000fe200078e0a09 */
[----:B------:R-:W-:Y:S01]  /*13560*/  ISETP.GT.U32.AND P6, PT, R9, R8, PT ;  /* 0x000000080900720c */ /* 0x000fe20003fc4070 */
[----:B------:R-:W-:-:S03]  /*13570*/  IMAD.HI.U32 R2, R25, R19, RZ ;  /* 0x0000001319027227 */ /* 0x000fc600078e00ff */
[----:B------:R-:W-:Y:S01]  /*13580*/  MOV R13, R0 ;  /* 0x00000000000d7202 */ /* 0x000fe20000000f00 */
[----:B------:R-:W-:Y:S02]  /*13590*/  IMAD.MOV R2, RZ, RZ, -R2 ;  /* 0x000000ffff027224 */ /* 0x000fe400078e0a02 */
[----:B------:R-:W-:-:S04]  /*135a0*/  IMAD.HI.U32 R4, R25, R5, RZ ;  /* 0x0000000519047227 */ /* 0x000fc800078e00ff */
[----:B------:R-:W-:Y:S01]  /*135b0*/  @!P5 IMAD.MOV R13, RZ, RZ, -R13 ;  /* 0x000000ffff0dd224 */ /* 0x000fe200078e0a0d */
[C---:B------:R-:W-:Y:S01]  /*135c0*/  ISETP.GT.U32.AND P5, PT, R9.reuse, R28, PT ;  /* 0x0000001c0900720c */ /* 0x040fe20003fa4070 */
[----:B------:R-:W-:Y:S01]  /*135d0*/  IMAD R19, R9, R2, R19 ;  /* 0x0000000209137224 */ /* 0x000fe200078e0213 */
[----:B------:R-:W-:Y:S01]  /*135e0*/  @!P6 IADD3 R8, R8, -R9, RZ ;  /* 0x800000090808e210 */ /* 0x000fe20007ffe0ff */
[----:B------:R-:W-:Y:S01]  /*135f0*/  IMAD.MOV R4, RZ, RZ, -R4 ;  /* 0x000000ffff047224 */ /* 0x000fe200078e0a04 */
[----:B------:R1:W-:Y:S01]  /*13600*/  STL [R1+0x334], R13 ;  /* 0x0003340d01007387 */ /* 0x0003e20000100800 */
[----:B------:R-:W-:Y:S01]  /*13610*/  IMAD.HI.U32 R24, R25, R238, RZ ;  /* 0x000000ee19187227 */ /* 0x000fe200078e00ff */
[C---:B------:R-:W-:Y:S02]  /*13620*/  ISETP.GT.U32.AND P6, PT, R9.reuse, R8, PT ;  /* 0x000000080900720c */ /* 0x040fe40003fc4070 */
[----:B------:R-:W-:Y:S01]  /*13630*/  STL [R1+0x8], R16 ;  /* 0x0000081001007387 */ /* 0x000fe20000100800 */
[----:B------:R-:W-:Y:S01]  /*13640*/  IMAD R5, R9, R4, R5 ;  /* 0x0000000409057224 */ /* 0x000fe200078e0205 */
[C---:B------:R-:W-:Y:S01]  /*13650*/  IADD3 R4, R10.reuse, 0x175, RZ ;  /* 0x000001750a047810 */ /* 0x040fe20007ffe0ff */
[----:B------:R-:W-:Y:S01]  /*13660*/  IMAD.HI.U32 R14, R25, R6, RZ ;  /* 0x00000006190e7227 */ /* 0x000fe200078e00ff */
[----:B------:R2:W-:Y:S01]  /*13670*/  STL [R1+0x4], R15 ;  /* 0x0000040f01007387 */ /* 0x0005e20000100800 */
[----:B-1----:R-:W-:-:S02]  /*13680*/  IADD3 R13, R10, 0x179, RZ ;  /* 0x000001790a0d7810 */ /* 0x002fc40007ffe0ff */
[--C-:B------:R-:W-:Y:S01]  /*13690*/  @!P5 IMAD.IADD R28, R28, 0x1, -R9.reuse ;  /* 0x000000011c1cd824 */ /* 0x100fe200078e0a09 */
[----:B------:R-:W-:Y:S01]  /*136a0*/  IADD3 R14, -R14, RZ, RZ ;  /* 0x000000ff0e0e7210 */ /* 0x000fe20007ffe1ff */
[----:B------:R-:W-:Y:S01]  /*136b0*/  IMAD.HI.U32 R2, R25, R237, RZ ;  /* 0x000000ed19027227 */ /* 0x000fe200078e00ff */
[----:B------:R-:W-:Y:S01]  /*136c0*/  IABS R245, R13 ;  /* 0x0000000d00f57213 */ /* 0x000fe20000000000 */
[----:B------:R1:W-:Y:S01]  /*136d0*/  STL [R1], R13 ;  /* 0x0000000d01007387 */ /* 0x0003e20000100800 */
[C---:B------:R-:W-:Y:S01]  /*136e0*/  ISETP.GT.U32.AND P5, PT, R9.reuse, R28, PT ;  /* 0x0000001c0900720c */ /* 0x040fe20003fa4070 */
[----:B------:R-:W-:Y:S01]  /*136f0*/  @!P6 IMAD.IADD R8, R8, 0x1, -R9 ;  /* 0x000000010808e824 */ /* 0x000fe200078e0a09 */
[C---:B------:R-:W-:Y:S01]  /*13700*/  ISETP.GT.U32.AND P6, PT, R9.reuse, R23, PT ;  /* 0x000000170900720c */ /* 0x040fe20003fc4070 */
[----:B------:R-:W-:Y:S01]  /*13710*/  IMAD.MOV R24, RZ, RZ, -R24 ;  /* 0x000000ffff187224 */ /* 0x000fe200078e0a18 */
[----:B------:R-:W-:Y:S01]  /*13720*/  IABS R242, R4 ;  /* 0x0000000400f27213 */ /* 0x000fe20000000000 */
[----:B------:R-:W-:Y:S01]  /*13730*/  IMAD.MOV R2, RZ, RZ, -R2 ;  /* 0x000000ffff027224 */ /* 0x000fe200078e0a02 */
[----:B--2---:R-:W-:Y:S01]  /*13740*/  IADD3 R15, R10, 0x17e, RZ ;  /* 0x0000017e0a0f7810 */ /* 0x004fe20007ffe0ff */
[C---:B------:R-:W-:Y:S01]  /*13750*/  IMAD R238, R9.reuse, R24, R238 ;  /* 0x0000001809ee7224 */ /* 0x040fe200078e02ee */
[----:B-1----:R-:W-:Y:S01]  /*13760*/  MOV R13, R8 ;  /* 0x00000008000d7202 */ /* 0x002fe20000000f00 */
[C---:B------:R-:W-:Y:S01]  /*13770*/  IMAD R6, R9.reuse, R14, R6 ;  /* 0x0000000e09067224 */ /* 0x040fe200078e0206 */
[----:B------:R-:W-:Y:S01]  /*13780*/  IABS R138, R15 ;  /* 0x0000000f008a7213 */ /* 0x000fe20000000000 */
[----:B------:R-:W-:-:S02]  /*13790*/  IMAD R237, R9, R2, R237 ;  /* 0x0000000209ed7224 */ /* 0x000fc400078e02ed */
[----:B------:R-:W-:Y:S01]  /*137a0*/  @!P5 IMAD.IADD R28, R28, 0x1, -R9 ;  /* 0x000000011c1cd824 */ /* 0x000fe200078e0a09 */
[C---:B------:R-:W-:Y:S01]  /*137b0*/  ISETP.GT.U32.AND P5, PT, R9.reuse, R19, PT ;  /* 0x000000130900720c */ /* 0x040fe20003fa4070 */
[----:B------:R-:W-:Y:S01]  /*137c0*/  @!P2 IMAD.MOV R13, RZ, RZ, -R13 ;  /* 0x000000ffff0da224 */ /* 0x000fe200078e0a0d */
[----:B------:R-:W-:Y:S01]  /*137d0*/  ISETP.GT.U32.AND P2, PT, R9, R22, PT ;  /* 0x000000160900720c */ /* 0x000fe20003f44070 */
[C---:B------:R-:W-:Y:S01]  /*137e0*/  VIADD R14, R10.reuse, 0x173 ;  /* 0x000001730a0e7836 */ /* 0x040fe20000000000 */
[----:B------:R-:W-:Y:S01]  /*137f0*/  @!P6 IADD3 R23, R23, -R9, RZ ;  /* 0x800000091717e210 */ /* 0x000fe20007ffe0ff */
[----:B------:R-:W-:Y:S01]  /*13800*/  VIADD R12, R10, 0x172 ;  /* 0x000001720a0c7836 */ /* 0x000fe20000000000 */
[----:B------:R1:W-:Y:S01]  /*13810*/  STL [R1+0x2a0], R13 ;  /* 0x0002a00d01007387 */ /* 0x0003e20000100800 */
[----:B------:R-:W-:Y:S01]  /*13820*/  IMAD.HI.U32 R0, R25, R242, RZ ;  /* 0x000000f219007227 */ /* 0x000fe200078e00ff */
[----:B------:R-:W-:Y:S02]  /*13830*/  ISETP.GT.U32.AND P6, PT, R9, R23, PT ;  /* 0x000000170900720c */ /* 0x000fe40003fc4070 */
[----:B------:R-:W-:Y:S01]  /*13840*/  IABS R240, R14 ;  /* 0x0000000e00f07213 */ /* 0x000fe20000000000 */
[----:B------:R-:W-:Y:S01]  /*13850*/  IMAD.HI.U32 R24, R25, R241, RZ ;  /* 0x000000f119187227 */ /* 0x000fe200078e00ff */
[----:B------:R-:W-:-:S03]  /*13860*/  IABS R239, R12 ;  /* 0x0000000c00ef7213 */ /* 0x000fc60000000000 */
[--C-:B------:R-:W-:Y:S02]  /*13870*/  @!P5 IMAD.IADD R19, R19, 0x1, -R9.reuse ;  /* 0x000000011313d824 */ /* 0x100fe400078e0a09 */
[--C-:B------:R-:W-:Y:S02]  /*13880*/  @!P2 IMAD.IADD R22, R22, 0x1, -R9.reuse ;  /* 0x000000011616a824 */ /* 0x100fe400078e0a09 */
[----:B------:R-:W-:Y:S01]  /*13890*/  IMAD.HI.U32 R26, R25, R240, RZ ;  /* 0x000000f0191a7227 */ /* 0x000fe200078e00ff */
[C---:B------:R-:W-:Y:S02]  /*138a0*/  ISETP.GT.U32.AND P5, PT, R9.reuse, R19, PT ;  /* 0x000000130900720c */ /* 0x040fe40003fa4070 */
[----:B------:R-:W-:Y:S01]  /*138b0*/  ISETP.GT.U32.AND P2, PT, R9, R22, PT ;  /* 0x000000160900720c */ /* 0x000fe20003f44070 */
[----:B------:R-:W-:Y:S01]  /*138c0*/  @!P6 IMAD.IADD R23, R23, 0x1, -R9 ;  /* 0x000000011717e824 */ /* 0x000fe200078e0a09 */
[----:B------:R-:W-:Y:S01]  /*138d0*/  ISETP.GT.U32.AND P6, PT, R9, R5, PT ;  /* 0x000000050900720c */ /* 0x000fe20003fc4070 */
[----:B------:R-:W-:-:S02]  /*138e0*/  IMAD.MOV R26, RZ, RZ, -R26 ;  /* 0x000000ffff1a7224 */ /* 0x000fc400078e0a1a */
[----:B-1----:R-:W-:Y:S01]  /*138f0*/  IMAD.MOV.U32 R13, RZ, RZ, R28 ;  /* 0x000000ffff0d7224 */ /* 0x002fe200078e001c */
[----:B------:R-:W-:Y:S01]  /*13900*/  @!P0 IADD3 R23, -R23, RZ, RZ ;  /* 0x000000ff17178210 */ /* 0x000fe20007ffe1ff */
[----:B------:R-:W-:Y:S02]  /*13910*/  IMAD R240, R9, R26, R240 ;  /* 0x0000001a09f07224 */ /* 0x000fe400078e02f0 */
[----:B------:R-:W-:Y:S01]  /*13920*/  IMAD.MOV R0, RZ, RZ, -R0 ;  /* 0x000000ffff007224 */ /* 0x000fe200078e0a00 */
[----:B------:R-:W-:Y:S01]  /*13930*/  @!P4 IADD3 R13, -R13, RZ, RZ ;  /* 0x000000ff0d0dc210 */ /* 0x000fe20007ffe1ff */
[--C-:B------:R-:W-:Y:S01]  /*13940*/  @!P5 IMAD.IADD R19, R19, 0x1, -R9.reuse ;  /* 0x000000011313d824 */ /* 0x100fe200078e0a09 */
[----:B------:R-:W-:Y:S01]  /*13950*/  ISETP.GT.U32.AND P5, PT, R9, R238, PT ;  /* 0x000000ee0900720c */ /* 0x000fe20003fa4070 */
[----:B------:R-:W-:Y:S01]  /*13960*/  IMAD.HI.U32 R2, R25, R239, RZ ;  /* 0x000000ef19027227 */ /* 0x000fe200078e00ff */
[----:B------:R-:W-:Y:S01]  /*13970*/  @!P2 IADD3 R22, R22, -R9, RZ ;  /* 0x800000091616a210 */ /* 0x000fe20007ffe0ff */
[----:B------:R1:W-:Y:S01]  /*13980*/  STL [R1+0x29c], R13 ;  /* 0x00029c0d01007387 */ /* 0x0003e20000100800 */
[----:B------:R-:W-:Y:S01]  /*13990*/  ISETP.GT.U32.AND P2, PT, R9, R237, PT ;  /* 0x000000ed0900720c */ /* 0x000fe20003f44070 */
[----:B------:R-:W-:Y:S01]  /*139a0*/  @!P6 IMAD.IADD R5, R5, 0x1, -R9 ;  /* 0x000000010505e824 */ /* 0x000fe200078e0a09 */
[C---:B------:R-:W-:Y:S01]  /*139b0*/  ISETP.GT.U32.AND P4, PT, R9.reuse, R6, PT ;  /* 0x000000060900720c */ /* 0x040fe20003f84070 */
[----:B------:R-:W-:Y:S01]  /*139c0*/  IMAD.MOV R24, RZ, RZ, -R24 ;  /* 0x000000ffff187224 */ /* 0x000fe200078e0a18 */
[----:B------:R-:W-:Y:S01]  /*139d0*/  STL [R1+0x44ac], R249 ;  /* 0x0044acf901007387 */ /* 0x000fe20000100800 */
[C---:B------:R-:W-:Y:S01]  /*139e0*/  IMAD R242, R9.reuse, R0, R242 ;  /* 0x0000000009f27224 */ /* 0x040fe200078e02f2 */
[C---:B------:R-:W-:Y:S01]  /*139f0*/  ISETP.GT.U32.AND P6, PT, R9.reuse, R5, PT ;  /* 0x000000050900720c */ /* 0x040fe20003fc4070 */
[----:B------:R-:W-:Y:S01]  /*13a00*/  IMAD.MOV R2, RZ, RZ, -R2 ;  /* 0x000000ffff027224 */ /* 0x000fe200078e0a02 */
[----:B------:R-:W-:Y:S01]  /*13a10*/  IABS R0, R16 ;  /* 0x0000001000007213 */ /* 0x000fe20000000000 */
[C---:B------:R-:W-:Y:S01]  /*13a20*/  IMAD R241, R9.reuse, R24, R241 ;  /* 0x0000001809f17224 */ /* 0x040fe200078e02f1 */
[-C--:B------:R-:W-:Y:S01]  /*13a30*/  @!P5 IADD3 R238, R238, -R9.reuse, RZ ;  /* 0x80000009eeeed210 */ /* 0x080fe20007ffe0ff */
[----:B------:R-:W-:Y:S01]  /*13a40*/  IMAD R239, R9, R2, R239 ;  /* 0x0000000209ef7224 */ /* 0x000fe200078e02ef */
[----:B------:R-:W-:Y:S01]  /*13a50*/  STL [R1+0x44b0], R250 ;  /* 0x0044b0fa01007387 */ /* 0x000fe20000100800 */
[----:B------:R-:W-:Y:S01]  /*13a60*/  @!P2 IADD3 R237, R237, -R9, RZ ;  /* 0x80000009ededa210 */ /* 0x000fe20007ffe0ff */
[----:B------:R-:W-:Y:S01]  /*13a70*/  VIADD R2, R10, 0x176 ;  /* 0x000001760a027836 */ /* 0x000fe20000000000 */
[C---:B------:R-:W-:Y:S01]  /*13a80*/  ISETP.GT.U32.AND P5, PT, R9.reuse, R238, PT ;  /* 0x000000ee0900720c */ /* 0x040fe20003fa4070 */
[----:B------:R-:W-:Y:S01]  /*13a90*/  @!P4 IMAD.IADD R6, R6, 0x1, -R9 ;  /* 0x000000010606c824 */ /* 0x000fe200078e0a09 */
[----:B------:R-:W-:Y:S01]  /*13aa0*/  ISETP.GT.U32.AND P2, PT, R9, R237, PT ;  /* 0x000000ed0900720c */ /* 0x000fe20003f44070 */
[----:B------:R-:W-:Y:S01]  /*13ab0*/  IMAD.HI.U32 R26, R25, R0, RZ ;  /* 0x00000000191a7227 */ /* 0x000fe200078e00ff */
[----:B------:R-:W-:-:S02]  /*13ac0*/  IABS R243, R2 ;  /* 0x0000000200f37213 */ /* 0x000fc40000000000 */
[----:B------:R-:W-:Y:S01]  /*13ad0*/  ISETP.GT.U32.AND P4, PT, R9, R6, PT ;  /* 0x000000060900720c */ /* 0x000fe20003f84070 */
[----:B------:R-:W-:Y:S01]  /*13ae0*/  @!P6 IMAD.IADD R5, R5, 0x1, -R9 ;  /* 0x000000010505e824 */ /* 0x000fe200078e0a09 */
[----:B------:R-:W-:Y:S01]  /*13af0*/  ISETP.GT.U32.AND P6, PT, R9, R240, PT ;  /* 0x000000f00900720c */ /* 0x000fe20003fc4070 */
[----:B------:R-:W-:Y:S01]  /*13b00*/  IMAD.MOV R26, RZ, RZ, -R26 ;  /* 0x000000ffff1a7224 */ /* 0x000fe200078e0a1a */
[----:B------:R-:W-:Y:S01]  /*13b10*/  @!P3 IADD3 R22, -R22, RZ, RZ ;  /* 0x000000ff1616b210 */ /* 0x000fe20007ffe1ff */
[----:B------:R-:W-:Y:S01]  /*13b20*/  IMAD.HI.U32 R24, R25, R243, RZ ;  /* 0x000000f319187227 */ /* 0x000fe200078e00ff */
[----:B------:R-:W-:-:S03]  /*13b30*/  @!P1 IADD3 R19, -R19, RZ, RZ ;  /* 0x000000ff13139210 */ /* 0x000fc60007ffe1ff */
[--C-:B------:R-:W-:Y:S01]  /*13b40*/  @!P5 IMAD.IADD R238, R238, 0x1, -R9.reuse ;  /* 0x00000001eeeed824 */ /* 0x100fe200078e0a09 */
[----:B------:R-:W-:Y:S01]  /*13b50*/  ISETP.GT.U32.AND P5, PT, R9, R242, PT ;  /* 0x000000f20900720c */ /* 0x000fe20003fa4070 */
[----:B------:R-:W-:Y:S01]  /*13b60*/  @!P2 IMAD.IADD R237, R237, 0x1, -R9 ;  /* 0x00000001ededa824 */ /* 0x000fe200078e0a09 */
[C---:B------:R-:W-:Y:S01]  /*13b70*/  ISETP.GT.U32.AND P2, PT, R9.reuse, R241, PT ;  /* 0x000000f10900720c */ /* 0x040fe20003f44070 */
[----:B------:R-:W-:Y:S02]  /*13b80*/  IMAD R0, R9, R26, R0 ;  /* 0x0000001a09007224 */ /* 0x000fe400078e0200 */
[----:B------:R-:W-:Y:S01]  /*13b90*/  @!P6 IADD3 R240, R240, -R9, RZ ;  /* 0x80000009f0f0e210 */ /* 0x000fe20007ffe0ff */
[----:B------:R-:W-:Y:S02]  /*13ba0*/  IMAD.MOV R24, RZ, RZ, -R24 ;  /* 0x000000ffff187224 */ /* 0x000fe400078e0a18 */
[----:B------:R-:W-:Y:S01]  /*13bb0*/  IMAD.HI.U32 R8, R25, R245, RZ ;  /* 0x000000f519087227 */ /* 0x000fe200078e00ff */
[----:B------:R-:W-:-:S03]  /*13bc0*/  ISETP.GT.U32.AND P6, PT, R9, R240, PT ;  /* 0x000000f00900720c */ /* 0x000fc60003fc4070 */
[--C-:B------:R-:W-:Y:S01]  /*13bd0*/  @!P4 IMAD.IADD R6, R6, 0x1, -R9.reuse ;  /* 0x000000010606c824 */ /* 0x100fe200078e0a09 */
[----:B------:R-:W-:Y:S01]  /*13be0*/  ISETP.GT.U32.AND P4, PT, R9, R239, PT ;  /* 0x000000ef0900720c */ /* 0x000fe20003f84070 */
[--C-:B------:R-:W-:Y:S02]  /*13bf0*/  @!P5 IMAD.IADD R242, R242, 0x1, -R9.reuse ;  /* 0x00000001f2f2d824 */ /* 0x100fe400078e0a09 */
[----:B------:R-:W-:Y:S02]  /*13c00*/  @!P2 IMAD.IADD R241, R241, 0x1, -R9 ;  /* 0x00000001f1f1a824 */ /* 0x000fe400078e0a09 */
[C---:B------:R-:W-:Y:S01]  /*13c10*/  IMAD R243, R9.reuse, R24, R243 ;  /* 0x0000001809f37224 */ /* 0x040fe200078e02f3 */
[----:B------:R-:W-:Y:S01]  /*13c20*/  ISETP.GT.U32.AND P5, PT, R9, R242, PT ;  /* 0x000000f20900720c */ /* 0x000fe20003fa4070 */
[----:B------:R-:W-:Y:S01]  /*13c30*/  IMAD.HI.U32 R24, R25, R244, RZ ;  /* 0x000000f419187227 */ /* 0x000fe200078e00ff */
[----:B------:R-:W-:-:S03]  /*13c40*/  ISETP.GT.U32.AND P2, PT, R9, R241, PT ;  /* 0x000000f10900720c */ /* 0x000fc60003f44070 */
[----:B------:R-:W-:Y:S01]  /*13c50*/  @!P6 IMAD.IADD R240, R240, 0x1, -R9 ;  /* 0x00000001f0f0e824 */ /* 0x000fe200078e0a09 */
[C---:B------:R-:W-:Y:S01]  /*13c60*/  ISETP.GT.U32.AND P6, PT, R9.reuse, R0, PT ;  /* 0x000000000900720c */ /* 0x040fe20003fc4070 */
[----:B------:R-:W-:Y:S02]  /*13c70*/  IMAD.MOV R8, RZ, RZ, -R8 ;  /* 0x000000ffff087224 */ /* 0x000fe400078e0a08 */
[----:B------:R-:W-:Y:S02]  /*13c80*/  IMAD.MOV R24, RZ, RZ, -R24 ;  /* 0x000000ffff187224 */ /* 0x000fe400078e0a18 */
[C---:B------:R-:W-:Y:S02]  /*13c90*/  IMAD R245, R9.reuse, R8, R245 ;  /* 0x0000000809f57224 */ /* 0x040fe400078e02f5 */
[C---:B------:R-:W-:Y:S02]  /*13ca0*/  IMAD R244, R9.reuse, R24, R244 ;  /* 0x0000001809f47224 */ /* 0x040fe400078e02f4 */
[----:B------:R-:W-:Y:S01]  /*13cb0*/  @!P5 IMAD.IADD R242, R242, 0x1, -R9 ;  /* 0x00000001f2f2d824 */ /* 0x000fe200078e0a09 */
[----:B------:R-:W-:Y:S01]  /*13cc0*/  ISETP.GT.U32.AND P5, PT, R9, R245, PT ;  /* 0x000000f50900720c */ /* 0x000fe20003fa4070 */
[----:B------:R-:W-:-:S04]  /*13cd0*/  IMAD.HI.U32 R8, R25, R248, RZ ;  /* 0x000000f819087227 */ /* 0x000fc800078e00ff */
[--C-:B------:R-:W-:Y:S02]  /*13ce0*/  @!P4 IMAD.IADD R239, R239, 0x1, -R9.reuse ;  /* 0x00000001efefc824 */ /* 0x100fe400078e0a09 */
[--C-:B------:R-:W-:Y:S01]  /*13cf0*/  @!P2 IMAD.IADD R241, R241, 0x1, -R9.reuse ;  /* 0x00000001f1f1a824 */ /* 0x100fe200078e0a09 */
[C---:B------:R-:W-:Y:S01]  /*13d00*/  ISETP.GT.U32.AND P2, PT, R9.reuse, R244, PT ;  /* 0x000000f40900720c */ /* 0x040fe20003f44070 */
[----:B------:R-:W-:Y:S01]  /*13d10*/  @!P6 IMAD.IADD R0, R0, 0x1, -R9 ;  /* 0x000000010000e824 */ /* 0x000fe200078e0a09 */
[C---:B------:R-:W-:Y:S01]  /*13d20*/  ISETP.GT.U32.AND P4, PT, R9.reuse, R239, PT ;  /* 0x000000ef0900720c */ /* 0x040fe20003f84070 */
[----:B------:R-:W-:Y:S02]  /*13d30*/  IMAD.MOV R8, RZ, RZ, -R8 ;  /* 0x000000ffff087224 */ /* 0x000fe400078e0a08 */
[----:B------:R-:W-:Y:S01]  /*13d40*/  VIADD R16, R10, 0x17d ;  /* 0x0000017d0a107836 */ /* 0x000fe20000000000 */
[----:B------:R-:W-:Y:S01]  /*13d50*/  ISETP.GT.U32.AND P6, PT, R9, R0, PT ;  /* 0x000000000900720c */ /* 0x000fe20003fc4070 */
[----:B------:R-:W-:-:S03]  /*13d60*/  IMAD.HI.U32 R24, R25, R247, RZ ;  /* 0x000000f719187227 */ /* 0x000fc600078e00ff */
[----:B------:R-:W-:Y:S01]  /*13d70*/  STL [R1+0x20], R16 ;  /* 0x0000201001007387 */ /* 0x000fe20000100800 */
[----:B------:R-:W-:Y:S01]  /*13d80*/  IMAD R248, R9, R8, R248 ;  /* 0x0000000809f87224 */ /* 0x000fe200078e02f8 */
[----:B------:R-:W-:Y:S01]  /*13d90*/  IABS R8, R16 ;  /* 0x0000001000087213 */ /* 0x000fe20000000000 */
[----:B------:R-:W-:Y:S01]  /*13da0*/  IMAD.MOV R24, RZ, RZ, -R24 ;  /* 0x000000ffff187224 */ /* 0x000fe200078e0a18 */
[----:B------:R-:W-:Y:S01]  /*13db0*/  @!P2 IADD3 R244, R244, -R9, RZ ;  /* 0x80000009f4f4a210 */ /* 0x000fe20007ffe0ff */
[----:B------:R-:W-:Y:S01]  /*13dc0*/  @!P5 IMAD.IADD R245, R245, 0x1, -R9 ;  /* 0x00000001f5f5d824 */ /* 0x000fe200078e0a09 */
[----:B------:R2:W-:Y:S01]  /*13dd0*/  STL [R1+0x1c], R15 ;  /* 0x00001c0f01007387 */ /* 0x0005e20000100800 */
[C---:B------:R-:W-:Y:S01]  /*13de0*/  IMAD R247, R9.reuse, R24, R247 ;  /* 0x0000001809f77224 */ /* 0x040fe200078e02f7 */
[----:B------:R-:W-:Y:S01]  /*13df0*/  ISETP.GT.U32.AND P2, PT, R9, R244, PT ;  /* 0x000000f40900720c */ /* 0x000fe20003f44070 */
[----:B------:R-:W-:Y:S01]  /*13e00*/  IMAD.HI.U32 R28, R25, R8, RZ ;  /* 0x00000008191c7227 */ /* 0x000fe200078e00ff */
[----:B------:R-:W-:-:S03]  /*13e10*/  ISETP.GT.U32.AND P5, PT, R9, R245, PT ;  /* 0x000000f50900720c */ /* 0x000fc60003fa4070 */
[--C-:B------:R-:W-:Y:S01]  /*13e20*/  @!P4 IMAD.IADD R239, R239, 0x1, -R9.reuse ;  /* 0x00000001efefc824 */ /* 0x100fe200078e0a09 */
[C---:B------:R-:W-:Y:S01]  /*13e30*/  ISETP.GT.U32.AND P4, PT, R9.reuse, R243, PT ;  /* 0x000000f30900720c */ /* 0x040fe20003f84070 */
[----:B------:R-:W-:Y:S01]  /*13e40*/  @!P6 IMAD.IADD R0, R0, 0x1, -R9 ;  /* 0x000000010000e824 */ /* 0x000fe200078e0a09 */
[----:B------:R-:W-:Y:S01]  /*13e50*/  IADD3 R28, -R28, RZ, RZ ;  /* 0x000000ff1c1c7210 */ /* 0x000fe20007ffe1ff */
[----:B-1----:R-:W-:Y:S01]  /*13e60*/  VIADD R13, R10, 0x17f ;  /* 0x0000017f0a0d7836 */ /* 0x002fe20000000000 */
[----:B------:R-:W-:Y:S01]  /*13e70*/  ISETP.GT.U32.AND P6, PT, R9, R247, PT ;  /* 0x000000f70900720c */ /* 0x000fe20003fc4070 */
[----:B------:R-:W-:-:S03]  /*13e80*/  IMAD.HI.U32 R26, R25, R246, RZ ;  /* 0x000000f6191a7227 */ /* 0x000fc600078e00ff */
[----:B------:R-:W-:Y:S01]  /*13e90*/  IABS R137, R13 ;  /* 0x0000000d00897213 */ /* 0x000fe20000000000 */
[----:B------:R-:W-:Y:S01]  /*13ea0*/  IMAD R8, R9, R28, R8 ;  /* 0x0000001c09087224 */ /* 0x000fe200078e0208 */
[----:B------:R-:W-:Y:S01]  /*13eb0*/  @!P5 IADD3 R245, R245, -R9, RZ ;  /* 0x80000009f5f5d210 */ /* 0x000fe20007ffe0ff */
[--C-:B------:R-:W-:Y:S01]  /*13ec0*/  @!P2 IMAD.IADD R244, R244, 0x1, -R9.reuse ;  /* 0x00000001f4f4a824 */ /* 0x100fe200078e0a09 */
[C---:B------:R-:W-:Y:S01]  /*13ed0*/  ISETP.GT.U32.AND P2, PT, R9.reuse, R248, PT ;  /* 0x000000f80900720c */ /* 0x040fe20003f44070 */
[----:B------:R-:W-:Y:S01]  /*13ee0*/  IMAD.MOV R26, RZ, RZ, -R26 ;  /* 0x000000ffff1a7224 */ /* 0x000fe200078e0a1a */
[----:B------:R-:W-:Y:S01]  /*13ef0*/  ISETP.GT.U32.AND P5, PT, R9, R8, PT ;  /* 0x000000080900720c */ /* 0x000fe20003fa4070 */
[----:B------:R-:W-:Y:S01]  /*13f00*/  IMAD.HI.U32 R24, R25, R137, RZ ;  /* 0x0000008919187227 */ /* 0x000fe200078e00ff */
[----:B------:R-:W-:Y:S01]  /*13f10*/  @!P4 IADD3 R243, R243, -R9, RZ ;  /* 0x80000009f3f3c210 */ /* 0x000fe20007ffe0ff */
[----:B------:R1:W-:Y:S02]  /*13f20*/  STL [R1+0x18], R13 ;  /* 0x0000180d01007387 */ /* 0x0003e40000100800 */
[----:B------:R-:W-:Y:S01]  /*13f30*/  @!P6 IMAD.IADD R247, R247, 0x1, -R9 ;  /* 0x00000001f7f7e824 */ /* 0x000fe200078e0a09 */
[C---:B------:R-:W-:Y:S01]  /*13f40*/  ISETP.GT.U32.AND P4, PT, R9.reuse, R243, PT ;  /* 0x000000f30900720c */ /* 0x040fe20003f84070 */
[----:B------:R-:W-:-:S02]  /*13f50*/  IMAD R246, R9, R26, R246 ;  /* 0x0000001a09f67224 */ /* 0x000fc400078e02f6 */
[C---:B--2---:R-:W-:Y:S01]  /*13f60*/  VIADD R15, R10.reuse, 0x181 ;  /* 0x000001810a0f7836 */ /* 0x044fe20000000000 */
[----:B------:R-:W-:Y:S01]  /*13f70*/  ISETP.GT.U32.AND P6, PT, R9, R247, PT ;  /* 0x000000f70900720c */ /* 0x000fe20003fc4070 */
[----:B------:R-:W-:Y:S01]  /*13f80*/  IMAD.HI.U32 R26, R25, R138, RZ ;  /* 0x0000008a191a7227 */ /* 0x000fe200078e00ff */
[----:B-1----:R-:W-:-:S03]  /*13f90*/  IADD3 R13, R10, 0x182, RZ ;  /* 0x000001820a0d7810 */ /* 0x002fc60007ffe0ff */
[----:B------:R-:W-:Y:S01]  /*13fa0*/  VIADD R16, R10, 0x180 ;  /* 0x000001800a107836 */ /* 0x000fe20000000000 */
[----:B------:R-:W-:Y:S01]  /*13fb0*/  IABS R135, R15 ;  /* 0x0000000f00877213 */ /* 0x000fe20000000000 */
[----:B------:R-:W-:Y:S01]  /*13fc0*/  IMAD.MOV R24, RZ, RZ, -R24 ;  /* 0x000000ffff187224 */ /* 0x000fe200078e0a18 */
[----:B------:R-:W-:Y:S01]  /*13fd0*/  IABS R134, R13 ;  /* 0x0000000d00867213 */ /* 0x000fe20000000000 */
[--C-:B------:R-:W-:Y:S01]  /*13fe0*/  @!P5 IMAD.IADD R8, R8, 0x1, -R9.reuse ;  /* 0x000000010808d824 */ /* 0x100fe200078e0a09 */
[----:B------:R-:W-:Y:S01]  /*13ff0*/  IABS R136, R16 ;  /* 0x0000001000887213 */ /* 0x000fe20000000000 */
[----:B------:R-:W-:Y:S01]  /*14000*/  IMAD.MOV R26, RZ, RZ, -R26 ;  /* 0x000000ffff1a7224 */ /* 0x000fe200078e0a1a */
[----:B------:R1:W-:Y:S01]  /*14010*/  STL [R1+0x14], R16 ;  /* 0x0000141001007387 */ /* 0x0003e20000100800 */
[----:B------:R-:W-:Y:S01]  /*14020*/  @!P2 IMAD.IADD R248, R248, 0x1, -R9 ;  /* 0x00000001f8f8a824 */ /* 0x000fe200078e0a09 */
[C---:B------:R-:W-:Y:S01]  /*14030*/  ISETP.GT.U32.AND P5, PT, R9.reuse, R8, PT ;  /* 0x000000080900720c */ /* 0x040fe20003fa4070 */
[----:B------:R-:W-:Y:S01]  /*14040*/  IMAD R137, R9, R24, R137 ;  /* 0x0000001809897224 */ /* 0x000fe200078e0289 */
[----:B------:R-:W-:Y:S01]  /*14050*/  @!P6 IADD3 R247, R247, -R9, RZ ;  /* 0x80000009f7f7e210 */ /* 0x000fe20007ffe0ff */
[C---:B------:R-:W-:Y:S01]  /*14060*/  IMAD R138, R9.reuse, R26, R138 ;  /* 0x0000001a098a7224 */ /* 0x040fe200078e028a */
[----:B------:R-:W-:Y:S01]  /*14070*/  ISETP.GT.U32.AND P2, PT, R9, R248, PT ;  /* 0x000000f80900720c */ /* 0x000fe20003f44070 */
[----:B------:R-:W-:Y:S01]  /*14080*/  IMAD.HI.U32 R26, R25, R135, RZ ;  /* 0x00000087191a7227 */ /* 0x000fe200078e00ff */
[----:B------:R-:W-:Y:S01]  /*14090*/  ISETP.GT.U32.AND P6, PT, R9, R137, PT ;  /* 0x000000890900720c */ /* 0x000fe20003fc4070 */
[----:B------:R-:W-:Y:S02]  /*140a0*/  STL [R1+0x10], R15 ;  /* 0x0000100f01007387 */ /* 0x000fe40000100800 */
[----:B------:R-:W-:Y:S01]  /*140b0*/  @!P4 IMAD.IADD R243, R243, 0x1, -R9 ;  /* 0x00000001f3f3c824 */ /* 0x000fe200078e0a09 */
[----:B------:R-:W-:Y:S01]  /*140c0*/  ISETP.GT.U32.AND P4, PT, R9, R246, PT ;  /* 0x000000f60900720c */ /* 0x000fe20003f84070 */
[----:B------:R-:W-:Y:S01]  /*140d0*/  IMAD.HI.U32 R28, R25, R136, RZ ;  /* 0x00000088191c7227 */ /* 0x000fe200078e00ff */
[----:B------:R2:W-:Y:S03]  /*140e0*/  STL [R1+0xc], R13 ;  /* 0x00000c0d01007387 */ /* 0x0005e60000100800 */
[----:B------:R-:W-:Y:S01]  /*140f0*/  IMAD.MOV R26, RZ, RZ, -R26 ;  /* 0x000000ffff1a7224 */ /* 0x000fe200078e0a1a */
[----:B------:R-:W-:Y:S01]  /*14100*/  IADD3 R28, -R28, RZ, RZ ;  /* 0x000000ff1c1c7210 */ /* 0x000fe20007ffe1ff */
[----:B-1----:R-:W-:-:S02]  /*14110*/  VIADD R16, R10, 0x183 ;  /* 0x000001830a107836 */ /* 0x002fc40000000000 */
[C---:B------:R-:W-:Y:S02]  /*14120*/  IMAD R135, R9.reuse, R26, R135 ;  /* 0x0000001a09877224 */ /* 0x040fe400078e0287 */
[C---:B------:R-:W-:Y:S01]  /*14130*/  IMAD R136, R9.reuse, R28, R136 ;  /* 0x0000001c09887224 */ /* 0x040fe200078e0288 */
[----:B------:R-:W-:Y:S01]  /*14140*/  IABS R133, R16 ;  /* 0x0000001000857213 */ /* 0x000fe20000000000 */
[--C-:B------:R-:W-:Y:S01]  /*14150*/  @!P5 IMAD.IADD R8, R8, 0x1, -R9.reuse ;  /* 0x000000010808d824 */ /* 0x100fe200078e0a09 */
[C---:B------:R-:W-:Y:S01]  /*14160*/  ISETP.GT.U32.AND P5, PT, R9.reuse, R135, PT ;  /* 0x000000870900720c */ /* 0x040fe20003fa4070 */
[--C-:B------:R-:W-:Y:S01]  /*14170*/  @!P4 IMAD.IADD R246, R246, 0x1, -R9.reuse ;  /* 0x00000001f6f6c824 */ /* 0x100fe200078e0a09 */
[----:B--2---:R-:W-:Y:S01]  /*14180*/  IADD3 R13, R10, 0x185, RZ ;  /* 0x000001850a0d7810 */ /* 0x004fe20007ffe0ff */
[--C-:B------:R-:W-:Y:S01]  /*14190*/  @!P2 IMAD.IADD R248, R248, 0x1, -R9.reuse ;  /* 0x00000001f8f8a824 */ /* 0x100fe200078e0a09 */
[----:B------:R-:W-:Y:S01]  /*141a0*/  ISETP.GT.U32.AND P2, PT, R9, R136, PT ;  /* 0x000000880900720c */ /* 0x000fe20003f44070 */
[----:B------:R-:W-:Y:S01]  /*141b0*/  @!P6 IMAD.IADD R137, R137, 0x1, -R9 ;  /* 0x000000018989e824 */ /* 0x000fe200078e0a09 */
[----:B------:R-:W-:Y:S01]  /*141c0*/  ISETP.GT.U32.AND P4, PT, R9, R246, PT ;  /* 0x000000f60900720c */ /* 0x000fe20003f84070 */
[----:B------:R-:W-:Y:S01]  /*141d0*/  IMAD.HI.U32 R28, R25, R133, RZ ;  /* 0x00000085191c7227 */ /* 0x000fe200078e00ff */
[----:B------:R-:W-:Y:S01]  /*141e0*/  IABS R131, R13 ;  /* 0x0000000d00837213 */ /* 0x000fe20000000000 */
[----:B------:R-:W-:Y:S01]  /*141f0*/  STL [R1+0x3d54], R16 ;  /* 0x003d541001007387 */ /* 0x000fe20000100800 */
[----:B------:R-:W-:Y:S01]  /*14200*/  ISETP.GT.U32.AND P6, PT, R9, R137, PT ;  /* 0x000000890900720c */ /* 0x000fe20003fc4070 */
[----:B------:R-:W-:-:S04]  /*14210*/  IMAD.HI.U32 R24, R25, R134, RZ ;  /* 0x0000008619187227 */ /* 0x000fc800078e00ff */
[----:B------:R-:W-:Y:S02]  /*14220*/  VIADD R15, R10, 0x184 ;  /* 0x000001840a0f7836 */ /* 0x000fe40000000000 */
[----:B------:R-:W-:Y:S02]  /*14230*/  IMAD.MOV R28, RZ, RZ, -R28 ;  /* 0x000000ffff1c7224 */ /* 0x000fe400078e0a1c */
[--C-:B------:R-:W-:Y:S01]  /*14240*/  @!P5 IMAD.IADD R135, R135, 0x1, -R9.reuse ;  /* 0x000000018787d824 */ /* 0x100fe200078e0a09 */
[----:B------:R-:W-:Y:S01]  /*14250*/  IABS R132, R15 ;  /* 0x0000000f00847213 */ /* 0x000fe20000000000 */
[----:B------:R-:W-:Y:S01]  /*14260*/  IMAD.MOV R24, RZ, RZ, -R24 ;  /* 0x000000ffff187224 */ /* 0x000fe200078e0a18 */
[----:B------:R-:W-:Y:S01]  /*14270*/  STL [R1+0x4078], R15 ;  /* 0x0040780f01007387 */ /* 0x000fe20000100800 */
[----:B------:R-:W-:Y:S01]  /*14280*/  @!P2 IMAD.IADD R136, R136, 0x1, -R9 ;  /* 0x000000018888a824 */ /* 0x000fe200078e0a09 */
[C---:B------:R-:W-:Y:S01]  /*14290*/  ISETP.GT.U32.AND P5, PT, R9.reuse, R135, PT ;  /* 0x000000870900720c */ /* 0x040fe20003fa4070 */
[C---:B------:R-:W-:Y:S01]  /*142a0*/  IMAD R133, R9.reuse, R28, R133 ;  /* 0x0000001c09857224 */ /* 0x040fe200078e0285 */
[----:B------:R1:W-:Y:S01]  /*142b0*/  STL [R1+0x4080], R13 ;  /* 0x0040800d01007387 */ /* 0x0003e20000100800 */
[C---:B------:R-:W-:Y:S01]  /*142c0*/  IMAD R134, R9.reuse, R24, R134 ;  /* 0x0000001809867224 */ /* 0x040fe200078e0286 */
[----:B------:R-:W-:Y:S01]  /*142d0*/  ISETP.GT.U32.AND P2, PT, R9, R136, PT ;  /* 0x000000880900720c */ /* 0x000fe20003f44070 */
[----:B------:R-:W-:-:S04]  /*142e0*/  IMAD.HI.U32 R24, R25, R131, RZ ;  /* 0x0000008319187227 */ /* 0x000fc800078e00ff */
[----:B------:R-:W-:Y:S01]  /*142f0*/  @!P4 IMAD.IADD R246, R246, 0x1, -R9 ;  /* 0x00000001f6f6c824 */ /* 0x000fe200078e0a09 */
[----:B------:R-:W-:Y:S01]  /*14300*/  ISETP.GT.U32.AND P4, PT, R9, R138, PT ;  /* 0x0000008a0900720c */ /* 0x000fe20003f84070 */
[----:B------:R-:W-:Y:S01]  /*14310*/  IMAD.HI.U32 R26, R25, R132, RZ ;  /* 0x00000084191a7227 */ /* 0x000fe200078e00ff */
[----:B-1----:R-:W-:-:S03]  /*14320*/  IADD3 R13, R10, 0x188, RZ ;  /* 0x000001880a0d7810 */ /* 0x002fc60007ffe0ff */
[----:B------:R-:W-:Y:S01]  /*14330*/  @!P6 IMAD.IADD R137, R137, 0x1, -R9 ;  /* 0x000000018989e824 */ /* 0x000fe200078e0a09 */
[C---:B------:R-:W-:Y:S01]  /*14340*/  ISETP.GT.U32.AND P6, PT, R9.reuse, R133, PT ;  /* 0x000000850900720c */ /* 0x040fe20003fc4070 */
[----:B------:R-:W-:Y:S01]  /*14350*/  IMAD.MOV R24, RZ, RZ, -R24 ;  /* 0x000000ffff187224 */ /* 0x000fe200078e0a18 */
[----:B------:R-:W-:Y:S01]  /*14360*/  IADD3 R26, -R26, RZ, RZ ;  /* 0x000000ff1a1a7210 */ /* 0x000fe20007ffe1ff */
[----:B------:R-:W-:Y:S01]  /*14370*/  VIADD R16, R10, 0x186 ;  /* 0x000001860a107836 */ /* 0x000fe20000000000 */
[----:B------:R-:W-:Y:S01]  /*14380*/  @!P2 IADD3 R136, R136, -R9, RZ ;  /* 0x800000098888a210 */ /* 0x000fe20007ffe0ff */
[C---:B------:R-:W-:Y:S01]  /*14390*/  IMAD R131, R9.reuse, R24, R131 ;  /* 0x0000001809837224 */ /* 0x040fe200078e0283 */
[----:B------:R-:W-:Y:S01]  /*143a0*/  IABS R128, R13 ;  /* 0x0000000d00807213 */ /* 0x000fe20000000000 */
[----:B------:R-:W-:Y:S01]  /*143b0*/  IMAD R132, R9, R26, R132 ;  /* 0x0000001a09847224 */ /* 0x000fe200078e0284 */
[----:B------:R-:W-:Y:S01]  /*143c0*/  IABS R130, R16 ;  /* 0x0000001000827213 */ /* 0x000fe20000000000 */
[--C-:B------:R-:W-:Y:S01]  /*143d0*/  @!P5 IMAD.IADD R135, R135, 0x1, -R9.reuse ;  /* 0x000000018787d824 */ /* 0x100fe200078e0a09 */
[C---:B------:R-:W-:Y:S01]  /*143e0*/  ISETP.GT.U32.AND P5, PT, R9.reuse, R131, PT ;  /* 0x000000830900720c */ /* 0x040fe20003fa4070 */
[--C-:B------:R-:W-:Y:S01]  /*143f0*/  @!P4 IMAD.IADD R138, R138, 0x1, -R9.reuse ;  /* 0x000000018a8ac824 */ /* 0x100fe200078e0a09 */
[----:B------:R-:W-:Y:S01]  /*14400*/  ISETP.GT.U32.AND P2, PT, R9, R132, PT ;  /* 0x000000840900720c */ /* 0x000fe20003f44070 */
[----:B------:R-:W-:Y:S01]  /*14410*/  @!P6 IMAD.IADD R133, R133, 0x1, -R9 ;  /* 0x000000018585e824 */ /* 0x000fe200078e0a09 */
[----:B------:R-:W-:Y:S01]  /*14420*/  STL [R1+0x407c], R16 ;  /* 0x00407c1001007387 */ /* 0x000fe20000100800 */
[----:B------:R-:W-:Y:S01]  /*14430*/  IMAD.HI.U32 R28, R25, R130, RZ ;  /* 0x00000082191c7227 */ /* 0x000fe200078e00ff */
[----:B------:R-:W-:-:S02]  /*14440*/  ISETP.GT.U32.AND P4, PT, R9, R138, PT ;  /* 0x0000008a0900720c */ /* 0x000fc40003f84070 */
[----:B------:R-:W-:Y:S01]  /*14450*/  ISETP.GT.U32.AND P6, PT, R9, R133, PT ;  /* 0x000000850900720c */ /* 0x000fe20003fc4070 */
[----:B------:R-:W-:Y:S02]  /*14460*/  VIADD R15, R10, 0x187 ;  /* 0x000001870a0f7836 */ /* 0x000fe40000000000 */
[----:B------:R-:W-:Y:S02]  /*14470*/  IMAD.MOV R28, RZ, RZ, -R28 ;  /* 0x000000ffff1c7224 */ /* 0x000fe400078e0a1c */
[--C-:B------:R-:W-:Y:S01]  /*14480*/  @!P5 IMAD.IADD R131, R131, 0x1, -R9.reuse ;  /* 0x000000018383d824 */ /* 0x100fe200078e0a09 */
[----:B------:R-:W-:Y:S01]  /*14490*/  IABS R129, R15 ;  /* 0x0000000f00817213 */ /* 0x000fe20000000000 */
[----:B------:R-:W-:Y:S01]  /*144a0*/  @!P2 IMAD.IADD R132, R132, 0x1, -R9 ;  /* 0x000000018484a824 */ /* 0x000fe200078e0a09 */
[----:B------:R1:W-:Y:S01]  /*144b0*/  STL [R1+0x4084], R15 ;  /* 0x0040840f01007387 */ /* 0x0003e20000100800 */
[C---:B------:R-:W-:Y:S01]  /*144c0*/  IMAD R130, R9.reuse, R28, R130 ;  /* 0x0000001c09827224 */ /* 0x040fe200078e0282 */
[----:B------:R-:W-:Y:S01]  /*144d0*/  ISETP.GT.U32.AND P5, PT, R9, R131, PT ;  /* 0x000000830900720c */ /* 0x000fe20003fa4070 */
[----:B------:R-:W-:Y:S01]  /*144e0*/  IMAD.HI.U32 R24, R25, R128, RZ ;  /* 0x0000008019187227 */ /* 0x000fe200078e00ff */
[----:B------:R-:W-:Y:S01]  /*144f0*/  @!P4 IADD3 R138, R138, -R9, RZ ;  /* 0x800000098a8ac210 */ /* 0x000fe20007ffe0ff */
[----:B------:R2:W-:Y:S01]  /*14500*/  STL [R1+0x408c], R13 ;  /* 0x00408c0d01007387 */ /* 0x0005e20000100800 */
[----:B------:R-:W-:Y:S01]  /*14510*/  ISETP.GT.U32.AND P4, PT, R9, R134, PT ;  /* 0x000000860900720c */ /* 0x000fe20003f84070 */
[----:B------:R-:W-:Y:S01]  /*14520*/  IMAD.HI.U32 R26, R25, R129, RZ ;  /* 0x00000081191a7227 */ /* 0x000fe200078e00ff */
[----:B------:R-:W-:-:S02]  /*14530*/  ISETP.GT.U32.AND P2, PT, R9, R132, PT ;  /* 0x000000840900720c */ /* 0x000fc40003f44070 */
[----:B------:R-:W-:Y:S01]  /*14540*/  @!P6 IADD3 R133, R133, -R9, RZ ;  /* 0x800000098585e210 */ /* 0x000fe20007ffe0ff */
[----:B------:R-:W-:Y:S01]  /*14550*/  IMAD.MOV R24, RZ, RZ, -R24 ;  /* 0x000000ffff187224 */ /* 0x000fe200078e0a18 */
[C---:B------:R-:W-:Y:S01]  /*14560*/  ISETP.GT.U32.AND P6, PT, R9.reuse, R130, PT ;  /* 0x000000820900720c */ /* 0x040fe20003fc4070 */
[----:B-1----:R-:W-:Y:S01]  /*14570*/  VIADD R15, R10, 0x18b ;  /* 0x0000018b0a0f7836 */ /* 0x002fe20000000000 */
[----:B------:R-:W-:Y:S01]  /*14580*/  IADD3 R26, -R26, RZ, RZ ;  /* 0x000000ff1a1a7210 */ /* 0x000fe20007ffe1ff */
[----:B------:R-:W-:Y:S01]  /*14590*/  IMAD R128, R9, R24, R128 ;  /* 0x0000001809807224 */ /* 0x000fe200078e0280 */
[----:B--2---:R-:W-:Y:S01]  /*145a0*/  IADD3 R13, R10, 0x189, RZ ;  /* 0x000001890a0d7810 */ /* 0x004fe20007ffe0ff */
[----:B------:R-:W-:Y:S01]  /*145b0*/  @!P5 IMAD.IADD R131, R131, 0x1, -R9 ;  /* 0x000000018383d824 */ /* 0x000fe200078e0a09 */
[----:B------:R-:W-:Y:S01]  /*145c0*/  IABS R125, R15 ;  /* 0x0000000f007d7213 */ /* 0x000fe20000000000 */
[C---:B------:R-:W-:Y:S01]  /*145d0*/  IMAD R129, R9.reuse, R26, R129 ;  /* 0x0000001a09817224 */ /* 0x040fe200078e0281 */
[C---:B------:R-:W-:Y:S01]  /*145e0*/  ISETP.GT.U32.AND P5, PT, R9.reuse, R128, PT ;  /* 0x000000800900720c */ /* 0x040fe20003fa4070 */
[--C-:B------:R-:W-:Y:S01]  /*145f0*/  @!P4 IMAD.IADD R134, R134, 0x1, -R9.reuse ;  /* 0x000000018686c824 */ /* 0x100fe200078e0a09 */
[----:B------:R-:W-:Y:S01]  /*14600*/  IABS R127, R13 ;  /* 0x0000000d007f7213 */ /* 0x000fe20000000000 */
[--C-:B------:R-:W-:Y:S01]  /*14610*/  @!P2 IMAD.IADD R132, R132, 0x1, -R9.reuse ;  /* 0x000000018484a824 */ /* 0x100fe200078e0a09 */
[----:B------:R-:W-:Y:S01]  /*14620*/  ISETP.GT.U32.AND P2, PT, R9, R129, PT ;  /* 0x000000810900720c */ /* 0x000fe20003f44070 */
[----:B------:R-:W-:Y:S01]  /*14630*/  VIADD R16, R10, 0x18a ;  /* 0x0000018a0a107836 */ /* 0x000fe20000000000 */
[----:B------:R-:W-:Y:S01]  /*14640*/  @!P6 IADD3 R130, R130, -R9, RZ ;  /* 0x800000098282e210 */ /* 0x000fe20007ffe0ff */
[----:B------:R-:W-:Y:S01]  /*14650*/  IMAD.HI.U32 R28, R25, R127, RZ ;  /* 0x0000007f191c7227 */ /* 0x000fe200078e00ff */
[C---:B------:R-:W-:Y:S01]  /*14660*/  ISETP.GT.U32.AND P4, PT, R9.reuse, R134, PT ;  /* 0x000000860900720c */ /* 0x040fe20003f84070 */
[----:B------:R1:W-:Y:S01]  /*14670*/  STL [R1+0x4088], R13 ;  /* 0x0040880d01007387 */ /* 0x0003e20000100800 */
[C---:B------:R-:W-:Y:S01]  /*14680*/  ISETP.GT.U32.AND P6, PT, R9.reuse, R130, PT ;  /* 0x000000820900720c */ /* 0x040fe20003fc4070 */
[----:B------:R-:W-:Y:S01]  /*14690*/  IMAD.MOV R28, RZ, RZ, -R28 ;  /* 0x000000ffff1c7224 */ /* 0x000fe200078e0a1c */
[----:B------:R-:W-:Y:S01]  /*146a0*/  IABS R126, R16 ;  /* 0x00000010007e7213 */ /* 0x000fe20000000000 */
[----:B------:R-:W-:Y:S01]  /*146b0*/  @!P5 IMAD.IADD R128, R128, 0x1, -R9 ;  /* 0x000000018080d824 */ /* 0x000fe200078e0a09 */
[----:B------:R2:W-:Y:S01]  /*146c0*/  STL [R1+0x4090], R16 ;  /* 0x0040901001007387 */ /* 0x0005e20000100800 */
[----:B------:R-:W-:-:S02]  /*146d0*/  IMAD R127, R9, R28, R127 ;  /* 0x0000001c097f7224 */ /* 0x000fc400078e027f */
[--C-:B------:R-:W-:Y:S01]  /*146e0*/  @!P2 IMAD.IADD R129, R129, 0x1, -R9.reuse ;  /* 0x000000018181a824 */ /* 0x100fe200078e0a09 */
[----:B------:R-:W-:Y:S01]  /*146f0*/  ISETP.GT.U32.AND P5, PT, R9, R128, PT ;  /* 0x000000800900720c */ /* 0x000fe20003fa4070 */
[----:B------:R-:W-:Y:S01]  /*14700*/  IMAD.HI.U32 R26, R25, R125, RZ ;  /* 0x0000007d191a7227 */ /* 0x000fe200078e00ff */
[----:B------:R-:W-:Y:S02]  /*14710*/  STL [R1+0x4094], R15 ;  /* 0x0040940f01007387 */ /* 0x000fe40000100800 */
[----:B------:R-:W-:Y:S01]  /*14720*/  ISETP.GT.U32.AND P2, PT, R9, R129, PT ;  /* 0x000000810900720c */ /* 0x000fe20003f44070 */
[--C-:B------:R-:W-:Y:S01]  /*14730*/  @!P4 IMAD.IADD R134, R134, 0x1, -R9.reuse ;  /* 0x000000018686c824 */ /* 0x100fe200078e0a09 */
[----:B------:R-:W-:Y:S01]  /*14740*/  ISETP.GE.AND P4, PT, R27, RZ, PT ;  /* 0x000000ff1b00720c */ /* 0x000fe20003f86270 */
[----:B------:R-:W-:Y:S01]  /*14750*/  @!P6 IMAD.IADD R130, R130, 0x1, -R9 ;  /* 0x000000018282e824 */ /* 0x000fe200078e0a09 */
[----:B------:R-:W-:Y:S01]  /*14760*/  ISETP.GT.U32.AND P6, PT, R9, R127, PT ;  /* 0x0000007f0900720c */ /* 0x000fe20003fc4070 */
[----:B------:R-:W-:Y:S01]  /*14770*/  IMAD.HI.U32 R27, R25, R126, RZ ;  /* 0x0000007e191b7227 */ /* 0x000fe200078e00ff */
[----:B------:R-:W-:-:S03]  /*14780*/  IADD3 R26, -R26, RZ, RZ ;  /* 0x000000ff1a1a7210 */ /* 0x000fc60007ffe1ff */
[----:B------:R-:W-:Y:S02]  /*14790*/  IMAD.MOV R27, RZ, RZ, -R27 ;  /* 0x000000ffff1b7224 */ /* 0x000fe400078e0a1b */
[C---:B------:R-:W-:Y:S02]  /*147a0*/  IMAD R125, R9.reuse, R26, R125 ;  /* 0x0000001a097d7224 */ /* 0x040fe400078e027d */
[----:B-1----:R-:W-:Y:S02]  /*147b0*/  VIADD R13, R10, 0x18c ;  /* 0x0000018c0a0d7836 */ /* 0x002fe40000000000 */
[C---:B------:R-:W-:Y:S02]  /*147c0*/  IMAD R126, R9.reuse, R27, R126 ;  /* 0x0000001b097e7224 */ /* 0x040fe400078e027e */
[--C-:B------:R-:W-:Y:S01]  /*147d0*/  @!P5 IMAD.IADD R128, R128, 0x1, -R9.reuse ;  /* 0x000000018080d824 */ /* 0x100fe200078e0a09 */
[----:B------:R-:W-:Y:S01]  /*147e0*/  ISETP.GT.U32.AND P5, PT, R9, R125, PT ;  /* 0x0000007d0900720c */ /* 0x000fe20003fa4070 */
[--C-:B------:R-:W-:Y:S01]  /*147f0*/  @!P2 IMAD.IADD R129, R129, 0x1, -R9.reuse ;  /* 0x000000018181a824 */ /* 0x100fe200078e0a09 */
[----:B------:R-:W-:Y:S01]  /*14800*/  IABS R124, R13 ;  /* 0x0000000d007c7213 */ /* 0x000fe20000000000 */
[----:B------:R-:W-:Y:S01]  /*14810*/  @!P6 IMAD.IADD R127, R127, 0x1, -R9 ;  /* 0x000000017f7fe824 */ /* 0x000fe200078e0a09 */
[----:B------:R-:W-:Y:S01]  /*14820*/  ISETP.GT.U32.AND P2, PT, R9, R126, PT ;  /* 0x0000007e0900720c */ /* 0x000fe20003f44070 */
[----:B--2---:R-:W-:Y:S01]  /*14830*/  VIADD R16, R10, 0x18e ;  /* 0x0000018e0a107836 */ /* 0x004fe20000000000 */
[----:B------:R1:W-:Y:S01]  /*14840*/  STL [R1+0x40a0], R13 ;  /* 0x0040a00d01007387 */ /* 0x0003e20000100800 */
[----:B------:R-:W-:Y:S01]  /*14850*/  IMAD.HI.U32 R24, R25, R124, RZ ;  /* 0x0000007c19187227 */ /* 0x000fe200078e00ff */
[----:B------:R-:W-:-:S02]  /*14860*/  ISETP.GT.U32.AND P6, PT, R9, R127, PT ;  /* 0x0000007f0900720c */ /* 0x000fc40003fc4070 */
[----:B------:R-:W-:Y:S01]  /*14870*/  IABS R122, R16 ;  /* 0x00000010007a7213 */ /* 0x000fe20000000000 */
[----:B------:R-:W-:Y:S01]  /*14880*/  IMAD.MOV R24, RZ, RZ, -R24 ;  /* 0x000000ffff187224 */ /* 0x000fe200078e0a18 */
[----:B------:R-:W-:Y:S01]  /*14890*/  STL [R1+0x4098], R17 ;  /* 0x0040981101007387 */ /* 0x000fe20000100800 */
[----:B------:R-:W-:Y:S01]  /*148a0*/  @!P5 IADD3 R125, R125, -R9, RZ ;  /* 0x800000097d7dd210 */ /* 0x000fe20007ffe0ff */
[----:B------:R-:W-:Y:S01]  /*148b0*/  IMAD.HI.U32 R28, R25, R123, RZ ;  /* 0x0000007b191c7227 */ /* 0x000fe200078e00ff */
[----:B-1----:R-:W-:Y:S01]  /*148c0*/  IADD3 R13, R10, 0x190, RZ ;  /* 0x000001900a0d7810 */ /* 0x002fe20007ffe0ff */
[----:B------:R1:W-:Y:S02]  /*148d0*/  STL [R1+0x409c], R16 ;  /* 0x00409c1001007387 */ /* 0x0003e40000100800 */
[C---:B------:R-:W-:Y:S01]  /*148e0*/  IMAD R124, R9.reuse, R24, R124 ;  /* 0x00000018097c7224 */ /* 0x040fe200078e027c */
[----:B------:R-:W-:Y:S01]  /*148f0*/  ISETP.GT.U32.AND P5, PT, R9, R125, PT ;  /* 0x0000007d0900720c */ /* 0x000fe20003fa4070 */
[----:B------:R-:W-:Y:S01]  /*14900*/  @!P2 IMAD.IADD R126, R126, 0x1, -R9 ;  /* 0x000000017e7ea824 */ /* 0x000fe200078e0a09 */
[----:B------:R-:W-:Y:S01]  /*14910*/  IABS R120, R13 ;  /* 0x0000000d00787213 */ /* 0x000fe20000000000 */
[----:B------:R-:W-:-:S03]  /*14920*/  IMAD.HI.U32 R27, R25, R122, RZ ;  /* 0x0000007a191b7227 */ /* 0x000fc600078e00ff */
[----:B------:R-:W-:Y:S01]  /*14930*/  ISETP.GT.U32.AND P2, PT, R9, R126, PT ;  /* 0x0000007e0900720c */ /* 0x000fe20003f44070 */
[----:B------:R-:W-:Y:S01]  /*14940*/  @!P6 IMAD.IADD R127, R127, 0x1, -R9 ;  /* 0x000000017f7fe824 */ /* 0x000fe200078e0a09 */
[C---:B------:R-:W-:Y:S01]  /*14950*/  ISETP.GT.U32.AND P6, PT, R9.reuse, R124, PT ;  /* 0x0000007c0900720c */ /* 0x040fe20003fc4070 */
[----:B------:R-:W-:Y:S01]  /*14960*/  IMAD.MOV R27, RZ, RZ, -R27 ;  /* 0x000000ffff1b7224 */ /* 0x000fe200078e0a1b */
[C---:B-1----:R-:W-:Y:S01]  /*14970*/  IADD3 R16, R10.reuse, 0x192, RZ ;  /* 0x000001920a107810 */ /* 0x042fe20007ffe0ff */
[----:B------:R-:W-:Y:S02]  /*14980*/  IMAD.MOV R28, RZ, RZ, -R28 ;  /* 0x000000ffff1c7224 */ /* 0x000fe400078e0a1c */
[C---:B------:R-:W-:Y:S01]  /*14990*/  IMAD R122, R9.reuse, R27, R122 ;  /* 0x0000001b097a7224 */ /* 0x040fe200078e027a */
[----:B------:R-:W-:Y:S01]  /*149a0*/  IABS R118, R16 ;  /* 0x0000001000767213 */ /* 0x000fe20000000000 */
[----:B------:R-:W-:Y:S02]  /*149b0*/  VIADD R15, R10, 0x18f ;  /* 0x0000018f0a0f7836 */ /* 0x000fe40000000000 */
[----:B------:R-:W-:-:S02]  /*149c0*/  IMAD R123, R9, R28, R123 ;  /* 0x0000001c097b7224 */ /* 0x000fc400078e027b */
[--C-:B------:R-:W-:Y:S01]  /*149d0*/  @!P5 IMAD.IADD R125, R125, 0x1, -R9.reuse ;  /* 0x000000017d7dd824 */ /* 0x100fe200078e0a09 */
[C---:B------:R-:W-:Y:S01]  /*149e0*/  ISETP.GT.U32.AND P5, PT, R9.reuse, R122, PT ;  /* 0x0000007a0900720c */ /* 0x040fe20003fa4070 */
[--C-:B------:R-:W-:Y:S01]  /*149f0*/  @!P2 IMAD.IADD R126, R126, 0x1, -R9.reuse ;  /* 0x000000017e7ea824 */ /* 0x100fe200078e0a09 */
[----:B------:R-:W-:Y:S01]  /*14a00*/  IABS R121, R15 ;  /* 0x0000000f00797213 */ /* 0x000fe20000000000 */
[--C-:B------:R-:W-:Y:S01]  /*14a10*/  @!P6 IMAD.IADD R124, R124, 0x1, -R9.reuse ;  /* 0x000000017c7ce824 */ /* 0x100fe200078e0a09 */
[----:B------:R-:W-:Y:S01]  /*14a20*/  ISETP.GT.U32.AND P2, PT, R9, R123, PT ;  /* 0x0000007b0900720c */ /* 0x000fe20003f44070 */
[----:B------:R-:W-:Y:S01]  /*14a30*/  VIADD R17, R10, 0x191 ;  /* 0x000001910a117836 */ /* 0x000fe20000000000 */
[----:B------:R-:W-:Y:S01]  /*14a40*/  STL [R1+0x40a8], R15 ;  /* 0x0040a80f01007387 */ /* 0x000fe20000100800 */
[----:B------:R-:W-:Y:S01]  /*14a50*/  IMAD.HI.U32 R26, R25, R121, RZ ;  /* 0x00000079191a7227 */ /* 0x000fe200078e00ff */
[----:B------:R-:W-:Y:S02]  /*14a60*/  ISETP.GT.U32.AND P6, PT, R9, R124, PT ;  /* 0x0000007c0900720c */ /* 0x000fe40003fc4070 */
[----:B------:R-:W-:Y:S01]  /*14a70*/  IABS R119, R17 ;  /* 0x0000001100777213 */ /* 0x000fe20000000000 */
[----:B------:R-:W-:Y:S01]  /*14a80*/  IMAD.HI.U32 R24, R25, R120, RZ ;  /* 0x0000007819187227 */ /* 0x000fe200078e00ff */
[----:B------:R-:W-:Y:S01]  /*14a90*/  IADD3 R26, -R26, RZ, RZ ;  /* 0x000000ff1a1a7210 */ /* 0x000fe20007ffe1ff */
[----:B------:R1:W-:Y:S02]  /*14aa0*/  STL [R1+0x40ac], R13 ;  /* 0x0040ac0d01007387 */ /* 0x0003e40000100800 */
[----:B------:R-:W-:-:S02]  /*14ab0*/  @!P5 IMAD.IADD R122, R122, 0x1, -R9 ;  /* 0x000000017a7ad824 */ /* 0x000fc400078e0a09 */
[----:B------:R-:W-:Y:S01]  /*14ac0*/  IMAD R121, R9, R26, R121 ;  /* 0x0000001a09797224 */ /* 0x000fe200078e0279 */
[----:B------:R-:W-:Y:S01]  /*14ad0*/  STL [R1+0x40a4], R17 ;  /* 0x0040a41101007387 */ /* 0x000fe20000100800 */
[--C-:B------:R-:W-:Y:S01]  /*14ae0*/  @!P2 IMAD.IADD R123, R123, 0x1, -R9.reuse ;  /* 0x000000017b7ba824 */ /* 0x100fe200078e0a09 */
[----:B------:R-:W-:Y:S01]  /*14af0*/  ISETP.GT.U32.AND P5, PT, R9, R122, PT ;  /* 0x0000007a0900720c */ /* 0x000fe20003fa4070 */
[----:B------:R-:W-:Y:S01]  /*14b00*/  IMAD.HI.U32 R28, R25, R119, RZ ;  /* 0x00000077191c7227 */ /* 0x000fe200078e00ff */
[----:B------:R2:W-:Y:S01]  /*14b10*/  STL [R1+0x40b0], R16 ;  /* 0x0040b01001007387 */ /* 0x0005e20000100800 */
[----:B-1----:R-:W-:Y:S02]  /*14b20*/  IADD3 R13, R10, 0x194, RZ ;  /* 0x000001940a0d7810 */ /* 0x002fe40007ffe0ff */
[----:B------:R-:W-:Y:S01]  /*14b30*/  @!P6 IMAD.IADD R124, R124, 0x1, -R9 ;  /* 0x000000017c7ce824 */ /* 0x000fe200078e0a09 */
[C---:B------:R-:W-:Y:S01]  /*14b40*/  ISETP.GT.U32.AND P2, PT, R9.reuse, R123, PT ;  /* 0x0000007b0900720c */ /* 0x040fe20003f44070 */
[----:B------:R-:W-:Y:S01]  /*14b50*/  IMAD.MOV R24, RZ, RZ, -R24 ;  /* 0x000000ffff187224 */ /* 0x000fe200078e0a18 */
[----:B------:R-:W-:Y:S01]  /*14b60*/  ISETP.GT.U32.AND P6, PT, R9, R121, PT ;  /* 0x000000790900720c */ /* 0x000fe20003fc4070 */
[----:B------:R-:W-:Y:S01]  /*14b70*/  IMAD.HI.U32 R27, R25, R118, RZ ;  /* 0x00000076191b7227 */ /* 0x000fe200078e00ff */
[----:B------:R-:W-:-:S02]  /*14b80*/  IADD3 R28, -R28, RZ, RZ ;  /* 0x000000ff1c1c7210 */ /* 0x000fc40007ffe1ff */
[----:B------:R-:W-:Y:S01]  /*14b90*/  IABS R116, R13 ;  /* 0x0000000d00747213 */ /* 0x000fe20000000000 */
[C---:B------:R-:W-:Y:S02]  /*14ba0*/  IMAD R120, R9.reuse, R24, R120 ;  /* 0x0000001809787224 */ /* 0x040fe400078e0278 */
[----:B------:R-:W-:Y:S02]  /*14bb0*/  IMAD R119, R9, R28, R119 ;  /* 0x0000001c09777224 */ /* 0x000fe400078e0277 */
[--C-:B------:R-:W-:Y:S02]  /*14bc0*/  @!P5 IMAD.IADD R122, R122, 0x1, -R9.reuse ;  /* 0x000000017a7ad824 */ /* 0x100fe400078e0a09 */
[--C-:B------:R-:W-:Y:S01]  /*14bd0*/  @!P2 IMAD.IADD R123, R123, 0x1, -R9.reuse ;  /* 0x000000017b7ba824 */ /* 0x100fe200078e0a09 */
[----:B------:R-:W-:Y:S01]  /*14be0*/  ISETP.GT.U32.AND P5, PT, R9, R119, PT ;  /* 0x000000770900720c */ /* 0x000fe20003fa4070 */
[----:B------:R-:W-:Y:S01]  /*14bf0*/  @!P6 IMAD.IADD R121, R121, 0x1, -R9 ;  /* 0x000000017979e824 */ /* 0x000fe200078e0a09 */
[----:B------:R-:W-:Y:S01]  /*14c00*/  ISETP.GT.U32.AND P2, PT, R9, R120, PT ;  /* 0x000000780900720c */ /* 0x000fe20003f44070 */
[----:B------:R-:W-:-:S02]  /*14c10*/  VIADD R15, R10, 0x193 ;  /* 0x000001930a0f7836 */ /* 0x000fc40000000000 */
[----:B------:R-:W-:Y:S01]  /*14c20*/  IMAD.MOV R27, RZ, RZ, -R27 ;  /* 0x000000ffff1b7224 */ /* 0x000fe200078e0a1b */
[----:B------:R-:W-:Y:S01]  /*14c30*/  ISETP.GT.U32.AND P6, PT, R9, R121, PT ;  /* 0x000000790900720c */ /* 0x000fe20003fc4070 */
[----:B------:R-:W-:Y:S01]  /*14c40*/  IMAD.HI.U32 R24, R25, R116, RZ ;  /* 0x0000007419187227 */ /* 0x000fe200078e00ff */
[----:B------:R-:W-:Y:S01]  /*14c50*/  IABS R117, R15 ;  /* 0x0000000f00757213 */ /* 0x000fe20000000000 */
[----:B------:R-:W-:Y:S02]  /*14c60*/  STL [R1+0x40b4], R15 ;  /* 0x0040b40f01007387 */ /* 0x000fe40000100800 */
[----:B------:R-:W-:Y:S01]  /*14c70*/  IMAD R118, R9, R27, R118 ;  /* 0x0000001b09767224 */ /* 0x000fe200078e0276 */
[----:B------:R-:W-:Y:S01]  /*14c80*/  IADD3 R24, -R24, RZ, RZ ;  /* 0x000000ff18187210 */ /* 0x000fe20007ffe1ff */
[----:B------:R-:W-:Y:S01]  /*14c90*/  IMAD.HI.U32 R26, R25, R117, RZ ;  /* 0x00000075191a7227 */ /* 0x000fe200078e00ff */
[-C--:B------:R-:W-:Y:S01]  /*14ca0*/  @!P5 IADD3 R119, R119, -R9.reuse, RZ ;  /* 0x800000097777d210 */ /* 0x080fe20007ffe0ff */
[----:B------:R1:W-:Y:S01]  /*14cb0*/  STL [R1+0x40bc], R13 ;  /* 0x0040bc0d01007387 */ /* 0x0003e20000100800 */
[----:B------:R-:W-:Y:S01]  /*14cc0*/  @!P2 IADD3 R120, R120, -R9, RZ ;  /* 0x800000097878a210 */ /* 0x000fe20007ffe0ff */
[----:B------:R-:W-:Y:S01]  /*14cd0*/  IMAD.MOV R26, RZ, RZ, -R26 ;  /* 0x000000ffff1a7224 */ /* 0x000fe200078e0a1a */
[----:B------:R-:W-:Y:S01]  /*14ce0*/  ISETP.GT.U32.AND P5, PT, R9, R119, PT ;  /* 0x000000770900720c */ /* 0x000fe20003fa4070 */
[----:B------:R-:W-:Y:S01]  /*14cf0*/  @!P6 IMAD.IADD R121, R121, 0x1, -R9 ;  /* 0x000000017979e824 */ /* 0x000fe200078e0a09 */
[C---:B------:R-:W-:Y:S01]  /*14d00*/  ISETP.GT.U32.AND P2, PT, R9.reuse, R120, PT ;  /* 0x000000780900720c */ /* 0x040fe20003f44070 */
[C---:B------:R-:W-:Y:S01]  /*14d10*/  IMAD R116, R9.reuse, R24, R116 ;  /* 0x0000001809747224 */ /* 0x040fe200078e0274 */
[C---:B------:R-:W-:Y:S01]  /*14d20*/  ISETP.GT.U32.AND P6, PT, R9.reuse, R118, PT ;  /* 0x000000760900720c */ /* 0x040fe20003fc4070 */
[----:B------:R-:W-:-:S02]  /*14d30*/  IMAD R117, R9, R26, R117 ;  /* 0x0000001a09757224 */ /* 0x000fc400078e0275 */
[C---:B--2---:R-:W-:Y:S02]  /*14d40*/  VIADD R16, R10.reuse, 0x195 ;  /* 0x000001950a107836 */ /* 0x044fe40000000000 */
[C---:B-1----:R-:W-:Y:S02]  /*14d50*/  VIADD R13, R10.reuse, 0x197 ;  /* 0x000001970a0d7836 */ /* 0x042fe40000000000 */
[----:B------:R-:W-:Y:S01]  /*14d60*/  VIADD R15, R10, 0x196 ;  /* 0x000001960a0f7836 */ /* 0x000fe20000000000 */
[----:B------:R-:W-:Y:S01]  /*14d70*/  IABS R115, R16 ;  /* 0x0000001000737213 */ /* 0x000fe20000000000 */
[----:B------:R-:W-:Y:S01]  /*14d80*/  STL [R1+0x40b8], R16 ;  /* 0x0040b81001007387 */ /* 0x000fe20000100800 */
[----:B------:R-:W-:Y:S01]  /*14d90*/  @!P5 IADD3 R119, R119, -R9, RZ ;  /* 0x800000097777d210 */ /* 0x000fe20007ffe0ff */
[--C-:B------:R-:W-:Y:S01]  /*14da0*/  @!P2 IMAD.IADD R120, R120, 0x1, -R9.reuse ;  /* 0x000000017878a824 */ /* 0x100fe200078e0a09 */
[C---:B------:R-:W-:Y:S01]  /*14db0*/  ISETP.GT.U32.AND P5, PT, R9.reuse, R116, PT ;  /* 0x000000740900720c */ /* 0x040fe20003fa4070 */
[--C-:B------:R-:W-:Y:S01]  /*14dc0*/  @!P6 IMAD.IADD R118, R118, 0x1, -R9.reuse ;  /* 0x000000017676e824 */ /* 0x100fe200078e0a09 */
[----:B------:R-:W-:Y:S01]  /*14dd0*/  ISETP.GT.U32.AND P2, PT, R9, R117, PT ;  /* 0x000000750900720c */ /* 0x000fe20003f44070 */
[----:B------:R-:W-:Y:S01]  /*14de0*/  IMAD.HI.U32 R28, R25, R115, RZ ;  /* 0x00000073191c7227 */ /* 0x000fe200078e00ff */
[----:B------:R-:W-:Y:S01]  /*14df0*/  IABS R113, R13 ;  /* 0x0000000d00717213 */ /* 0x000fe20000000000 */
[----:B------:R-:W-:Y:S01]  /*14e00*/  STL [R1+0x40c0], R15 ;  /* 0x0040c00f01007387 */ /* 0x000fe20000100800 */
[----:B------:R-:W-:Y:S01]  /*14e10*/  ISETP.GT.U32.AND P6, PT, R9, R118, PT ;  /* 0x000000760900720c */ /* 0x000fe20003fc4070 */
[----:B------:R-:W-:Y:S01]  /*14e20*/  IMAD.MOV R28, RZ, RZ, -R28 ;  /* 0x000000ffff1c7224 */ /* 0x000fe200078e0a1c */
[----:B------:R-:W-:Y:S01]  /*14e30*/  IABS R114, R15 ;  /* 0x0000000f00727213 */ /* 0x000fe20000000000 */
[----:B------:R-:W-:Y:S01]  /*14e40*/  IMAD.HI.U32 R26, R25, R113, RZ ;  /* 0x00000071191a7227 */ /* 0x000fe200078e00ff */
[----:B------:R1:W-:Y:S03]  /*14e50*/  STL [R1+0x40c4], R13 ;  /* 0x0040c40d01007387 */ /* 0x0003e60000100800 */
[----:B------:R-:W-:Y:S01]  /*14e60*/  @!P5 IMAD.IADD R116, R116, 0x1, -R9 ;  /* 0x000000017474d824 */ /* 0x000fe200078e0a09 */
[----:B------:R-:W-:Y:S01]  /*14e70*/  STL [R1+0x40d0], R139 ;  /* 0x0040d08b01007387 */ /* 0x000fe20000100800 */
[----:B------:R-:W-:Y:S01]  /*14e80*/  @!P2 IADD3 R117, R117, -R9, RZ ;  /* 0x800000097575a210 */ /* 0x000fe20007ffe0ff */
[----:B------:R-:W-:-:S02]  /*14e90*/  IMAD R115, R9, R28, R115 ;  /* 0x0000001c09737224 */ /* 0x000fc400078e0273 */
[----:B------:R-:W-:Y:S01]  /*14ea0*/  ISETP.GT.U32.AND P5, PT, R9, R116, PT ;  /* 0x000000740900720c */ /* 0x000fe20003fa4070 */
[----:B------:R-:W-:Y:S01]  /*14eb0*/  IMAD.HI.U32 R27, R25, R114, RZ ;  /* 0x00000072191b7227 */ /* 0x000fe200078e00ff */
[C---:B------:R-:W-:Y:S02]  /*14ec0*/  ISETP.GT.U32.AND P2, PT, R9.reuse, R117, PT ;  /* 0x000000750900720c */ /* 0x040fe40003f44070 */
[----:B-1----:R-:W-:Y:S01]  /*14ed0*/  IADD3 R13, R10, 0x19a, RZ ;  /* 0x0000019a0a0d7810 */ /* 0x002fe20007ffe0ff */
[----:B------:R-:W-:Y:S01]  /*14ee0*/  @!P6 IMAD.IADD R118, R118, 0x1, -R9 ;  /* 0x000000017676e824 */ /* 0x000fe200078e0a09 */
[C---:B------:R-:W-:Y:S01]  /*14ef0*/  ISETP.GT.U32.AND P6, PT, R9.reuse, R115, PT ;  /* 0x000000730900720c */ /* 0x040fe20003fc4070 */
[----:B------:R-:W-:Y:S01]  /*14f00*/  IMAD.MOV R26, RZ, RZ, -R26 ;  /* 0x000000ffff1a7224 */ /* 0x000fe200078e0a1a */
[----:B------:R-:W-:Y:S01]  /*14f10*/  IABS R110, R13 ;  /* 0x0000000d006e7213 */ /* 0x000fe20000000000 */
[----:B------:R-:W-:Y:S02]  /*14f20*/  IMAD.MOV R27, RZ, RZ, -R27 ;  /* 0x000000ffff1b7224 */ /* 0x000fe400078e0a1b */
[----:B------:R-:W-:-:S02]  /*14f30*/  IMAD R113, R9, R26, R113 ;  /* 0x0000001a09717224 */ /* 0x000fc400078e0271 */
[C---:B------:R-:W-:Y:S02]  /*14f40*/  IMAD R114, R9.reuse, R27, R114 ;  /* 0x0000001b09727224 */ /* 0x040fe400078e0272 */
[--C-:B------:R-:W-:Y:S01]  /*14f50*/  @!P5 IMAD.IADD R116, R116, 0x1, -R9.reuse ;  /* 0x000000017474d824 */ /* 0x100fe200078e0a09 */
[----:B------:R-:W-:Y:S01]  /*14f60*/  ISETP.GT.U32.AND P5, PT, R9, R113, PT ;  /* 0x000000710900720c */ /* 0x000fe20003fa4070 */
[----:B------:R-:W-:Y:S01]  /*14f70*/  IMAD.HI.U32 R24, R25, R112, RZ ;  /* 0x0000007019187227 */ /* 0x000fe200078e00ff */
[----:B------:R-:W-:Y:S02]  /*14f80*/  @!P2 IADD3 R117, R117, -R9, RZ ;  /* 0x800000097575a210 */ /* 0x000fe40007ffe0ff */
[----:B------:R-:W-:Y:S01]  /*14f90*/  ISETP.GT.U32.AND P2, PT, R9, R114, PT ;  /* 0x000000720900720c */ /* 0x000fe20003f44070 */
[----:B------:R-:W-:Y:S02]  /*14fa0*/  @!P6 IMAD.IADD R115, R115, 0x1, -R9 ;  /* 0x000000017373e824 */ /* 0x000fe400078e0a09 */
[----:B------:R-:W-:-:S02]  /*14fb0*/  VIADD R16, R10, 0x199 ;  /* 0x000001990a107836 */ /* 0x000fc40000000000 */
[----:B------:R-:W-:Y:S01]  /*14fc0*/  IMAD.MOV R24, RZ, RZ, -R24 ;  /* 0x000000ffff187224 */ /* 0x000fe200078e0a18 */
[----:B------:R-:W-:Y:S01]  /*14fd0*/  ISETP.GT.U32.AND P6, PT, R9, R115, PT ;  /* 0x000000730900720c */ /* 0x000fe20003fc4070 */
[----:B------:R-:W-:Y:S01]  /*14fe0*/  IMAD.HI.U32 R27, R25, R110, RZ ;  /* 0x0000006e191b7227 */ /* 0x000fe200078e00ff */
[----:B------:R-:W-:Y:S01]  /*14ff0*/  IABS R111, R16 ;  /* 0x00000010006f7213 */ /* 0x000fe20000000000 */
[----:B------:R-:W-:Y:S02]  /*15000*/  STL [R1+0x40c8], R16 ;  /* 0x0040c81001007387 */ /* 0x000fe40000100800 */
[----:B------:R-:W-:Y:S02]  /*15010*/  @!P5 IMAD.IADD R113, R113, 0x1, -R9 ;  /* 0x000000017171d824 */ /* 0x000fe400078e0a09 */
[----:B------:R-:W-:Y:S01]  /*15020*/  @!P2 IADD3 R114, R114, -R9, RZ ;  /* 0x800000097272a210 */ /* 0x000fe20007ffe0ff */
[C---:B------:R-:W-:Y:S01]  /*15030*/  IMAD R112, R9.reuse, R24, R112 ;  /* 0x0000001809707224 */ /* 0x040fe200078e0270 */
[----:B------:R-:W-:Y:S01]  /*15040*/  STL [R1+0x40cc], R13 ;  /* 0x0040cc0d01007387 */ /* 0x000fe20000100800 */
        /* <DEDUP_REMOVED lines=8> */
[----:B------:R-:W-:Y:S02]  /*150d0*/  IMAD R111, R9, R28, R111 ;  /* 0x0000001c096f7224 */ /* 0x000fe400078e026f */
[----:B------:R-:W-:Y:S01]  /*150e0*/  VIADD R15, R10, 0x19b ;  /* 0x0000019b0a0f7836 */ /* 0x000fe20000000000 */
[----:B------:R-:W-:Y:S01]  /*150f0*/  @!P2 IADD3 R114, R114, -R9, RZ ;  /* 0x800000097272a210 */ /* 0x000fe20007ffe0ff */
[----:B------:R-:W-:Y:S01]  /*15100*/  @!P5 IMAD.IADD R113, R113, 0x1, -R9 ;  /* 0x000000017171d824 */ /* 0x000fe200078e0a09 */
[C---:B------:R-:W-:Y:S01]  /*15110*/  ISETP.GT.U32.AND P5, PT, R9.reuse, R110, PT ;  /* 0x0000006e0900720c */ /* 0x040fe20003fa4070 */
[----:B------:R-:W-:Y:S01]  /*15120*/  VIADD R17, R10, 0x19c ;  /* 0x0000019c0a117836 */ /* 0x000fe20000000000 */
[----:B------:R-:W-:Y:S01]  /*15130*/  ISETP.GT.U32.AND P2, PT, R9, R111, PT ;  /* 0x0000006f0900720c */ /* 0x000fe20003f44070 */
[C---:B------:R-:W-:Y:S01]  /*15140*/  IMAD.HI.U32 R28, R25.reuse, R107, RZ ;  /* 0x0000006b191c7227 */ /* 0x040fe200078e00ff */
[----:B------:R-:W-:Y:S01]  /*15150*/  IABS R109, R15 ;  /* 0x0000000f006d7213 */ /* 0x000fe20000000000 */
[----:B------:R-:W-:Y:S01]  /*15160*/  STL [R1+0x40d8], R15 ;  /* 0x0040d80f01007387 */ /* 0x000fe20000100800 */
[----:B------:R-:W-:Y:S01]  /*15170*/  @!P6 IADD3 R112, R112, -R9, RZ ;  /* 0x800000097070e210 */ /* 0x000fe20007ffe0ff */
[----:B------:R-:W-:Y:S01]  /*15180*/  IMAD.MOV R28, RZ, RZ, -R28 ;  /* 0x000000ffff1c7224 */ /* 0x000fe200078e0a1c */
[----:B------:R-:W-:Y:S01]  /*15190*/  IABS R108, R17 ;  /* 0x00000011006c7213 */ /* 0x000fe20000000000 */
[----:B------:R-:W-:Y:S01]  /*151a0*/  IMAD.HI.U32 R24, R25, R109, RZ ;  /* 0x0000006d19187227 */ /* 0x000fe200078e00ff */
[----:B------:R-:W-:Y:S01]  /*151b0*/  ISETP.GT.U32.AND P6, PT, R9, R112, PT ;  /* 0x000000700900720c */ /* 0x000fe20003fc4070 */
[----:B------:R-:W-:Y:S02]  /*151c0*/  STL [R1+0x40dc], R17 ;  /* 0x0040dc1101007387 */ /* 0x000fe40000100800 */
[----:B------:R-:W-:-:S02]  /*151d0*/  IMAD.MOV R24, RZ, RZ, -R24 ;  /* 0x000000ffff187224 */ /* 0x000fc400078e0a18 */
[--C-:B------:R-:W-:Y:S01]  /*151e0*/  @!P5 IMAD.IADD R110, R110, 0x1, -R9.reuse ;  /* 0x000000016e6ed824 */ /* 0x100fe200078e0a09 */
[----:B------:R-:W-:Y:S01]  /*151f0*/  STL [R1+0x40d4], R236 ;  /* 0x0040d4ec01007387 */ /* 0x000fe20000100800 */
[----:B------:R-:W-:Y:S02]  /*15200*/  @!P2 IMAD.IADD R111, R111, 0x1, -R9 ;  /* 0x000000016f6fa824 */ /* 0x000fe400078e0a09 */
[C---:B------:R-:W-:Y:S01]  /*15210*/  IMAD R109, R9.reuse, R24, R109 ;  /* 0x00000018096d7224 */ /* 0x040fe200078e026d */
[----:B------:R-:W-:Y:S01]  /*15220*/  ISETP.GT.U32.AND P5, PT, R9, R110, PT ;  /* 0x0000006e0900720c */ /* 0x000fe20003fa4070 */
[----:B------:R-:W-:Y:S01]  /*15230*/  IMAD.HI.U32 R26, R25, R108, RZ ;  /* 0x0000006c191a7227 */ /* 0x000fe200078e00ff */
[C---:B------:R-:W-:Y:S01]  /*15240*/  ISETP.GT.U32.AND P2, PT, R9.reuse, R111, PT ;  /* 0x0000006f0900720c */ /* 0x040fe20003f44070 */
[----:B------:R-:W-:Y:S01]  /*15250*/  STL [R1+0x40e0], R233 ;  /* 0x0040e0e901007387 */ /* 0x000fe20000100800 */
[----:B------:R-:W-:Y:S01]  /*15260*/  @!P6 IADD3 R112, R112, -R9, RZ ;  /* 0x800000097070e210 */ /* 0x000fe20007ffe0ff */
[C---:B------:R-:W-:Y:S01]  /*15270*/  IMAD R107, R9.reuse, R28, R107 ;  /* 0x0000001c096b7224 */ /* 0x040fe200078e026b */
[----:B------:R-:W-:Y:S01]  /*15280*/  ISETP.GT.U32.AND P6, PT, R9, R109, PT ;  /* 0x0000006d0900720c */ /* 0x000fe20003fc4070 */
[----:B------:R-:W-:Y:S01]  /*15290*/  IMAD.HI.U32 R27, R25, R106, RZ ;  /* 0x0000006a191b7227 */ /* 0x000fe200078e00ff */
[----:B------:R-:W-:Y:S01]  /*152a0*/  IADD3 R26, -R26, RZ, RZ ;  /* 0x000000ff1a1a7210 */ /* 0x000fe20007ffe1ff */
[----:B------:R-:W-:Y:S02]  /*152b0*/  STL [R1+0x40e8], R235 ;  /* 0x0040e8eb01007387 */ /* 0x000fe40000100800 */
[----:B------:R-:W-:-:S02]  /*152c0*/  IMAD.MOV R27, RZ, RZ, -R27 ;  /* 0x000000ffff1b7224 */ /* 0x000fc400078e0a1b */
[C---:B------:R-:W-:Y:S01]  /*152d0*/  IMAD R108, R9.reuse, R26, R108 ;  /* 0x0000001a096c7224 */ /* 0x040fe200078e026c */
[----:B------:R-:W-:Y:S01]  /*152e0*/  STL [R1+0x40f8], R234 ;  /* 0x0040f8ea01007387 */ /* 0x000fe20000100800 */
[--C-:B------:R-:W-:Y:S01]  /*152f0*/  @!P5 IMAD.IADD R110, R110, 0x1, -R9.reuse ;  /* 0x000000016e6ed824 */ /* 0x100fe200078e0a09 */
[C---:B------:R-:W-:Y:S01]  /*15300*/  ISETP.GT.U32.AND P5, PT, R9.reuse, R107, PT ;  /* 0x0000006b0900720c */ /* 0x040fe20003fa4070 */
[----:B------:R-:W-:Y:S01]  /*15310*/  IMAD R106, R9, R27, R106 ;  /* 0x0000001b096a7224 */ /* 0x000fe200078e026a */
[----:B------:R-:W-:Y:S01]  /*15320*/  @!P2 IADD3 R111, R111, -R9, RZ ;  /* 0x800000096f6fa210 */ /* 0x000fe20007ffe0ff */
[--C-:B------:R-:W-:Y:S01]  /*15330*/  @!P6 IMAD.IADD R109, R109, 0x1, -R9.reuse ;  /* 0x000000016d6de824 */ /* 0x100fe200078e0a09 */
[----:B------:R-:W-:Y:S01]  /*15340*/  ISETP.GT.U32.AND P2, PT, R9, R108, PT ;  /* 0x0000006c0900720c */ /* 0x000fe20003f44070 */
[----:B------:R-:W-:Y:S01]  /*15350*/  IMAD.HI.U32 R24, R25, R104, RZ ;  /* 0x0000006819187227 */ /* 0x000fe200078e00ff */
[----:B------:R-:W-:Y:S02]  /*15360*/  STL [R1+0x40f0], R186 ;  /* 0x0040f0ba01007387 */ /* 0x000fe40000100800 */
[----:B------:R-:W-:Y:S01]  /*15370*/  ISETP.GT.U32.AND P6, PT, R9, R109, PT ;  /* 0x0000006d0900720c */ /* 0x000fe20003fc4070 */
[----:B------:R-:W-:Y:S01]  /*15380*/  IMAD.HI.U32 R26, R25, R105, RZ ;  /* 0x00000069191a7227 */ /* 0x000fe200078e00ff */
[----:B------:R-:W-:Y:S03]  /*15390*/  STL [R1+0x4260], R209 ;  /* 0x004260d101007387 */ /* 0x000fe60000100800 */
[----:B------:R-:W-:Y:S01]  /*153a0*/  @!P5 IADD3 R107, R107, -R9, RZ ;  /* 0x800000096b6bd210 */ /* 0x000fe20007ffe0ff */
[----:B------:R-:W-:Y:S01]  /*153b0*/  IMAD.MOV R24, RZ, RZ, -R24 ;  /* 0x000000ffff187224 */ /* 0x000fe200078e0a18 */
[----:B------:R-:W-:Y:S01]  /*153c0*/  STL [R1+0x40f4], R185 ;  /* 0x0040f4b901007387 */ /* 0x000fe20000100800 */
[----:B------:R-:W-:Y:S01]  /*153d0*/  IMAD.MOV R26, RZ, RZ, -R26 ;  /* 0x000000ffff1a7224 */ /* 0x000fe200078e0a1a */
[C---:B------:R-:W-:Y:S01]  /*153e0*/  ISETP.GT.U32.AND P5, PT, R9.reuse, R107, PT ;  /* 0x0000006b0900720c */ /* 0x040fe20003fa4070 */
[----:B------:R-:W-:Y:S01]  /*153f0*/  @!P2 IMAD.IADD R108, R108, 0x1, -R9 ;  /* 0x000000016c6ca824 */ /* 0x000fe200078e0a09 */
[----:B------:R-:W-:Y:S01]  /*15400*/  STL [R1+0x4108], R184 ;  /* 0x004108b801007387 */ /* 0x000fe20000100800 */
[----:B------:R-:W-:-:S02]  /*15410*/  IMAD R104, R9, R24, R104 ;  /* 0x0000001809687224 */ /* 0x000fc400078e0268 */
[----:B------:R-:W-:Y:S01]  /*15420*/  @!P6 IMAD.IADD R109, R109, 0x1, -R9 ;  /* 0x000000016d6de824 */ /* 0x000fe200078e0a09 */
[C---:B------:R-:W-:Y:S01]  /*15430*/  ISETP.GT.U32.AND P2, PT, R9.reuse, R108, PT ;  /* 0x0000006c0900720c */ /* 0x040fe20003f44070 */
[C---:B------:R-:W-:Y:S01]  /*15440*/  IMAD R105, R9.reuse, R26, R105 ;  /* 0x0000001a09697224 */ /* 0x040fe200078e0269 */
[----:B------:R-:W-:Y:S01]  /*15450*/  ISETP.GT.U32.AND P6, PT, R9, R106, PT ;  /* 0x0000006a0900720c */ /* 0x000fe20003fc4070 */
[----:B------:R-:W-:Y:S01]  /*15460*/  IMAD.HI.U32 R27, R25, R103, RZ ;  /* 0x00000067191b7227 */ /* 0x000fe200078e00ff */
[----:B------:R-:W-:Y:S03]  /*15470*/  STL [R1+0x4104], R183 ;  /* 0x004104b701007387 */ /* 0x000fe60000100800 */
[--C-:B------:R-:W-:Y:S01]  /*15480*/  @!P5 IMAD.IADD R107, R107, 0x1, -R9.reuse ;  /* 0x000000016b6bd824 */ /* 0x100fe200078e0a09 */
[----:B------:R-:W-:Y:S01]  /*15490*/  ISETP.GT.U32.AND P5, PT, R9, R104, PT ;  /* 0x000000680900720c */ /* 0x000fe20003fa4070 */
[----:B------:R-:W-:Y:S01]  /*154a0*/  IMAD.HI.U32 R24, R25, R101, RZ ;  /* 0x0000006519187227 */ /* 0x000fe200078e00ff */
[----:B------:R-:W-:Y:S01]  /*154b0*/  IADD3 R27, -R27, RZ, RZ ;  /* 0x000000ff1b1b7210 */ /* 0x000fe20007ffe1ff */
[----:B------:R-:W-:Y:S02]  /*154c0*/  STL [R1+0x410c], R232 ;  /* 0x00410ce801007387 */ /* 0x000fe40000100800 */
[----:B------:R-:W-:Y:S01]  /*154d0*/  @!P2 IMAD.IADD R108, R108, 0x1, -R9 ;  /* 0x000000016c6ca824 */ /* 0x000fe200078e0a09 */
[C---:B------:R-:W-:Y:S01]  /*154e0*/  ISETP.GT.U32.AND P2, PT, R9.reuse, R105, PT ;  /* 0x000000690900720c */ /* 0x040fe20003f44070 */
[----:B------:R-:W-:Y:S01]  /*154f0*/  IMAD R103, R9, R27, R103 ;  /* 0x0000001b09677224 */ /* 0x000fe200078e0267 */
[----:B------:R-:W-:Y:S01]  /*15500*/  @!P6 IADD3 R106, R106, -R9, RZ ;  /* 0x800000096a6ae210 */ /* 0x000fe20007ffe0ff */
[----:B------:R-:W-:Y:S01]  /*15510*/  IMAD.HI.U32 R26, R25, R102, RZ ;  /* 0x00000066191a7227 */ /* 0x000fe200078e00ff */
[----:B------:R-:W-:Y:S02]  /*15520*/  STL [R1+0x4114], R231 ;  /* 0x004114e701007387 */ /* 0x000fe40000100800 */
[----:B------:R-:W-:Y:S01]  /*15530*/  ISETP.GT.U32.AND P6, PT, R9, R106, PT ;  /* 0x0000006a0900720c */ /* 0x000fe20003fc4070 */
[----:B------:R-:W-:Y:S01]  /*15540*/  @!P5 IMAD.IADD R104, R104, 0x1, -R9 ;  /* 0x000000016868d824 */ /* 0x000fe200078e0a09 */
[----:B------:R-:W-:Y:S01]  /*15550*/  STL [R1+0x4120], R189 ;  /* 0x004120bd01007387 */ /* 0x000fe20000100800 */
[----:B------:R-:W-:-:S02]  /*15560*/  IMAD.MOV R24, RZ, RZ, -R24 ;  /* 0x000000ffff187224 */ /* 0x000fc400078e0a18 */
[----:B------:R-:W-:Y:S01]  /*15570*/  IMAD.MOV R26, RZ, RZ, -R26 ;  /* 0x000000ffff1a7224 */ /* 0x000fe200078e0a1a */
[----:B------:R-:W-:Y:S01]  /*15580*/  ISETP.GT.U32.AND P5, PT, R9, R104, PT ;  /* 0x000000680900720c */ /* 0x000fe20003fa4070 */
[----:B------:R-:W-:Y:S01]  /*15590*/  @!P2 IMAD.IADD R105, R105, 0x1, -R9 ;  /* 0x000000016969a824 */ /* 0x000fe200078e0a09 */
[----:B------:R-:W-:Y:S01]  /*155a0*/  STL [R1+0x4118], R230 ;  /* 0x004118e601007387 */ /* 0x000fe20000100800 */
[C---:B------:R-:W-:Y:S02]  /*155b0*/  IMAD R101, R9.reuse, R24, R101 ;  /* 0x0000001809657224 */ /* 0x040fe400078e0265 */
[C---:B------:R-:W-:Y:S01]  /*155c0*/  IMAD R102, R9.reuse, R26, R102 ;  /* 0x0000001a09667224 */ /* 0x040fe200078e0266 */
[C---:B------:R-:W-:Y:S01]  /*155d0*/  ISETP.GT.U32.AND P2, PT, R9.reuse, R105, PT ;  /* 0x000000690900720c */ /* 0x040fe20003f44070 */
[--C-:B------:R-:W-:Y:S01]  /*155e0*/  @!P6 IMAD.IADD R106, R106, 0x1, -R9.reuse ;  /* 0x000000016a6ae824 */ /* 0x100fe200078e0a09 */
[----:B------:R-:W-:Y:S01]  /*155f0*/  ISETP.GT.U32.AND P6, PT, R9, R103, PT ;  /* 0x000000670900720c */ /* 0x000fe20003fc4070 */
[----:B------:R-:W-:Y:S01]  /*15600*/  IMAD.HI.U32 R28, R3, R49, RZ ;  /* 0x00000031031c7227 */ /* 0x000fe200078e00ff */
[----:B------:R-:W-:Y:S03]  /*15610*/  STL [R1+0x411c], R182 ;  /* 0x00411cb601007387 */ /* 0x000fe60000100800 */
[----:B------:R-:W-:Y:S01]  /*15620*/  @!P5 IMAD.IADD R104, R104, 0x1, -R9 ;  /* 0x000000016868d824 */ /* 0x000fe200078e0a09 */
[----:B------:R-:W-:Y:S01]  /*15630*/  ISETP.GT.U32.AND P5, PT, R9, R101, PT ;  /* 0x000000650900720c */ /* 0x000fe20003fa4070 */
[----:B------:R-:W-:Y:S01]  /*15640*/  IMAD.MOV R28, RZ, RZ, -R28 ;  /* 0x000000ffff1c7224 */ /* 0x000fe200078e0a1c */
[----:B------:R-:W-:Y:S01]  /*15650*/  STL [R1+0x4138], R181 ;  /* 0x004138b501007387 */ /* 0x000fe20000100800 */
[----:B------:R-:W-:-:S02]  /*15660*/  IMAD.HI.U32 R24, R25, R98, RZ ;  /* 0x0000006219187227 */ /* 0x000fc400078e00ff */
[----:B------:R-:W-:Y:S01]  /*15670*/  @!P2 IADD3 R105, R105, -R9, RZ ;  /* 0x800000096969a210 */ /* 0x000fe20007ffe0ff */
[----:B------:R-:W-:Y:S01]  /*15680*/  STL [R1+0x4140], R180 ;  /* 0x004140b401007387 */ /* 0x000fe20000100800 */
[----:B------:R-:W-:Y:S01]  /*15690*/  ISETP.GT.U32.AND P2, PT, R9, R102, PT ;  /* 0x000000660900720c */ /* 0x000fe20003f44070 */
[----:B------:R-:W-:Y:S02]  /*156a0*/  @!P6 IMAD.IADD R103, R103, 0x1, -R9 ;  /* 0x000000016767e824 */ /* 0x000fe400078e0a09 */
[----:B------:R-:W-:Y:S01]  /*156b0*/  IMAD R49, R9, R28, R49 ;  /* 0x0000001c09317224 */ /* 0x000fe200078e0231 */
[----:B------:R-:W-:Y:S01]  /*156c0*/  STL [R1+0x4134], R179 ;  /* 0x004134b301007387 */ /* 0x000fe20000100800 */
[----:B------:R-:W-:Y:S01]  /*156d0*/  IMAD.HI.U32 R28, R25, R100, RZ ;  /* 0x00000064191c7227 */ /* 0x000fe200078e00ff */
[----:B------:R-:W-:Y:S02]  /*156e0*/  ISETP.GT.U32.AND P6, PT, R9, R103, PT ;  /* 0x000000670900720c */ /* 0x000fe40003fc4070 */
[----:B------:R-:W-:Y:S01]  /*156f0*/  STL [R1+0x4144], R229 ;  /* 0x004144e501007387 */ /* 0x000fe20000100800 */
[----:B------:R-:W-:-:S02]  /*15700*/  IMAD.MOV R28, RZ, RZ, -R28 ;  /* 0x000000ffff1c7224 */ /* 0x000fc400078e0a1c */
[--C-:B------:R-:W-:Y:S01]  /*15710*/  @!P5 IMAD.IADD R101, R101, 0x1, -R9.reuse ;  /* 0x000000016565d824 */ /* 0x100fe200078e0a09 */
[----:B------:R-:W-:Y:S01]  /*15720*/  STL [R1+0x4148], R226 ;  /* 0x004148e201007387 */ /* 0x000fe20000100800 */
[--C-:B------:R-:W-:Y:S02]  /*15730*/  @!P2 IMAD.IADD R102, R102, 0x1, -R9.reuse ;  /* 0x000000016666a824 */ /* 0x100fe400078e0a09 */
[C---:B------:R-:W-:Y:S01]  /*15740*/  IMAD R100, R9.reuse, R28, R100 ;  /* 0x0000001c09647224 */ /* 0x040fe200078e0264 */
[----:B------:R-:W-:Y:S01]  /*15750*/  ISETP.GT.U32.AND P5, PT, R9, R101, PT ;  /* 0x000000650900720c */ /* 0x000fe20003fa4070 */
[----:B------:R-:W-:Y:S01]  /*15760*/  IMAD.HI.U32 R27, R25, R99, RZ ;  /* 0x00000063191b7227 */ /* 0x000fe200078e00ff */
[----:B------:R-:W-:Y:S01]  /*15770*/  ISETP.GT.U32.AND P2, PT, R9, R102, PT ;  /* 0x000000660900720c */ /* 0x000fe20003f44070 */
[----:B------:R-:W-:Y:S02]  /*15780*/  STL [R1+0x4150], R227 ;  /* 0x004150e301007387 */ /* 0x000fe40000100800 */
[----:B------:R-:W-:Y:S01]  /*15790*/  @!P6 IMAD.IADD R103, R103, 0x1, -R9 ;  /* 0x000000016767e824 */ /* 0x000fe200078e0a09 */
[----:B------:R-:W-:Y:S01]  /*157a0*/  ISETP.GT.U32.AND P6, PT, R9, R100, PT ;  /* 0x000000640900720c */ /* 0x000fe20003fc4070 */
[----:B------:R-:W-:Y:S01]  /*157b0*/  IMAD.MOV R24, RZ, RZ, -R24 ;  /* 0x000000ffff187224 */ /* 0x000fe200078e0a18 */
[----:B------:R-:W-:Y:S01]  /*157c0*/  IADD3 R27, -R27, RZ, RZ ;  /* 0x000000ff1b1b7210 */ /* 0x000fe20007ffe1ff */
[----:B------:R-:W-:Y:S01]  /*157d0*/  IMAD.HI.U32 R26, R25, R97, RZ ;  /* 0x00000061191a7227 */ /* 0x000fe200078e00ff */
[----:B------:R-:W-:Y:S03]  /*157e0*/  STL [R1+0x414c], R228 ;  /* 0x00414ce401007387 */ /* 0x000fe60000100800 */
[C---:B------:R-:W-:Y:S01]  /*157f0*/  IMAD R98, R9.reuse, R24, R98 ;  /* 0x0000001809627224 */ /* 0x040fe200078e0262 */
[----:B------:R-:W-:Y:S01]  /*15800*/  STL [R1+0x4154], R178 ;  /* 0x004154b201007387 */ /* 0x000fe20000100800 */
[----:B------:R-:W-:-:S02]  /*15810*/  IMAD R99, R9, R27, R99 ;  /* 0x0000001b09637224 */ /* 0x000fc400078e0263 */
[--C-:B------:R-:W-:Y:S01]  /*15820*/  @!P5 IMAD.IADD R101, R101, 0x1, -R9.reuse ;  /* 0x000000016565d824 */ /* 0x100fe200078e0a09 */
[C---:B------:R-:W-:Y:S01]  /*15830*/  ISETP.GT.U32.AND P5, PT, R9.reuse, R98, PT ;  /* 0x000000620900720c */ /* 0x040fe20003fa4070 */
[----:B------:R-:W-:Y:S01]  /*15840*/  @!P2 IMAD.IADD R102, R102, 0x1, -R9 ;  /* 0x000000016666a824 */ /* 0x000fe200078e0a09 */
[----:B------:R-:W-:Y:S01]  /*15850*/  ISETP.GT.U32.AND P2, PT, R9, R99, PT ;  /* 0x000000630900720c */ /* 0x000fe20003f44070 */
[----:B------:R-:W-:Y:S01]  /*15860*/  IMAD.MOV R26, RZ, RZ, -R26 ;  /* 0x000000ffff1a7224 */ /* 0x000fe200078e0a1a */
[----:B------:R-:W-:Y:S01]  /*15870*/  @!P6 IADD3 R100, R100, -R9, RZ ;  /* 0x800000096464e210 */ /* 0x000fe20007ffe0ff */
[----:B------:R-:W-:Y:S01]  /*15880*/  IMAD.HI.U32 R27, R25, R95, RZ ;  /* 0x0000005f191b7227 */ /* 0x000fe200078e00ff */
[----:B------:R-:W-:Y:S02]  /*15890*/  STL [R1+0x425c], R207 ;  /* 0x00425ccf01007387 */ /* 0x000fe40000100800 */
[C---:B------:R-:W-:Y:S01]  /*158a0*/  ISETP.GT.U32.AND P6, PT, R9.reuse, R100, PT ;  /* 0x000000640900720c */ /* 0x040fe20003fc4070 */
[----:B------:R-:W-:Y:S01]  /*158b0*/  IMAD R97, R9, R26, R97 ;  /* 0x0000001a09617224 */ /* 0x000fe200078e0261 */
[----:B------:R-:W-:Y:S01]  /*158c0*/  IADD3 R27, -R27, RZ, RZ ;  /* 0x000000ff1b1b7210 */ /* 0x000fe20007ffe1ff */
[----:B------:R-:W-:Y:S01]  /*158d0*/  IMAD.HI.U32 R28, R25, R96, RZ ;  /* 0x00000060191c7227 */ /* 0x000fe200078e00ff */
[----:B------:R-:W-:Y:S03]  /*158e0*/  STL [R1+0x4164], R177 ;  /* 0x004164b101007387 */ /* 0x000fe60000100800 */
[--C-:B------:R-:W-:Y:S01]  /*158f0*/  @!P5 IMAD.IADD R98, R98, 0x1, -R9.reuse ;  /* 0x000000016262d824 */ /* 0x100fe200078e0a09 */
[----:B------:R-:W-:Y:S01]  /*15900*/  STL [R1+0x415c], R176 ;  /* 0x00415cb001007387 */ /* 0x000fe20000100800 */
[----:B------:R-:W-:-:S02]  /*15910*/  @!P2 IMAD.IADD R99, R99, 0x1, -R9 ;  /* 0x000000016363a824 */ /* 0x000fc400078e0a09 */
[----:B------:R-:W-:Y:S01]  /*15920*/  IMAD.MOV R28, RZ, RZ, -R28 ;  /* 0x000000ffff1c7224 */ /* 0x000fe200078e0a1c */
[C---:B------:R-:W-:Y:S01]  /*15930*/  ISETP.GT.U32.AND P5, PT, R9.reuse, R98, PT ;  /* 0x000000620900720c */ /* 0x040fe20003fa4070 */
[----:B------:R-:W-:Y:S01]  /*15940*/  @!P6 IMAD.IADD R100, R100, 0x1, -R9 ;  /* 0x000000016464e824 */ /* 0x000fe200078e0a09 */
[C---:B------:R-:W-:Y:S01]  /*15950*/  ISETP.GT.U32.AND P2, PT, R9.reuse, R99, PT ;  /* 0x000000630900720c */ /* 0x040fe20003f44070 */
[C---:B------:R-:W-:Y:S01]  /*15960*/  IMAD R95, R9.reuse, R27, R95 ;  /* 0x0000001b095f7224 */ /* 0x040fe200078e025f */
[C---:B------:R-:W-:Y:S01]  /*15970*/  ISETP.GT.U32.AND P6, PT, R9.reuse, R97, PT ;  /* 0x000000610900720c */ /* 0x040fe20003fc4070 */
[----:B------:R-:W-:Y:S01]  /*15980*/  IMAD R96, R9, R28, R96 ;  /* 0x0000001c09607224 */ /* 0x000fe200078e0260 */
[----:B------:R-:W-:Y:S01]  /*15990*/  STL [R1+0x4160], R175 ;  /* 0x004160af01007387 */ /* 0x000fe20000100800 */
[----:B------:R-:W-:-:S03]  /*159a0*/  IMAD.HI.U32 R26, R25, R94, RZ ;  /* 0x0000005e191a7227 */ /* 0x000fc600078e00ff */
[----:B------:R-:W-:Y:S01]  /*159b0*/  STL [R1+0x4174], R225 ;  /* 0x004174e101007387 */ /* 0x000fe20000100800 */
[----:B------:R-:W-:Y:S02]  /*159c0*/  IMAD.MOV R26, RZ, RZ, -R26 ;  /* 0x000000ffff1a7224 */ /* 0x000fe400078e0a1a */
[--C-:B------:R-:W-:Y:S01]  /*159d0*/  @!P5 IMAD.IADD R98, R98, 0x1, -R9.reuse ;  /* 0x000000016262d824 */ /* 0x100fe200078e0a09 */
[----:B------:R-:W-:Y:S01]  /*159e0*/  ISETP.GT.U32.AND P5, PT, R9, R95, PT ;  /* 0x0000005f0900720c */ /* 0x000fe20003fa4070 */
[--C-:B------:R-:W-:Y:S01]  /*159f0*/  @!P2 IMAD.IADD R99, R99, 0x1, -R9.reuse ;  /* 0x000000016363a824 */ /* 0x100fe200078e0a09 */
[----:B------:R-:W-:Y:S01]  /*15a00*/  ISETP.GT.U32.AND P2, PT, R9, R96, PT ;  /* 0x000000600900720c */ /* 0x000fe20003f44070 */
[----:B------:R-:W-:Y:S01]  /*15a10*/  @!P6 IMAD.IADD R97, R97, 0x1, -R9 ;  /* 0x000000016161e824 */ /* 0x000fe200078e0a09 */
[----:B------:R-:W-:Y:S01]  /*15a20*/  STL [R1+0x4184], R222 ;  /* 0x004184de01007387 */ /* 0x000fe20000100800 */
[----:B------:R-:W-:Y:S02]  /*15a30*/  IMAD R94, R9, R26, R94 ;  /* 0x0000001a095e7224 */ /* 0x000fe400078e025e */
[----:B------:R-:W-:Y:S01]  /*15a40*/  IMAD.HI.U32 R28, R25, R92, RZ ;  /* 0x0000005c191c7227 */ /* 0x000fe200078e00ff */
[----:B------:R-:W-:Y:S01]  /*15a50*/  ISETP.GT.U32.AND P6, PT, R9, R97, PT ;  /* 0x000000610900720c */ /* 0x000fe20003fc4070 */
[----:B------:R-:W-:Y:S02]  /*15a60*/  STL [R1+0x4178], R224 ;  /* 0x004178e001007387 */ /* 0x000fe40000100800 */
[----:B------:R-:W-:-:S02]  /*15a70*/  IMAD.HI.U32 R24, R25, R93, RZ ;  /* 0x0000005d19187227 */ /* 0x000fc400078e00ff */
[----:B------:R-:W-:Y:S01]  /*15a80*/  @!P5 IADD3 R95, R95, -R9, RZ ;  /* 0x800000095f5fd210 */ /* 0x000fe20007ffe0ff */
[----:B------:R-:W-:Y:S01]  /*15a90*/  STL [R1+0x417c], R223 ;  /* 0x00417cdf01007387 */ /* 0x000fe20000100800 */
[--C-:B------:R-:W-:Y:S02]  /*15aa0*/  @!P2 IMAD.IADD R96, R96, 0x1, -R9.reuse ;  /* 0x000000016060a824 */ /* 0x100fe400078e0a09 */
[C---:B------:R-:W-:Y:S01]  /*15ab0*/  ISETP.GT.U32.AND P5, PT, R9.reuse, R95, PT ;  /* 0x0000005f0900720c */ /* 0x040fe20003fa4070 */
[----:B------:R-:W-:Y:S01]  /*15ac0*/  IMAD.MOV R28, RZ, RZ, -R28 ;  /* 0x000000ffff1c7224 */ /* 0x000fe200078e0a1c */
[----:B------:R-:W-:Y:S01]  /*15ad0*/  STL [R1+0x4190], R174 ;  /* 0x004190ae01007387 */ /* 0x000fe20000100800 */
[----:B------:R-:W-:Y:S01]  /*15ae0*/  ISETP.GT.U32.AND P2, PT, R9, R96, PT ;  /* 0x000000600900720c */ /* 0x000fe20003f44070 */
[----:B------:R-:W-:Y:S01]  /*15af0*/  @!P6 IMAD.IADD R97, R97, 0x1, -R9 ;  /* 0x000000016161e824 */ /* 0x000fe200078e0a09 */
[C---:B------:R-:W-:Y:S01]  /*15b00*/  ISETP.GT.U32.AND P6, PT, R9.reuse, R94, PT ;  /* 0x0000005e0900720c */ /* 0x040fe20003fc4070 */
[----:B------:R-:W-:Y:S01]  /*15b10*/  IMAD.MOV R24, RZ, RZ, -R24 ;  /* 0x000000ffff187224 */ /* 0x000fe200078e0a18 */
[----:B------:R-:W-:Y:S01]  /*15b20*/  STL [R1+0x4194], R173 ;  /* 0x004194ad01007387 */ /* 0x000fe20000100800 */
[----:B------:R-:W-:-:S02]  /*15b30*/  IMAD R92, R9, R28, R92 ;  /* 0x0000001c095c7224 */ /* 0x000fc400078e025c */
[----:B------:R-:W-:Y:S01]  /*15b40*/  IMAD R93, R9, R24, R93 ;  /* 0x00000018095d7224 */ /* 0x000fe200078e025d */
[----:B------:R-:W-:Y:S01]  /*15b50*/  STL [R1+0x418c], R172 ;  /* 0x00418cac01007387 */ /* 0x000fe20000100800 */
[----:B------:R-:W-:-:S03]  /*15b60*/  IMAD.HI.U32 R27, R25, R91, RZ ;  /* 0x0000005b191b7227 */ /* 0x000fc600078e00ff */
[----:B------:R-:W-:Y:S01]  /*15b70*/  STL [R1+0x41a0], R171 ;  /* 0x0041a0ab01007387 */ /* 0x000fe20000100800 */
[--C-:B------:R-:W-:Y:S01]  /*15b80*/  @!P5 IMAD.IADD R95, R95, 0x1, -R9.reuse ;  /* 0x000000015f5fd824 */ /* 0x100fe200078e0a09 */
[C---:B------:R-:W-:Y:S01]  /*15b90*/  ISETP.GT.U32.AND P5, PT, R9.reuse, R92, PT ;  /* 0x0000005c0900720c */ /* 0x040fe20003fa4070 */
[----:B------:R-:W-:Y:S01]  /*15ba0*/  @!P2 IMAD.IADD R96, R96, 0x1, -R9 ;  /* 0x000000016060a824 */ /* 0x000fe200078e0a09 */
[----:B------:R-:W-:Y:S01]  /*15bb0*/  @!P6 IADD3 R94, R94, -R9, RZ ;  /* 0x800000095e5ee210 */ /* 0x000fe20007ffe0ff */
[----:B------:R-:W-:Y:S01]  /*15bc0*/  IMAD.MOV R27, RZ, RZ, -R27 ;  /* 0x000000ffff1b7224 */ /* 0x000fe200078e0a1b */
[----:B------:R-:W-:Y:S01]  /*15bd0*/  ISETP.GT.U32.AND P2, PT, R9, R93, PT ;  /* 0x0000005d0900720c */ /* 0x000fe20003f44070 */
[----:B------:R-:W-:Y:S01]  /*15be0*/  IMAD.HI.U32 R24, R25, R89, RZ ;  /* 0x0000005919187227 */ /* 0x000fe200078e00ff */
[C---:B------:R-:W-:Y:S01]  /*15bf0*/  ISETP.GT.U32.AND P6, PT, R9.reuse, R94, PT ;  /* 0x0000005e0900720c */ /* 0x040fe20003fc4070 */
[----:B------:R-:W-:Y:S02]  /*15c00*/  STL [R1+0x41a4], R221 ;  /* 0x0041a4dd01007387 */ /* 0x000fe40000100800 */
[----:B------:R-:W-:-:S02]  /*15c10*/  IMAD R91, R9, R27, R91 ;  /* 0x0000001b095b7224 */ /* 0x000fc400078e025b */
[----:B------:R-:W-:Y:S01]  /*15c20*/  IMAD.HI.U32 R26, R25, R90, RZ ;  /* 0x0000005a191a7227 */ /* 0x000fe200078e00ff */
[----:B------:R-:W-:Y:S03]  /*15c30*/  STL [R1+0x41ac], R220 ;  /* 0x0041acdc01007387 */ /* 0x000fe60000100800 */
[--C-:B------:R-:W-:Y:S01]  /*15c40*/  @!P5 IMAD.IADD R92, R92, 0x1, -R9.reuse ;  /* 0x000000015c5cd824 */ /* 0x100fe200078e0a09 */
[----:B------:R-:W-:Y:S01]  /*15c50*/  IADD3 R26, -R26, RZ, RZ ;  /* 0x000000ff1a1a7210 */ /* 0x000fe20007ffe1ff */
[--C-:B------:R-:W-:Y:S01]  /*15c60*/  @!P2 IMAD.IADD R93, R93, 0x1, -R9.reuse ;  /* 0x000000015d5da824 */ /* 0x100fe200078e0a09 */
[----:B------:R-:W-:Y:S01]  /*15c70*/  STL [R1+0x41a8], R218 ;  /* 0x0041a8da01007387 */ /* 0x000fe20000100800 */
[----:B------:R-:W-:Y:S01]  /*15c80*/  @!P6 IMAD.IADD R94, R94, 0x1, -R9 ;  /* 0x000000015e5ee824 */ /* 0x000fe200078e0a09 */
[C---:B------:R-:W-:Y:S01]  /*15c90*/  ISETP.GT.U32.AND P5, PT, R9.reuse, R92, PT ;  /* 0x0000005c0900720c */ /* 0x040fe20003fa4070 */
[----:B------:R-:W-:Y:S01]  /*15ca0*/  IMAD.MOV R24, RZ, RZ, -R24 ;  /* 0x000000ffff187224 */ /* 0x000fe200078e0a18 */
        /* <DEDUP_REMOVED lines=8> */
[----:B------:R-:W-:Y:S01]  /*15d30*/  @!P5 IADD3 R92, R92, -R9, RZ ;  /* 0x800000095c5cd210 */ /* 0x000fe20007ffe0ff */
[----:B------:R-:W-:Y:S01]  /*15d40*/  IMAD.HI.U32 R24, R25, R86, RZ ;  /* 0x0000005619187227 */ /* 0x000fe200078e00ff */
[----:B------:R-:W-:Y:S01]  /*15d50*/  ISETP.GT.U32.AND P5, PT, R9, R89, PT ;  /* 0x000000590900720c */ /* 0x000fe20003fa4070 */
[----:B------:R-:W-:Y:S01]  /*15d60*/  STL [R1+0x41b8], R170 ;  /* 0x0041b8aa01007387 */ /* 0x000fe20000100800 */
[----:B------:R-:W-:Y:S01]  /*15d70*/  @!P2 IADD3 R93, R93, -R9, RZ ;  /* 0x800000095d5da210 */ /* 0x000fe20007ffe0ff */
[----:B------:R-:W-:Y:S01]  /*15d80*/  @!P6 IMAD.IADD R91, R91, 0x1, -R9 ;  /* 0x000000015b5be824 */ /* 0x000fe200078e0a09 */
[C---:B------:R-:W-:Y:S01]  /*15d90*/  ISETP.GT.U32.AND P2, PT, R9.reuse, R90, PT ;  /* 0x0000005a0900720c */ /* 0x040fe20003f44070 */
[----:B------:R-:W-:Y:S01]  /*15da0*/  IMAD R88, R9, R27, R88 ;  /* 0x0000001b09587224 */ /* 0x000fe200078e0258 */
[----:B------:R-:W-:Y:S01]  /*15db0*/  STL [R1+0x41b4], R169 ;  /* 0x0041b4a901007387 */ /* 0x000fe20000100800 */
[----:B------:R-:W-:Y:S01]  /*15dc0*/  IMAD.HI.U32 R26, R25, R87, RZ ;  /* 0x00000057191a7227 */ /* 0x000fe200078e00ff */
[----:B------:R-:W-:-:S02]  /*15dd0*/  ISETP.GT.U32.AND P6, PT, R9, R91, PT ;  /* 0x0000005b0900720c */ /* 0x000fc40003fc4070 */
[----:B------:R-:W-:Y:S01]  /*15de0*/  STL [R1+0x41bc], R168 ;  /* 0x0041bca801007387 */ /* 0x000fe20000100800 */
[----:B------:R-:W-:Y:S02]  /*15df0*/  IMAD.MOV R24, RZ, RZ, -R24 ;  /* 0x000000ffff187224 */ /* 0x000fe400078e0a18 */
[--C-:B------:R-:W-:Y:S01]  /*15e00*/  @!P5 IMAD.IADD R89, R89, 0x1, -R9.reuse ;  /* 0x000000015959d824 */ /* 0x100fe200078e0a09 */
[----:B------:R-:W-:Y:S01]  /*15e10*/  STL [R1+0x41d0], R167 ;  /* 0x0041d0a701007387 */ /* 0x000fe20000100800 */
[----:B------:R-:W-:Y:S02]  /*15e20*/  IMAD.MOV R26, RZ, RZ, -R26 ;  /* 0x000000ffff1a7224 */ /* 0x000fe400078e0a1a */
[--C-:B------:R-:W-:Y:S01]  /*15e30*/  @!P2 IMAD.IADD R90, R90, 0x1, -R9.reuse ;  /* 0x000000015a5aa824 */ /* 0x100fe200078e0a09 */
[C---:B------:R-:W-:Y:S01]  /*15e40*/  ISETP.GT.U32.AND P5, PT, R9.reuse, R89, PT ;  /* 0x000000590900720c */ /* 0x040fe20003fa4070 */
[----:B------:R-:W-:Y:S01]  /*15e50*/  IMAD R86, R9, R24, R86 ;  /* 0x0000001809567224 */ /* 0x000fe200078e0256 */
[----:B------:R-:W-:Y:S01]  /*15e60*/  STL [R1+0x41dc], R217 ;  /* 0x0041dcd901007387 */ /* 0x000fe20000100800 */
[----:B------:R-:W-:Y:S01]  /*15e70*/  @!P6 IMAD.IADD R91, R91, 0x1, -R9 ;  /* 0x000000015b5be824 */ /* 0x000fe200078e0a09 */
[----:B------:R-:W-:Y:S01]  /*15e80*/  ISETP.GT.U32.AND P6, PT, R9, R88, PT ;  /* 0x000000580900720c */ /* 0x000fe20003fc4070 */
[----:B------:R-:W-:Y:S01]  /*15e90*/  IMAD.HI.U32 R28, R3, R48, RZ ;  /* 0x00000030031c7227 */ /* 0x000fe200078e00ff */
[C---:B------:R-:W-:Y:S01]  /*15ea0*/  ISETP.GT.U32.AND P2, PT, R9.reuse, R90, PT ;  /* 0x0000005a0900720c */ /* 0x040fe20003f44070 */
[----:B------:R-:W-:Y:S02]  /*15eb0*/  STL [R1+0x41cc], R216 ;  /* 0x0041ccd801007387 */ /* 0x000fe40000100800 */
[----:B------:R-:W-:-:S02]  /*15ec0*/  IMAD R87, R9, R26, R87 ;  /* 0x0000001a09577224 */ /* 0x000fc400078e0257 */
[----:B------:R-:W-:Y:S01]  /*15ed0*/  IMAD.MOV R28, RZ, RZ, -R28 ;  /* 0x000000ffff1c7224 */ /* 0x000fe200078e0a1c */
[----:B------:R-:W-:Y:S01]  /*15ee0*/  STL [R1+0x41d8], R190 ;  /* 0x0041d8be01007387 */ /* 0x000fe20000100800 */
[--C-:B------:R-:W-:Y:S01]  /*15ef0*/  @!P5 IMAD.IADD R89, R89, 0x1, -R9.reuse ;  /* 0x000000015959d824 */ /* 0x100fe200078e0a09 */
[C---:B------:R-:W-:Y:S01]  /*15f00*/  ISETP.GT.U32.AND P5, PT, R9.reuse, R86, PT ;  /* 0x000000560900720c */ /* 0x040fe20003fa4070 */
[----:B------:R-:W-:Y:S01]  /*15f10*/  IMAD R48, R9, R28, R48 ;  /* 0x0000001c09307224 */ /* 0x000fe200078e0230 */
[----:B------:R-:W-:Y:S01]  /*15f20*/  STL [R1+0x41ec], R215 ;  /* 0x0041ecd701007387 */ /* 0x000fe20000100800 */
[----:B------:R-:W-:Y:S01]  /*15f30*/  @!P6 IADD3 R88, R88, -R9, RZ ;  /* 0x800000095858e210 */ /* 0x000fe20007ffe0ff */
[----:B------:R-:W-:Y:S02]  /*15f40*/  IMAD.HI.U32 R28, R25, R85, RZ ;  /* 0x00000055191c7227 */ /* 0x000fe400078e00ff */
[----:B------:R-:W-:Y:S01]  /*15f50*/  STL [R1+0x41f8], R166 ;  /* 0x0041f8a601007387 */ /* 0x000fe20000100800 */
[C---:B------:R-:W-:Y:S01]  /*15f60*/  ISETP.GT.U32.AND P6, PT, R9.reuse, R88, PT ;  /* 0x000000580900720c */ /* 0x040fe20003fc4070 */
[----:B------:R-:W-:Y:S01]  /*15f70*/  @!P2 IMAD.IADD R90, R90, 0x1, -R9 ;  /* 0x000000015a5aa824 */ /* 0x000fe200078e0a09 */
[----:B------:R-:W-:Y:S01]  /*15f80*/  ISETP.GT.U32.AND P2, PT, R9, R87, PT ;  /* 0x000000570900720c */ /* 0x000fe20003f44070 */
[----:B------:R-:W-:Y:S01]  /*15f90*/  IMAD.MOV R28, RZ, RZ, -R28 ;  /* 0x000000ffff1c7224 */ /* 0x000fe200078e0a1c */
[----:B------:R-:W-:Y:S01]  /*15fa0*/  STL [R1+0x41e0], R165 ;  /* 0x0041e0a501007387 */ /* 0x000fe20000100800 */
[----:B------:R-:W-:-:S03]  /*15fb0*/  IMAD.HI.U32 R26, R25, R83, RZ ;  /* 0x00000053191a7227 */ /* 0x000fc600078e00ff */
[----:B------:R-:W-:Y:S01]  /*15fc0*/  STL [R1+0x41fc], R164 ;  /* 0x0041fca401007387 */ /* 0x000fe20000100800 */
[----:B------:R-:W-:Y:S01]  /*15fd0*/  @!P5 IMAD.IADD R86, R86, 0x1, -R9 ;  /* 0x000000015656d824 */ /* 0x000fe200078e0a09 */
[----:B------:R-:W-:Y:S01]  /*15fe0*/  IADD3 R26, -R26, RZ, RZ ;  /* 0x000000ff1a1a7210 */ /* 0x000fe20007ffe1ff */
[----:B------:R-:W-:Y:S01]  /*15ff0*/  IMAD R85, R9, R28, R85 ;  /* 0x0000001c09557224 */ /* 0x000fe200078e0255 */
[----:B------:R-:W-:Y:S01]  /*16000*/  STL [R1+0x4200], R163 ;  /* 0x004200a301007387 */ /* 0x000fe20000100800 */
[----:B------:R-:W-:Y:S01]  /*16010*/  @!P6 IADD3 R88, R88, -R9, RZ ;  /* 0x800000095858e210 */ /* 0x000fe20007ffe0ff */
[----:B------:R-:W-:Y:S01]  /*16020*/  IMAD.HI.U32 R27, R25, R84, RZ ;  /* 0x00000054191b7227 */ /* 0x000fe200078e00ff */
[C---:B------:R-:W-:Y:S01]  /*16030*/  ISETP.GT.U32.AND P5, PT, R9.reuse, R86, PT ;  /* 0x000000560900720c */ /* 0x040fe20003fa4070 */
[----:B------:R-:W-:Y:S01]  /*16040*/  STL [R1+0x420c], R214 ;  /* 0x00420cd601007387 */ /* 0x000fe20000100800 */
[----:B------:R-:W-:Y:S01]  /*16050*/  ISETP.GT.U32.AND P6, PT, R9, R85, PT ;  /* 0x000000550900720c */ /* 0x000fe20003fc4070 */
[----:B------:R-:W-:-:S02]  /*16060*/  @!P2 IMAD.IADD R87, R87, 0x1, -R9 ;  /* 0x000000015757a824 */ /* 0x000fc400078e0a09 */
[----:B------:R-:W-:Y:S01]  /*16070*/  IMAD.MOV R27, RZ, RZ, -R27 ;  /* 0x000000ffff1b7224 */ /* 0x000fe200078e0a1b */
[----:B------:R-:W-:Y:S01]  /*16080*/  STL [R1+0x4204], R211 ;  /* 0x004204d301007387 */ /* 0x000fe20000100800 */
[C---:B------:R-:W-:Y:S01]  /*16090*/  IMAD R83, R9.reuse, R26, R83 ;  /* 0x0000001a09537224 */ /* 0x040fe200078e0253 */
[C---:B------:R-:W-:Y:S01]  /*160a0*/  ISETP.GT.U32.AND P2, PT, R9.reuse, R87, PT ;  /* 0x000000570900720c */ /* 0x040fe20003f44070 */
[----:B------:R-:W-:Y:S01]  /*160b0*/  IMAD R84, R9, R27, R84 ;  /* 0x0000001b09547224 */ /* 0x000fe200078e0254 */
[----:B------:R-:W-:Y:S01]  /*160c0*/  STL [R1+0x4254], R156 ;  /* 0x0042549c01007387 */ /* 0x000fe20000100800 */
[----:B------:R-:W-:-:S03]  /*160d0*/  IMAD.HI.U32 R24, R25, R82, RZ ;  /* 0x0000005219187227 */ /* 0x000fc600078e00ff */
[----:B------:R-:W-:Y:S01]  /*160e0*/  STL [R1+0x4208], R213 ;  /* 0x004208d501007387 */ /* 0x000fe20000100800 */
[--C-:B------:R-:W-:Y:S01]  /*160f0*/  @!P5 IMAD.IADD R86, R86, 0x1, -R9.reuse ;  /* 0x000000015656d824 */ /* 0x100fe200078e0a09 */
[----:B------:R-:W-:Y:S01]  /*16100*/  ISETP.GT.U32.AND P5, PT, R9, R83, PT ;  /* 0x000000530900720c */ /* 0x000fe20003fa4070 */
[----:B------:R-:W-:Y:S01]  /*16110*/  @!P6 IMAD.IADD R85, R85, 0x1, -R9 ;  /* 0x000000015555e824 */ /* 0x000fe200078e0a09 */
[----:B------:R-:W-:Y:S01]  /*16120*/  STL [R1+0x4218], R212 ;  /* 0x004218d401007387 */ /* 0x000fe20000100800 */
[----:B------:R-:W-:Y:S02]  /*16130*/  IMAD.MOV R24, RZ, RZ, -R24 ;  /* 0x000000ffff187224 */ /* 0x000fe400078e0a18 */
[----:B------:R-:W-:Y:S01]  /*16140*/  @!P2 IADD3 R87, R87, -R9, RZ ;  /* 0x800000095757a210 */ /* 0x000fe20007ffe0ff */
[----:B------:R-:W-:Y:S01]  /*16150*/  IMAD.HI.U32 R27, R25, R80, RZ ;  /* 0x00000050191b7227 */ /* 0x000fe200078e00ff */
[C---:B------:R-:W-:Y:S01]  /*16160*/  ISETP.GT.U32.AND P2, PT, R9.reuse, R84, PT ;  /* 0x000000540900720c */ /* 0x040fe20003f44070 */
[----:B------:R-:W-:Y:S01]  /*16170*/  STL [R1+0x4214], R162 ;  /* 0x004214a201007387 */ /* 0x000fe20000100800 */
[C---:B------:R-:W-:Y:S01]  /*16180*/  ISETP.GT.U32.AND P6, PT, R9.reuse, R85, PT ;  /* 0x000000550900720c */ /* 0x040fe20003fc4070 */
[----:B------:R-:W-:-:S02]  /*16190*/  IMAD R82, R9, R24, R82 ;  /* 0x0000001809527224 */ /* 0x000fc400078e0252 */
[----:B------:R-:W-:Y:S01]  /*161a0*/  IMAD.HI.U32 R28, R25, R81, RZ ;  /* 0x00000051191c7227 */ /* 0x000fe200078e00ff */
[----:B------:R-:W-:Y:S03]  /*161b0*/  STL [R1+0x421c], R161 ;  /* 0x00421ca101007387 */ /* 0x000fe60000100800 */
[----:B------:R-:W-:Y:S01]  /*161c0*/  @!P5 IMAD.IADD R83, R83, 0x1, -R9 ;  /* 0x000000015353d824 */ /* 0x000fe200078e0a09 */
[----:B------:R-:W-:Y:S01]  /*161d0*/  IADD3 R28, -R28, RZ, RZ ;  /* 0x000000ff1c1c7210 */ /* 0x000fe20007ffe1ff */
[----:B------:R-:W-:Y:S01]  /*161e0*/  IMAD.MOV R27, RZ, RZ, -R27 ;  /* 0x000000ffff1b7224 */ /* 0x000fe200078e0a1b */
[----:B------:R-:W-:Y:S01]  /*161f0*/  STL [R1+0x4230], R160 ;  /* 0x004230a001007387 */ /* 0x000fe20000100800 */
[--C-:B------:R-:W-:Y:S01]  /*16200*/  @!P2 IMAD.IADD R84, R84, 0x1, -R9.reuse ;  /* 0x000000015454a824 */ /* 0x100fe200078e0a09 */
[----:B------:R-:W-:Y:S01]  /*16210*/  ISETP.GT.U32.AND P5, PT, R9, R83, PT ;  /* 0x000000530900720c */ /* 0x000fe20003fa4070 */
        /* <DEDUP_REMOVED lines=9> */
[----:B------:R-:W-:Y:S01]  /*162b0*/  @!P5 IMAD.IADD R83, R83, 0x1, -R9 ;  /* 0x000000015353d824 */ /* 0x000fe200078e0a09 */
[C---:B------:R-:W-:Y:S01]  /*162c0*/  ISETP.GT.U32.AND P5, PT, R9.reuse, R80, PT ;  /* 0x000000500900720c */ /* 0x040fe20003fa4070 */
[C---:B------:R-:W-:Y:S01]  /*162d0*/  IMAD R79, R9.reuse, R26, R79 ;  /* 0x0000001a094f7224 */ /* 0x040fe200078e024f */
[----:B------:R-:W-:Y:S01]  /*162e0*/  @!P6 IADD3 R82, R82, -R9, RZ ;  /* 0x800000095252e210 */ /* 0x000fe20007ffe0ff */
[--C-:B------:R-:W-:Y:S01]  /*162f0*/  @!P2 IMAD.IADD R84, R84, 0x1, -R9.reuse ;  /* 0x000000015454a824 */ /* 0x100fe200078e0a09 */
[----:B------:R-:W-:Y:S01]  /*16300*/  ISETP.GT.U32.AND P2, PT, R9, R81, PT ;  /* 0x000000510900720c */ /* 0x000fe20003f44070 */
[----:B------:R-:W-:Y:S01]  /*16310*/  IMAD.HI.U32 R28, R25, R77, RZ ;  /* 0x0000004d191c7227 */ /* 0x000fe200078e00ff */
[----:B------:R-:W-:Y:S01]  /*16320*/  ISETP.GT.U32.AND P6, PT, R9, R82, PT ;  /* 0x000000520900720c */ /* 0x000fe20003fc4070 */
[----:B------:R-:W-:Y:S02]  /*16330*/  STL [R1+0x4250], R158 ;  /* 0x0042509e01007387 */ /* 0x000fe40000100800 */
[----:B------:R-:W-:Y:S01]  /*16340*/  IMAD.HI.U32 R24, R25, R78, RZ ;  /* 0x0000004e19187227 */ /* 0x000fe200078e00ff */
[----:B------:R-:W-:Y:S01]  /*16350*/  IADD3 R28, -R28, RZ, RZ ;  /* 0x000000ff1c1c7210 */ /* 0x000fe20007ffe1ff */
[----:B------:R-:W-:Y:S02]  /*16360*/  STL [R1+0x424c], R206 ;  /* 0x00424cce01007387 */ /* 0x000fe40000100800 */
[----:B------:R-:W-:Y:S01]  /*16370*/  @!P5 IMAD.IADD R80, R80, 0x1, -R9 ;  /* 0x000000015050d824 */ /* 0x000fe200078e0a09 */
[----:B------:R-:W-:Y:S01]  /*16380*/  IADD3 R24, -R24, RZ, RZ ;  /* 0x000000ff18187210 */ /* 0x000fe20007ffe1ff */
[----:B------:R-:W-:Y:S01]  /*16390*/  IMAD R77, R9, R28, R77 ;  /* 0x0000001c094d7224 */ /* 0x000fe200078e024d */
[----:B------:R-:W-:Y:S01]  /*163a0*/  STL [R1+0x4234], R208 ;  /* 0x004234d001007387 */ /* 0x000fe20000100800 */
[--C-:B------:R-:W-:Y:S01]  /*163b0*/  @!P2 IMAD.IADD R81, R81, 0x1, -R9.reuse ;  /* 0x000000015151a824 */ /* 0x100fe200078e0a09 */
[C---:B------:R-:W-:Y:S01]  /*163c0*/  ISETP.GT.U32.AND P5, PT, R9.reuse, R80, PT ;  /* 0x000000500900720c */ /* 0x040fe20003fa4070 */
[----:B------:R-:W-:Y:S01]  /*163d0*/  @!P6 IMAD.IADD R82, R82, 0x1, -R9 ;  /* 0x000000015252e824 */ /* 0x000fe200078e0a09 */
[C---:B------:R-:W-:Y:S01]  /*163e0*/  ISETP.GT.U32.AND P6, PT, R9.reuse, R79, PT ;  /* 0x0000004f0900720c */ /* 0x040fe20003fc4070 */
[C---:B------:R-:W-:Y:S01]  /*163f0*/  IMAD R78, R9.reuse, R24, R78 ;  /* 0x00000018094e7224 */ /* 0x040fe200078e024e */
[----:B------:R-:W-:Y:S01]  /*16400*/  ISETP.GT.U32.AND P2, PT, R9, R81, PT ;  /* 0x000000510900720c */ /* 0x000fe20003f44070 */
[C---:B------:R-:W-:Y:S01]  /*16410*/  IMAD.HI.U32 R27, R25.reuse, R76, RZ ;  /* 0x0000004c191b7227 */ /* 0x040fe200078e00ff */
[----:B------:R-:W-:Y:S03]  /*16420*/  STL [R1+0x4248], R203 ;  /* 0x004248cb01007387 */ /* 0x000fe60000100800 */
[----:B------:R-:W-:Y:S01]  /*16430*/  IMAD.MOV R27, RZ, RZ, -R27 ;  /* 0x000000ffff1b7224 */ /* 0x000fe200078e0a1b */
[----:B------:R-:W-:Y:S01]  /*16440*/  STL [R1+0x4244], R204 ;  /* 0x004244cc01007387 */ /* 0x000fe20000100800 */
[----:B------:R-:W-:-:S03]  /*16450*/  IMAD.HI.U32 R24, R25, R74, RZ ;  /* 0x0000004a19187227 */ /* 0x000fc600078e00ff */
[----:B------:R-:W-:Y:S01]  /*16460*/  STL [R1+0x4240], R205 ;  /* 0x004240cd01007387 */ /* 0x000fe20000100800 */
[--C-:B------:R-:W-:Y:S01]  /*16470*/  @!P5 IMAD.IADD R80, R80, 0x1, -R9.reuse ;  /* 0x000000015050d824 */ /* 0x100fe200078e0a09 */
[----:B------:R-:W-:Y:S01]  /*16480*/  ISETP.GT.U32.AND P5, PT, R9, R77, PT ;  /* 0x0000004d0900720c */ /* 0x000fe20003fa4070 */
[--C-:B------:R-:W-:Y:S01]  /*16490*/  @!P6 IMAD.IADD R79, R79, 0x1, -R9.reuse ;  /* 0x000000014f4fe824 */ /* 0x100fe200078e0a09 */
[----:B------:R-:W-:Y:S01]  /*164a0*/  IADD3 R24, -R24, RZ, RZ ;  /* 0x000000ff18187210 */ /* 0x000fe20007ffe1ff */
[----:B------:R-:W-:Y:S01]  /*164b0*/  @!P2 IMAD.IADD R81, R81, 0x1, -R9 ;  /* 0x000000015151a824 */ /* 0x000fe200078e0a09 */
[C---:B------:R-:W-:Y:S01]  /*164c0*/  ISETP.GT.U32.AND P2, PT, R9.reuse, R78, PT ;  /* 0x0000004e0900720c */ /* 0x040fe20003f44070 */
[C---:B------:R-:W-:Y:S01]  /*164d0*/  IMAD R76, R9.reuse, R27, R76 ;  /* 0x0000001b094c7224 */ /* 0x040fe200078e024c */
[----:B------:R-:W-:Y:S01]  /*164e0*/  ISETP.GT.U32.AND P6, PT, R9, R79, PT ;  /* 0x0000004f0900720c */ /* 0x000fe20003fc4070 */
[----:B------:R-:W-:Y:S01]  /*164f0*/  IMAD.HI.U32 R26, R25, R75, RZ ;  /* 0x0000004b191a7227 */ /* 0x000fe200078e00ff */
[----:B------:R-:W-:Y:S03]  /*16500*/  STL [R1+0x423c], R154 ;  /* 0x00423c9a01007387 */ /* 0x000fe60000100800 */
[----:B------:R-:W-:-:S02]  /*16510*/  IMAD R74, R9, R24, R74 ;  /* 0x00000018094a7224 */ /* 0x000fc400078e024a */
[----:B------:R-:W-:Y:S01]  /*16520*/  @!P5 IADD3 R77, R77, -R9, RZ ;  /* 0x800000094d4dd210 */ /* 0x000fe20007ffe0ff */
[----:B------:R-:W-:Y:S02]  /*16530*/  IMAD.MOV R26, RZ, RZ, -R26 ;  /* 0x000000ffff1a7224 */ /* 0x000fe400078e0a1a */
[----:B------:R-:W-:Y:S01]  /*16540*/  IMAD.HI.U32 R27, R25, R73, RZ ;  /* 0x00000049191b7227 */ /* 0x000fe200078e00ff */
[----:B------:R-:W-:-:S03]  /*16550*/  ISETP.GT.U32.AND P5, PT, R9, R77, PT ;  /* 0x0000004d0900720c */ /* 0x000fc60003fa4070 */
[--C-:B------:R-:W-:Y:S01]  /*16560*/  @!P2 IMAD.IADD R78, R78, 0x1, -R9.reuse ;  /* 0x000000014e4ea824 */ /* 0x100fe200078e0a09 */
[----:B------:R-:W-:Y:S01]  /*16570*/  IADD3 R27, -R27, RZ, RZ ;  /* 0x000000ff1b1b7210 */ /* 0x000fe20007ffe1ff */
[----:B------:R-:W-:Y:S01]  /*16580*/  @!P6 IMAD.IADD R79, R79, 0x1, -R9 ;  /* 0x000000014f4fe824 */ /* 0x000fe200078e0a09 */
[C---:B------:R-:W-:Y:S01]  /*16590*/  ISETP.GT.U32.AND P6, PT, R9.reuse, R76, PT ;  /* 0x0000004c0900720c */ /* 0x040fe20003fc4070 */
[C---:B------:R-:W-:Y:S01]  /*165a0*/  IMAD R75, R9.reuse, R26, R75 ;  /* 0x0000001a094b7224 */ /* 0x040fe200078e024b */
[C---:B------:R-:W-:Y:S01]  /*165b0*/  ISETP.GT.U32.AND P2, PT, R9.reuse, R78, PT ;  /* 0x0000004e0900720c */ /* 0x040fe20003f44070 */
[----:B------:R-:W-:Y:S02]  /*165c0*/  IMAD R73, R9, R27, R73 ;  /* 0x0000001b09497224 */ /* 0x000fe400078e0249 */
[----:B------:R-:W-:-:S04]  /*165d0*/  IMAD.HI.U32 R24, R25, R71, RZ ;  /* 0x0000004719187227 */ /* 0x000fc800078e00ff */
[----:B------:R-:W-:Y:S01]  /*165e0*/  @!P5 IMAD.IADD R77, R77, 0x1, -R9 ;  /* 0x000000014d4dd824 */ /* 0x000fe200078e0a09 */
[----:B------:R-:W-:Y:S01]  /*165f0*/  ISETP.GT.U32.AND P5, PT, R9, R74, PT ;  /* 0x0000004a0900720c */ /* 0x000fe20003fa4070 */
[----:B------:R-:W-:Y:S01]  /*16600*/  IMAD.HI.U32 R26, R25, R72, RZ ;  /* 0x00000048191a7227 */ /* 0x000fe200078e00ff */
[----:B------:R-:W-:-:S03]  /*16610*/  IADD3 R24, -R24, RZ, RZ ;  /* 0x000000ff18187210 */ /* 0x000fc60007ffe1ff */
[--C-:B------:R-:W-:Y:S02]  /*16620*/  @!P6 IMAD.IADD R76, R76, 0x1, -R9.reuse ;  /* 0x000000014c4ce824 */ /* 0x100fe400078e0a09 */
[----:B------:R-:W-:Y:S01]  /*16630*/  @!P2 IMAD.IADD R78, R78, 0x1, -R9 ;  /* 0x000000014e4ea824 */ /* 0x000fe200078e0a09 */
[C---:B------:R-:W-:Y:S01]  /*16640*/  ISETP.GT.U32.AND P2, PT, R9.reuse, R75, PT ;  /* 0x0000004b0900720c */ /* 0x040fe20003f44070 */
[C---:B------:R-:W-:Y:S01]  /*16650*/  IMAD R71, R9.reuse, R24, R71 ;  /* 0x0000001809477224 */ /* 0x040fe200078e0247 */
[----:B------:R-:W-:Y:S01]  /*16660*/  ISETP.GT.U32.AND P6, PT, R9, R76, PT ;  /* 0x0000004c0900720c */ /* 0x000fe20003fc4070 */
[----:B------:R-:W-:Y:S02]  /*16670*/  IMAD.MOV R26, RZ, RZ, -R26 ;  /* 0x000000ffff1a7224 */ /* 0x000fe400078e0a1a */
[----:B------:R-:W-:Y:S01]  /*16680*/  @!P5 IADD3 R74, R74, -R9, RZ ;  /* 0x800000094a4ad210 */ /* 0x000fe20007ffe0ff */
[----:B------:R-:W-:-:S03]  /*16690*/  IMAD.HI.U32 R28, R3, R47, RZ ;  /* 0x0000002f031c7227 */ /* 0x000fc600078e00ff */
[C---:B------:R-:W-:Y:S01]  /*166a0*/  ISETP.GT.U32.AND P5, PT, R9.reuse, R74, PT ;  /* 0x0000004a0900720c */ /* 0x040fe20003fa4070 */
[----:B------:R-:W-:Y:S02]  /*166b0*/  IMAD R72, R9, R26, R72 ;  /* 0x0000001a09487224 */ /* 0x000fe400078e0248 */
[----:B------:R-:W-:Y:S02]  /*166c0*/  IMAD.MOV R28, RZ, RZ, -R28 ;  /* 0x000000ffff1c7224 */ /* 0x000fe400078e0a1c */
[--C-:B------:R-:W-:Y:S02]  /*166d0*/  @!P2 IMAD.IADD R75, R75, 0x1, -R9.reuse ;  /* 0x000000014b4ba824 */ /* 0x100fe400078e0a09 */
[----:B------:R-:W-:Y:S01]  /*166e0*/  @!P6 IMAD.IADD R76, R76, 0x1, -R9 ;  /* 0x000000014c4ce824 */ /* 0x000fe200078e0a09 */
[C---:B------:R-:W-:Y:S01]  /*166f0*/  ISETP.GT.U32.AND P6, PT, R9.reuse, R73, PT ;  /* 0x000000490900720c */ /* 0x040fe20003fc4070 */
[C---:B------:R-:W-:Y:S01]  /*16700*/  IMAD R47, R9.reuse, R28, R47 ;  /* 0x0000001c092f7224 */ /* 0x040fe200078e022f */
[----:B------:R-:W-:Y:S01]  /*16710*/  ISETP.GT.U32.AND P2, PT, R9, R75, PT ;  /* 0x0000004b0900720c */ /* 0x000fe20003f44070 */
[----:B------:R-:W-:-:S04]  /*16720*/  IMAD.HI.U32 R28, R25, R70, RZ ;  /* 0x00000046191c7227 */ /* 0x000fc800078e00ff */
[----:B------:R-:W-:Y:S01]  /*16730*/  @!P5 IMAD.IADD R74, R74, 0x1, -R9 ;  /* 0x000000014a4ad824 */ /* 0x000fe200078e0a09 */
[----:B------:R-:W-:Y:S01]  /*16740*/  ISETP.GT.U32.AND P5, PT, R9, R71, PT ;  /* 0x000000470900720c */ /* 0x000fe20003fa4070 */
[----:B------:R-:W-:Y:S02]  /*16750*/  IMAD.MOV R28, RZ, RZ, -R28 ;  /* 0x000000ffff1c7224 */ /* 0x000fe400078e0a1c */
[----:B------:R-:W-:-:S04]  /*16760*/  IMAD.HI.U32 R26, R25, R68, RZ ;  /* 0x00000044191a7227 */ /* 0x000fc800078e00ff */
[----:B------:R-:W-:Y:S01]  /*16770*/  @!P6 IMAD.IADD R73, R73, 0x1, -R9 ;  /* 0x000000014949e824 */ /* 0x000fe200078e0a09 */
[----:B------:R-:W-:Y:S01]  /*16780*/  @!P2 IADD3 R75, R75, -R9, RZ ;  /* 0x800000094b4ba210 */ /* 0x000fe20007ffe0ff */
[C---:B------:R-:W-:Y:S01]  /*16790*/  IMAD R70, R9.reuse, R28, R70 ;  /* 0x0000001c09467224 */ /* 0x040fe200078e0246 */
[C---:B------:R-:W-:Y:S01]  /*167a0*/  ISETP.GT.U32.AND P2, PT, R9.reuse, R72, PT ;  /* 0x000000480900720c */ /* 0x040fe20003f44070 */
[----:B------:R-:W-:Y:S01]  /*167b0*/  IMAD.MOV R26, RZ, RZ, -R26 ;  /* 0x000000ffff1a7224 */ /* 0x000fe200078e0a1a */
[----:B------:R-:W-:Y:S01]  /*167c0*/  ISETP.GT.U32.AND P6, PT, R9, R73, PT ;  /* 0x000000490900720c */ /* 0x000fe20003fc4070 */
[----:B------:R-:W-:Y:S01]  /*167d0*/  IMAD.HI.U32 R27, R25, R69, RZ ;  /* 0x00000045191b7227 */ /* 0x000fe200078e00ff */
[----:B------:R-:W-:-:S03]  /*167e0*/  @!P5 IADD3 R71, R71, -R9, RZ ;  /* 0x800000094747d210 */ /* 0x000fc60007ffe0ff */
[C---:B------:R-:W-:Y:S01]  /*167f0*/  IMAD R68, R9.reuse, R26, R68 ;  /* 0x0000001a09447224 */ /* 0x040fe200078e0244 */
[----:B------:R-:W-:Y:S01]  /*16800*/  ISETP.GT.U32.AND P5, PT, R9, R71, PT ;  /* 0x000000470900720c */ /* 0x000fe20003fa4070 */
[----:B------:R-:W-:Y:S02]  /*16810*/  IMAD.MOV R27, RZ, RZ, -R27 ;  /* 0x000000ffff1b7224 */ /* 0x000fe400078e0a1b */
[----:B------:R-:W-:Y:S02]  /*16820*/  IMAD.HI.U32 R24, R25, R67, RZ ;  /* 0x0000004319187227 */ /* 0x000fe400078e00ff */
[----:B------:R-:W-:Y:S02]  /*16830*/  @!P2 IADD3 R72, R72, -R9, RZ ;  /* 0x800000094848a210 */ /* 0x000fe40007ffe0ff */
[----:B------:R-:W-:Y:S01]  /*16840*/  @!P6 IMAD.IADD R73, R73, 0x1, -R9 ;  /* 0x000000014949e824 */ /* 0x000fe200078e0a09 */
[C---:B------:R-:W-:Y:S01]  /*16850*/  ISETP.GT.U32.AND P6, PT, R9.reuse, R70, PT ;  /* 0x000000460900720c */ /* 0x040fe20003fc4070 */
[C---:B------:R-:W-:Y:S01]  /*16860*/  IMAD R69, R9.reuse, R27, R69 ;  /* 0x0000001b09457224 */ /* 0x040fe200078e0245 */
[----:B------:R-:W-:Y:S01]  /*16870*/  ISETP.GT.U32.AND P2, PT, R9, R72, PT ;  /* 0x000000480900720c */ /* 0x000fe20003f44070 */
[----:B------:R-:W-:-:S02]  /*16880*/  IMAD.MOV R24, RZ, RZ, -R24 ;  /* 0x000000ffff187224 */ /* 0x000fc400078e0a18 */
[----:B------:R-:W-:Y:S01]  /*16890*/  @!P5 IMAD.IADD R71, R71, 0x1, -R9 ;  /* 0x000000014747d824 */ /* 0x000fe200078e0a09 */
[C---:B------:R-:W-:Y:S01]  /*168a0*/  ISETP.GT.U32.AND P5, PT, R9.reuse, R68, PT ;  /* 0x000000440900720c */ /* 0x040fe20003fa4070 */
[----:B------:R-:W-:Y:S02]  /*168b0*/  IMAD R67, R9, R24, R67 ;  /* 0x0000001809437224 */ /* 0x000fe400078e0243 */
[----:B------:R-:W-:-:S04]  /*168c0*/  IMAD.HI.U32 R27, R25, R65, RZ ;  /* 0x00000041191b7227 */ /* 0x000fc800078e00ff */
[----:B------:R-:W-:Y:S01]  /*168d0*/  @!P6 IADD3 R70, R70, -R9, RZ ;  /* 0x800000094646e210 */ /* 0x000fe20007ffe0ff */
[----:B------:R-:W-:Y:S01]  /*168e0*/  IMAD.HI.U32 R28, R25, R66, RZ ;  /* 0x00000042191c7227 */ /* 0x000fe200078e00ff */
[----:B------:R-:W-:Y:S02]  /*168f0*/  IADD3 R27, -R27, RZ, RZ ;  /* 0x000000ff1b1b7210 */ /* 0x000fe40007ffe1ff */
[C---:B------:R-:W-:Y:S01]  /*16900*/  ISETP.GT.U32.AND P6, PT, R9.reuse, R70, PT ;  /* 0x000000460900720c */ /* 0x040fe20003fc4070 */
[--C-:B------:R-:W-:Y:S01]  /*16910*/  @!P2 IMAD.IADD R72, R72, 0x1, -R9.reuse ;  /* 0x000000014848a824 */ /* 0x100fe200078e0a09 */
[C---:B------:R-:W-:Y:S01]  /*16920*/  ISETP.GT.U32.AND P2, PT, R9.reuse, R69, PT ;  /* 0x000000450900720c */ /* 0x040fe20003f44070 */
[----:B------:R-:W-:Y:S02]  /*16930*/  @!P5 IMAD.IADD R68, R68, 0x1, -R9 ;  /* 0x000000014444d824 */ /* 0x000fe400078e0a09 */
[C---:B------:R-:W-:Y:S02]  /*16940*/  IMAD R65, R9.reuse, R27, R65 ;  /* 0x0000001b09417224 */ /* 0x040fe400078e0241 */
[----:B------:R-:W-:Y:S01]  /*16950*/  IMAD.MOV R28, RZ, RZ, -R28 ;  /* 0x000000ffff1c7224 */ /* 0x000fe200078e0a1c */
[----:B------:R-:W-:Y:S01]  /*16960*/  ISETP.GT.U32.AND P5, PT, R9, R68, PT ;  /* 0x000000440900720c */ /* 0x000fe20003fa4070 */
[----:B------:R-:W-:-:S04]  /*16970*/  IMAD.HI.U32 R26, R25, R64, RZ ;  /* 0x00000040191a7227 */ /* 0x000fc800078e00ff */
[--C-:B------:R-:W-:Y:S01]  /*16980*/  @!P6 IMAD.IADD R70, R70, 0x1, -R9.reuse ;  /* 0x000000014646e824 */ /* 0x100fe200078e0a09 */
[----:B------:R-:W-:Y:S01]  /*16990*/  ISETP.GT.U32.AND P6, PT, R9, R67, PT ;  /* 0x000000430900720c */ /* 0x000fe20003fc4070 */
[----:B------:R-:W-:Y:S02]  /*169a0*/  @!P2 IMAD.IADD R69, R69, 0x1, -R9 ;  /* 0x000000014545a824 */ /* 0x000fe400078e0a09 */
[C---:B------:R-:W-:Y:S02]  /*169b0*/  IMAD R66, R9.reuse, R28, R66 ;  /* 0x0000001c09427224 */ /* 0x040fe400078e0242 */
[----:B------:R-:W-:Y:S01]  /*169c0*/  IMAD.MOV R26, RZ, RZ, -R26 ;  /* 0x000000ffff1a7224 */ /* 0x000fe200078e0a1a */
[----:B------:R-:W-:Y:S01]  /*169d0*/  ISETP.GT.U32.AND P2, PT, R9, R69, PT ;  /* 0x000000450900720c */ /* 0x000fe20003f44070 */
[----:B------:R-:W-:Y:S01]  /*169e0*/  IMAD.HI.U32 R28, R25, R62, RZ ;  /* 0x0000003e191c7227 */ /* 0x000fe200078e00ff */
[----:B------:R-:W-:Y:S02]  /*169f0*/  @!P5 IADD3 R68, R68, -R9, RZ ;  /* 0x800000094444d210 */ /* 0x000fe40007ffe0ff */
[C---:B------:R-:W-:Y:S01]  /*16a00*/  ISETP.GT.U32.AND P5, PT, R9.reuse, R65, PT ;  /* 0x000000410900720c */ /* 0x040fe20003fa4070 */
[----:B------:R-:W-:-:S02]  /*16a10*/  IMAD R64, R9, R26, R64 ;  /* 0x0000001a09407224 */ /* 0x000fc400078e0240 */
[----:B------:R-:W-:Y:S02]  /*16a20*/  @!P6 IMAD.IADD R67, R67, 0x1, -R9 ;  /* 0x000000014343e824 */ /* 0x000fe400078e0a09 */
[----:B------:R-:W-:Y:S02]  /*16a30*/  IMAD.MOV R28, RZ, RZ, -R28 ;  /* 0x000000ffff1c7224 */ /* 0x000fe400078e0a1c */
[----:B------:R-:W-:Y:S01]  /*16a40*/  IMAD.HI.U32 R24, R25, R63, RZ ;  /* 0x0000003f19187227 */ /* 0x000fe200078e00ff */
[----:B------:R-:W-:Y:S02]  /*16a50*/  ISETP.GT.U32.AND P6, PT, R9, R67, PT ;  /* 0x000000430900720c */ /* 0x000fe40003fc4070 */
[-C--:B------:R-:W-:Y:S01]  /*16a60*/  @!P2 IADD3 R69, R69, -R9.reuse, RZ ;  /* 0x800000094545a210 */ /* 0x080fe20007ffe0ff */
[C---:B------:R-:W-:Y:S01]  /*16a70*/  IMAD R62, R9.reuse, R28, R62 ;  /* 0x0000001c093e7224 */ /* 0x040fe200078e023e */
[----:B------:R-:W-:Y:S01]  /*16a80*/  ISETP.GT.U32.AND P2, PT, R9, R66, PT ;  /* 0x000000420900720c */ /* 0x000fe20003f44070 */
[----:B------:R-:W-:Y:S01]  /*16a90*/  IMAD.MOV R24, RZ, RZ, -R24 ;  /* 0x000000ffff187224 */ /* 0x000fe200078e0a18 */
[----:B------:R-:W-:Y:S01]  /*16aa0*/  @!P5 IADD3 R65, R65, -R9, RZ ;  /* 0x800000094141d210 */ /* 0x000fe20007ffe0ff */
[----:B------:R-:W-:-:S03]  /*16ab0*/  IMAD.HI.U32 R27, R25, R61, RZ ;  /* 0x0000003d191b7227 */ /* 0x000fc600078e00ff */
[C---:B------:R-:W-:Y:S01]  /*16ac0*/  ISETP.GT.U32.AND P5, PT, R9.reuse, R65, PT ;  /* 0x000000410900720c */ /* 0x040fe20003fa4070 */
[----:B------:R-:W-:Y:S02]  /*16ad0*/  IMAD R63, R9, R24, R63 ;  /* 0x00000018093f7224 */ /* 0x000fe400078e023f */
[----:B------:R-:W-:Y:S01]  /*16ae0*/  @!P6 IMAD.IADD R67, R67, 0x1, -R9 ;  /* 0x000000014343e824 */ /* 0x000fe200078e0a09 */
[C---:B------:R-:W-:Y:S01]  /*16af0*/  ISETP.GT.U32.AND P6, PT, R9.reuse, R64, PT ;  /* 0x000000400900720c */ /* 0x040fe20003fc4070 */
[----:B------:R-:W-:Y:S02]  /*16b00*/  IMAD.MOV R27, RZ, RZ, -R27 ;  /* 0x000000ffff1b7224 */ /* 0x000fe400078e0a1b */
[----:B------:R-:W-:Y:S02]  /*16b10*/  @!P2 IMAD.IADD R66, R66, 0x1, -R9 ;  /* 0x000000014242a824 */ /* 0x000fe400078e0a09 */
[----:B------:R-:W-:Y:S02]  /*16b20*/  IMAD R61, R9, R27, R61 ;  /* 0x0000001b093d7224 */ /* 0x000fe400078e023d */
[----:B------:R-:W-:Y:S01]  /*16b30*/  IMAD.HI.U32 R26, R25, R59, RZ ;  /* 0x0000003b191a7227 */ /* 0x000fe200078e00ff */
[----:B------:R-:W-:-:S03]  /*16b40*/  ISETP.GT.U32.AND P2, PT, R9, R66, PT ;  /* 0x000000420900720c */ /* 0x000fc60003f44070 */
[----:B------:R-:W-:Y:S01]  /*16b50*/  @!P5 IMAD.IADD R65, R65, 0x1, -R9 ;  /* 0x000000014141d824 */ /* 0x000fe200078e0a09 */
[----:B------:R-:W-:Y:S01]  /*16b60*/  ISETP.GT.U32.AND P5, PT, R9, R62, PT ;  /* 0x0000003e0900720c */ /* 0x000fe20003fa4070 */
[----:B------:R-:W-:Y:S01]  /*16b70*/  IMAD.MOV R26, RZ, RZ, -R26 ;  /* 0x000000ffff1a7224 */ /* 0x000fe200078e0a1a */
[----:B------:R-:W-:Y:S01]  /*16b80*/  @!P6 IADD3 R64, R64, -R9, RZ ;  /* 0x800000094040e210 */ /* 0x000fe20007ffe0ff */
[----:B------:R-:W-:-:S03]  /*16b90*/  IMAD.HI.U32 R24, R25, R60, RZ ;  /* 0x0000003c19187227 */ /* 0x000fc600078e00ff */
[C---:B------:R-:W-:Y:S01]  /*16ba0*/  ISETP.GT.U32.AND P6, PT, R9.reuse, R64, PT ;  /* 0x000000400900720c */ /* 0x040fe20003fc4070 */
[C---:B------:R-:W-:Y:S02]  /*16bb0*/  IMAD R59, R9.reuse, R26, R59 ;  /* 0x0000001a093b7224 */ /* 0x040fe400078e023b */
[----:B------:R-:W-:Y:S01]  /*16bc0*/  @!P2 IADD3 R66, R66, -R9, RZ ;  /* 0x800000094242a210 */ /* 0x000fe20007ffe0ff */
[----:B------:R-:W-:Y:S01]  /*16bd0*/  IMAD.MOV R24, RZ, RZ, -R24 ;  /* 0x000000ffff187224 */ /* 0x000fe200078e0a18 */
[----:B------:R-:W-:Y:S01]  /*16be0*/  ISETP.GT.U32.AND P2, PT, R9, R63, PT ;  /* 0x0000003f0900720c */ /* 0x000fe20003f44070 */
[----:B------:R-:W-:-:S04]  /*16bf0*/  IMAD.HI.U32 R27, R25, R58, RZ ;  /* 0x0000003a191b7227 */ /* 0x000fc800078e00ff */
[--C-:B------:R-:W-:Y:S01]  /*16c00*/  @!P5 IMAD.IADD R62, R62, 0x1, -R9.reuse ;  /* 0x000000013e3ed824 */ /* 0x100fe200078e0a09 */
[----:B------:R-:W-:Y:S01]  /*16c10*/  IADD3 R27, -R27, RZ, RZ ;  /* 0x000000ff1b1b7210 */ /* 0x000fe20007ffe1ff */
[C---:B------:R-:W-:Y:S02]  /*16c20*/  IMAD R60, R9.reuse, R24, R60 ;  /* 0x00000018093c7224 */ /* 0x040fe400078e023c */
[--C-:B------:R-:W-:Y:S01]  /*16c30*/  @!P6 IMAD.IADD R64, R64, 0x1, -R9.reuse ;  /* 0x000000014040e824 */ /* 0x100fe200078e0a09 */
[C---:B------:R-:W-:Y:S01]  /*16c40*/  ISETP.GT.U32.AND P5, PT, R9.reuse, R62, PT ;  /* 0x0000003e0900720c */ /* 0x040fe20003fa4070 */
[C---:B------:R-:W-:Y:S01]  /*16c50*/  IMAD R58, R9.reuse, R27, R58 ;  /* 0x0000001b093a7224 */ /* 0x040fe200078e023a */
[----:B------:R-:W-:Y:S01]  /*16c60*/  ISETP.GT.U32.AND P6, PT, R9, R61, PT ;  /* 0x0000003d0900720c */ /* 0x000fe20003fc4070 */
[----:B------:R-:W-:Y:S02]  /*16c70*/  @!P2 IMAD.IADD R63, R63, 0x1, -R9 ;  /* 0x000000013f3fa824 */ /* 0x000fe400078e0a09 */
[----:B------:R-:W-:-:S03]  /*16c80*/  IMAD.HI.U32 R24, R25, R56, RZ ;  /* 0x0000003819187227 */ /* 0x000fc600078e00ff */
[----:B------:R-:W-:Y:S01]  /*16c90*/  ISETP.GT.U32.AND P2, PT, R9, R63, PT ;  /* 0x0000003f0900720c */ /* 0x000fe20003f44070 */
[----:B------:R-:W-:Y:S02]  /*16ca0*/  IMAD.MOV R24, RZ, RZ, -R24 ;  /* 0x000000ffff187224 */ /* 0x000fe400078e0a18 */
[----:B------:R-:W-:-:S04]  /*16cb0*/  IMAD.HI.U32 R26, R25, R57, RZ ;  /* 0x00000039191a7227 */ /* 0x000fc800078e00ff */
[--C-:B------:R-:W-:Y:S01]  /*16cc0*/  @!P5 IMAD.IADD R62, R62, 0x1, -R9.reuse ;  /* 0x000000013e3ed824 */ /* 0x100fe200078e0a09 */
[----:B------:R-:W-:Y:S01]  /*16cd0*/  ISETP.GT.U32.AND P5, PT, R9, R59, PT ;  /* 0x0000003b0900720c */ /* 0x000fe20003fa4070 */
[----:B------:R-:W-:Y:S02]  /*16ce0*/  @!P6 IMAD.IADD R61, R61, 0x1, -R9 ;  /* 0x000000013d3de824 */ /* 0x000fe400078e0a09 */
[----:B------:R-:W-:Y:S02]  /*16cf0*/  IMAD R56, R9, R24, R56 ;  /* 0x0000001809387224 */ /* 0x000fe400078e0238 */
[----:B------:R-:W-:Y:S01]  /*16d00*/  @!P2 IADD3 R63, R63, -R9, RZ ;  /* 0x800000093f3fa210 */ /* 0x000fe20007ffe0ff */
[----:B------:R-:W-:Y:S01]  /*16d10*/  IMAD.HI.U32 R28, R3, R46, RZ ;  /* 0x0000002e031c7227 */ /* 0x000fe200078e00ff */
[C---:B------:R-:W-:Y:S02]  /*16d20*/  ISETP.GT.U32.AND P2, PT, R9.reuse, R60, PT ;  /* 0x0000003c0900720c */ /* 0x040fe40003f44070 */
[----:B------:R-:W-:Y:S01]  /*16d30*/  ISETP.GT.U32.AND P6, PT, R9, R61, PT ;  /* 0x0000003d0900720c */ /* 0x000fe20003fc4070 */
[----:B------:R-:W-:-:S02]  /*16d40*/  IMAD.MOV R26, RZ, RZ, -R26 ;  /* 0x000000ffff1a7224 */ /* 0x000fc400078e0a1a */
[----:B------:R-:W-:Y:S02]  /*16d50*/  IMAD.MOV R28, RZ, RZ, -R28 ;  /* 0x000000ffff1c7224 */ /* 0x000fe400078e0a1c */
[----:B------:R-:W-:Y:S02]  /*16d60*/  @!P5 IMAD.IADD R59, R59, 0x1, -R9 ;  /* 0x000000013b3bd824 */ /* 0x000fe400078e0a09 */
[C---:B------:R-:W-:Y:S02]  /*16d70*/  IMAD R57, R9.reuse, R26, R57 ;  /* 0x0000001a09397224 */ /* 0x040fe400078e0239 */
[C---:B------:R-:W-:Y:S01]  /*16d80*/  IMAD R46, R9.reuse, R28, R46 ;  /* 0x0000001c092e7224 */ /* 0x040fe200078e022e */
[----:B------:R-:W-:Y:S01]  /*16d90*/  ISETP.GT.U32.AND P5, PT, R9, R59, PT ;  /* 0x0000003b0900720c */ /* 0x000fe20003fa4070 */
[----:B------:R-:W-:Y:S02]  /*16da0*/  @!P2 IMAD.IADD R60, R60, 0x1, -R9 ;  /* 0x000000013c3ca824 */ /* 0x000fe400078e0a09 */
[----:B------:R-:W-:Y:S01]  /*16db0*/  @!P6 IADD3 R61, R61, -R9, RZ ;  /* 0x800000093d3de210 */ /* 0x000fe20007ffe0ff */
[----:B------:R-:W-:Y:S01]  /*16dc0*/  IMAD.HI.U32 R28, R25, R55, RZ ;  /* 0x00000037191c7227 */ /* 0x000fe200078e00ff */
[----:B------:R-:W-:-:S02]  /*16dd0*/  ISETP.GT.U32.AND P6, PT, R9, R58, PT ;  /* 0x0000003a0900720c */ /* 0x000fc40003fc4070 */
[----:B------:R-:W-:Y:S01]  /*16de0*/  ISETP.GT.U32.AND P2, PT, R9, R60, PT ;  /* 0x0000003c0900720c */ /* 0x000fe20003f44070 */
[----:B------:R-:W-:Y:S02]  /*16df0*/  IMAD.MOV R28, RZ, RZ, -R28 ;  /* 0x000000ffff1c7224 */ /* 0x000fe400078e0a1c */
[----:B------:R-:W-:-:S04]  /*16e00*/  IMAD.HI.U32 R26, R25, R53, RZ ;  /* 0x00000035191a7227 */ /* 0x000fc800078e00ff */
[----:B------:R-:W-:Y:S01]  /*16e10*/  @!P5 IMAD.IADD R59, R59, 0x1, -R9 ;  /* 0x000000013b3bd824 */ /* 0x000fe200078e0a09 */
[C---:B------:R-:W-:Y:S01]  /*16e20*/  ISETP.GT.U32.AND P5, PT, R9.reuse, R56, PT ;  /* 0x000000380900720c */ /* 0x040fe20003fa4070 */
[----:B------:R-:W-:Y:S01]  /*16e30*/  IMAD R55, R9, R28, R55 ;  /* 0x0000001c09377224 */ /* 0x000fe200078e0237 */
[----:B------:R-:W-:Y:S01]  /*16e40*/  IADD3 R26, -R26, RZ, RZ ;  /* 0x000000ff1a1a7210 */ /* 0x000fe20007ffe1ff */
[----:B------:R-:W-:Y:S01]  /*16e50*/  IMAD.HI.U32 R27, R25, R54, RZ ;  /* 0x00000036191b7227 */ /* 0x000fe200078e00ff */
[----:B------:R-:W-:-:S03]  /*16e60*/  @!P6 IADD3 R58, R58, -R9, RZ ;  /* 0x800000093a3ae210 */ /* 0x000fc60007ffe0ff */
[----:B------:R-:W-:Y:S01]  /*16e70*/  @!P2 IMAD.IADD R60, R60, 0x1, -R9 ;  /* 0x000000013c3ca824 */ /* 0x000fe200078e0a09 */
[C---:B------:R-:W-:Y:S01]  /*16e80*/  ISETP.GT.U32.AND P6, PT, R9.reuse, R58, PT ;  /* 0x0000003a0900720c */ /* 0x040fe20003fc4070 */
[C---:B------:R-:W-:Y:S01]  /*16e90*/  IMAD R53, R9.reuse, R26, R53 ;  /* 0x0000001a09357224 */ /* 0x040fe200078e0235 */
[C---:B------:R-:W-:Y:S01]  /*16ea0*/  ISETP.GT.U32.AND P2, PT, R9.reuse, R57, PT ;  /* 0x000000390900720c */ /* 0x040fe20003f44070 */
[----:B------:R-:W-:Y:S02]  /*16eb0*/  IMAD.MOV R27, RZ, RZ, -R27 ;  /* 0x000000ffff1b7224 */ /* 0x000fe400078e0a1b */
[----:B------:R-:W-:Y:S02]  /*16ec0*/  @!P5 IMAD.IADD R56, R56, 0x1, -R9 ;  /* 0x000000013838d824 */ /* 0x000fe400078e0a09 */
[----:B------:R-:W-:Y:S02]  /*16ed0*/  IMAD R54, R9, R27, R54 ;  /* 0x0000001b09367224 */ /* 0x000fe400078e0236 */
[----:B------:R-:W-:Y:S01]  /*16ee0*/  IMAD.HI.U32 R24, R25, R52, RZ ;  /* 0x0000003419187227 */ /* 0x000fe200078e00ff */
[----:B------:R-:W-:-:S03]  /*16ef0*/  ISETP.GT.U32.AND P5, PT, R9, R56, PT ;  /* 0x000000380900720c */ /* 0x000fc60003fa4070 */
[--C-:B------:R-:W-:Y:S01]  /*16f00*/  @!P6 IMAD.IADD R58, R58, 0x1, -R9.reuse ;  /* 0x000000013a3ae824 */ /* 0x100fe200078e0a09 */
[----:B------:R-:W-:Y:S01]  /*16f10*/  ISETP.GT.U32.AND P6, PT, R9, R55, PT ;  /* 0x000000370900720c */ /* 0x000fe20003fc4070 */
[----:B------:R-:W-:Y:S02]  /*16f20*/  @!P2 IMAD.IADD R57, R57, 0x1, -R9 ;  /* 0x000000013939a824 */ /* 0x000fe400078e0a09 */
[----:B------:R-:W-:Y:S02]  /*16f30*/  IMAD.MOV R24, RZ, RZ, -R24 ;  /* 0x000000ffff187224 */ /* 0x000fe400078e0a18 */
[----:B------:R-:W-:Y:S01]  /*16f40*/  IMAD.HI.U32 R27, R25, R51, RZ ;  /* 0x00000033191b7227 */ /* 0x000fe200078e00ff */
[----:B------:R-:W-:-:S03]  /*16f50*/  ISETP.GT.U32.AND P2, PT, R9, R57, PT ;  /* 0x000000390900720c */ /* 0x000fc60003f44070 */
[--C-:B------:R-:W-:Y:S01]  /*16f60*/  @!P5 IMAD.IADD R56, R56, 0x1, -R9.reuse ;  /* 0x000000013838d824 */ /* 0x100fe200078e0a09 */
[C---:B------:R-:W-:Y:S01]  /*16f70*/  ISETP.GT.U32.AND P5, PT, R9.reuse, R53, PT ;  /* 0x000000350900720c */ /* 0x040fe20003fa4070 */
[----:B------:R-:W-:Y:S02]  /*16f80*/  IMAD R52, R9, R24, R52 ;  /* 0x0000001809347224 */ /* 0x000fe400078e0234 */
[----:B------:R-:W-:Y:S02]  /*16f90*/  @!P6 IMAD.IADD R55, R55, 0x1, -R9 ;  /* 0x000000013737e824 */ /* 0x000fe400078e0a09 */
[----:B------:R-:W-:-:S03]  /*16fa0*/  IMAD.HI.U32 R25, R25, R50, RZ ;  /* 0x0000003219197227 */ /* 0x000fc600078e00ff */
[----:B------:R-:W-:Y:S01]  /*16fb0*/  ISETP.GT.U32.AND P6, PT, R9, R55, PT ;  /* 0x000000370900720c */ /* 0x000fe20003fc4070 */
[----:B------:R-:W-:Y:S01]  /*16fc0*/  @!P2 IMAD.IADD R57, R57, 0x1, -R9 ;  /* 0x000000013939a824 */ /* 0x000fe200078e0a09 */
[----:B------:R-:W-:Y:S01]  /*16fd0*/  ISETP.GT.U32.AND P2, PT, R9, R54, PT ;  /* 0x000000360900720c */ /* 0x000fe20003f44070 */
[----:B------:R-:W-:Y:S01]  /*16fe0*/  IMAD.MOV R27, RZ, RZ, -R27 ;  /* 0x000000ffff1b7224 */ /* 0x000fe200078e0a1b */
[----:B------:R-:W-:Y:S01]  /*16ff0*/  IADD3 R25, -R25, RZ, RZ ;  /* 0x000000ff19197210 */ /* 0x000fe20007ffe1ff */
[----:B------:R-:W-:Y:S01]  /*17000*/  IMAD.HI.U32 R24, R3, R44, RZ ;  /* 0x0000002c03187227 */ /* 0x000fe200078e00ff */
[----:B------:R-:W-:-:S03]  /*17010*/  @!P5 IADD3 R53, R53, -R9, RZ ;  /* 0x800000093535d210 */ /* 0x000fc60007ffe0ff */
[C---:B------:R-:W-:Y:S01]  /*17020*/  IMAD R50, R9.reuse, R25, R50 ;  /* 0x0000001909327224 */ /* 0x040fe200078e0232 */
[C---:B------:R-:W-:Y:S01]  /*17030*/  ISETP.GT.U32.AND P5, PT, R9.reuse, R53, PT ;  /* 0x000000350900720c */ /* 0x040fe20003fa4070 */
[----:B------:R-:W-:Y:S02]  /*17040*/  IMAD R51, R9, R27, R51 ;  /* 0x0000001b09337224 */ /* 0x000fe400078e0233 */
        /* <DEDUP_REMOVED lines=10> */
[----:B------:R-:W-:Y:S02]  /*170f0*/  IMAD.MOV R26, RZ, RZ, -R26 ;  /* 0x000000ffff1a7224 */ /* 0x000fe400078e0a1a */
[----:B------:R-:W-:Y:S01]  /*17100*/  IMAD.HI.U32 R27, R3, R43, RZ ;  /* 0x0000002b031b7227 */ /* 0x000fe200078e00ff */
[----:B------:R-:W-:-:S03]  /*17110*/  ISETP.GT.U32.AND P6, PT, R9, R52, PT ;  /* 0x000000340900720c */ /* 0x000fc60003fc4070 */
[--C-:B------:R-:W-:Y:S01]  /*17120*/  @!P2 IMAD.IADD R54, R54, 0x1, -R9.reuse ;  /* 0x000000013636a824 */ /* 0x100fe200078e0a09 */
[----:B------:R-:W-:Y:S01]  /*17130*/  ISETP.GT.U32.AND P2, PT, R9, R51, PT ;  /* 0x000000330900720c */ /* 0x000fe20003f44070 */
[----:B------:R-:W-:Y:S01]  /*17140*/  @!P5 IMAD.IADD R50, R50, 0x1, -R9 ;  /* 0x000000013232d824 */ /* 0x000fe200078e0a09 */
[----:B------:R-:W-:Y:S01]  /*17150*/  IADD3 R27, -R27, RZ, RZ ;  /* 0x000000ff1b1b7210 */ /* 0x000fe20007ffe1ff */
[----:B------:R-:W-:Y:S02]  /*17160*/  IMAD R45, R9, R26, R45 ;  /* 0x0000001a092d7224 */ /* 0x000fe400078e022d */
[----:B------:R-:W-:Y:S01]  /*17170*/  IMAD.HI.U32 R25, R3, R41, RZ ;  /* 0x0000002903197227 */ /* 0x000fe200078e00ff */
[----:B------:R-:W-:-:S03]  /*17180*/  ISETP.GT.U32.AND P5, PT, R9, R50, PT ;  /* 0x000000320900720c */ /* 0x000fc60003fa4070 */
[----:B------:R-:W-:Y:S01]  /*17190*/  @!P6 IMAD.IADD R52, R52, 0x1, -R9 ;  /* 0x000000013434e824 */ /* 0x000fe200078e0a09 */
        /* <DEDUP_REMOVED lines=8> */
[----:B------:R-:W-:Y:S02]  /*17220*/  @!P6 IMAD.IADD R49, R49, 0x1, -R9 ;  /* 0x000000013131e824 */ /* 0x000fe400078e0a09 */
[C---:B------:R-:W-:Y:S02]  /*17230*/  IMAD R41, R9.reuse, R25, R41 ;  /* 0x0000001909297224 */ /* 0x040fe400078e0229 */
[----:B------:R-:W-:Y:S01]  /*17240*/  IMAD.MOV R26, RZ, RZ, -R26 ;  /* 0x000000ffff1a7224 */ /* 0x000fe200078e0a1a */
[----:B------:R-:W-:Y:S01]  /*17250*/  ISETP.GT.U32.AND P6, PT, R9, R49, PT ;  /* 0x000000310900720c */ /* 0x000fe20003fc4070 */
[----:B------:R-:W-:-:S04]  /*17260*/  IMAD.HI.U32 R24, R3, R40, RZ ;  /* 0x0000002803187227 */ /* 0x000fc800078e00ff */
[--C-:B------:R-:W-:Y:S01]  /*17270*/  @!P2 IMAD.IADD R51, R51, 0x1, -R9.reuse ;  /* 0x000000013333a824 */ /* 0x100fe200078e0a09 */
[C---:B------:R-:W-:Y:S01]  /*17280*/  ISETP.GT.U32.AND P2, PT, R9.reuse, R48, PT ;  /* 0x000000300900720c */ /* 0x040fe20003f44070 */
[----:B------:R-:W-:Y:S01]  /*17290*/  IMAD R42, R9, R26, R42 ;  /* 0x0000001a092a7224 */ /* 0x000fe200078e022a */
[----:B------:R-:W-:Y:S01]  /*172a0*/  @!P5 IADD3 R47, R47, -R9, RZ ;  /* 0x800000092f2fd210 */ /* 0x000fe20007ffe0ff */
[----:B------:R-:W-:Y:S01]  /*172b0*/  VIADD R153, R10, 0x1e2 ;  /* 0x000001e20a997836 */ /* 0x000fe20000000000 */
[----:B------:R-:W-:Y:S01]  /*172c0*/  IADD3 R24, -R24, RZ, RZ ;  /* 0x000000ff18187210 */ /* 0x000fe20007ffe1ff */
[C---:B------:R-:W-:Y:S01]  /*172d0*/  VIADD R152, R10.reuse, 0x1e3 ;  /* 0x000001e30a987836 */ /* 0x040fe20000000000 */
[----:B------:R-:W-:Y:S01]  /*172e0*/  ISETP.GT.U32.AND P5, PT, R9, R47, PT ;  /* 0x0000002f0900720c */ /* 0x000fe20003fa4070 */
[--C-:B------:R-:W-:Y:S01]  /*172f0*/  @!P6 IMAD.IADD R49, R49, 0x1, -R9.reuse ;  /* 0x000000013131e824 */ /* 0x100fe200078e0a09 */
[C---:B------:R-:W-:Y:S01]  /*17300*/  ISETP.GT.U32.AND P6, PT, R9.reuse, R46, PT ;  /* 0x0000002e0900720c */ /* 0x040fe20003fc4070 */
[C---:B------:R-:W-:Y:S01]  /*17310*/  VIADD R155, R10.reuse, 0x1e1 ;  /* 0x000001e10a9b7836 */ /* 0x040fe20000000000 */
[----:B------:R-:W-:Y:S01]  /*17320*/  IABS R38, R153 ;  /* 0x0000009900267213 */ /* 0x000fe20000000000 */
[----:B------:R-:W-:Y:S01]  /*17330*/  IMAD R40, R9, R24, R40 ;  /* 0x0000001809287224 */ /* 0x000fe200078e0228 */
[----:B------:R-:W-:Y:S01]  /*17340*/  IABS R37, R152 ;  /* 0x0000009800257213 */ /* 0x000fe20000000000 */
[----:B------:R-:W-:Y:S01]  /*17350*/  VIADD R151, R10, 0x1e4 ;  /* 0x000001e40a977836 */ /* 0x000fe20000000000 */
[----:B------:R-:W-:Y:S01]  /*17360*/  @!P2 IADD3 R48, R48, -R9, RZ ;  /* 0x800000093030a210 */ /* 0x000fe20007ffe0ff */
[----:B------:R-:W-:Y:S01]  /*17370*/  IMAD.HI.U32 R26, R3, R38, RZ ;  /* 0x00000026031a7227 */ /* 0x000fe200078e00ff */
[----:B------:R-:W-:Y:S01]  /*17380*/  IABS R39, R155 ;  /* 0x0000009b00277213 */ /* 0x000fe20000000000 */
[----:B------:R-:W-:Y:S01]  /*17390*/  STL [R1+0x4228], R155 ;  /* 0x0042289b01007387 */ /* 0x000fe20000100800 */
[----:B------:R-:W-:Y:S01]  /*173a0*/  ISETP.GT.U32.AND P2, PT, R9, R48, PT ;  /* 0x000000300900720c */ /* 0x000fe20003f44070 */
[----:B------:R-:W-:Y:S01]  /*173b0*/  IMAD.HI.U32 R25, R3, R37, RZ ;  /* 0x0000002503197227 */ /* 0x000fe200078e00ff */
[----:B------:R-:W-:Y:S01]  /*173c0*/  @!P5 IADD3 R47, R47, -R9, RZ ;  /* 0x800000092f2fd210 */ /* 0x000fe20007ffe0ff */
[----:B------:R-:W-:Y:S01]  /*173d0*/  STL [R1+0x4224], R153 ;  /* 0x0042249901007387 */ /* 0x000fe20000100800 */
[----:B------:R-:W-:Y:S01]  /*173e0*/  ISETP.GT.U32.AND P5, PT, R9, R44, PT ;  /* 0x0000002c0900720c */ /* 0x000fe20003fa4070 */
[----:B------:R-:W-:Y:S01]  /*173f0*/  @!P6 IMAD.IADD R46, R46, 0x1, -R9 ;  /* 0x000000012e2ee824 */ /* 0x000fe200078e0a09 */
[----:B------:R-:W-:Y:S01]  /*17400*/  IABS R36, R151 ;  /* 0x0000009700247213 */ /* 0x000fe20000000000 */
[----:B------:R-:W-:Y:S01]  /*17410*/  IMAD.MOV R26, RZ, RZ, -R26 ;  /* 0x000000ffff1a7224 */ /* 0x000fe200078e0a1a */
[----:B------:R-:W-:Y:S01]  /*17420*/  STL [R1+0x4220], R152 ;  /* 0x0042209801007387 */ /* 0x000fe20000100800 */
[----:B------:R-:W-:Y:S01]  /*17430*/  IMAD.HI.U32 R27, R3, R39, RZ ;  /* 0x00000027031b7227 */ /* 0x000fe200078e00ff */
[----:B------:R-:W-:-:S02]  /*17440*/  ISETP.GT.U32.AND P6, PT, R9, R46, PT ;  /* 0x0000002e0900720c */ /* 0x000fc40003fc4070 */
[----:B------:R-:W-:Y:S01]  /*17450*/  STL [R1+0x4210], R151 ;  /* 0x0042109701007387 */ /* 0x000fe20000100800 */
[----:B------:R-:W-:Y:S01]  /*17460*/  @!P2 IMAD.IADD R48, R48, 0x1, -R9 ;  /* 0x000000013030a824 */ /* 0x000fe200078e0a09 */
[C---:B------:R-:W-:Y:S01]  /*17470*/  ISETP.GT.U32.AND P2, PT, R9.reuse, R45, PT ;  /* 0x0000002d0900720c */ /* 0x040fe20003f44070 */
[----:B------:R-:W-:Y:S02]  /*17480*/  IMAD.MOV R25, RZ, RZ, -R25 ;  /* 0x000000ffff197224 */ /* 0x000fe400078e0a19 */
[----:B------:R-:W-:Y:S02]  /*17490*/  @!P5 IMAD.IADD R44, R44, 0x1, -R9 ;  /* 0x000000012c2cd824 */ /* 0x000fe400078e0a09 */
[C---:B------:R-:W-:Y:S02]  /*174a0*/  IMAD R38, R9.reuse, R26, R38 ;  /* 0x0000001a09267224 */ /* 0x040fe400078e0226 */
[----:B------:R-:W-:Y:S01]  /*174b0*/  IMAD.MOV R27, RZ, RZ, -R27 ;  /* 0x000000ffff1b7224 */ /* 0x000fe200078e0a1b */
[C---:B------:R-:W-:Y:S01]  /*174c0*/  ISETP.GT.U32.AND P5, PT, R9.reuse, R44, PT ;  /* 0x0000002c0900720c */ /* 0x040fe20003fa4070 */
[----:B------:R-:W-:Y:S01]  /*174d0*/  @!P6 IMAD.IADD R46, R46, 0x1, -R9 ;  /* 0x000000012e2ee824 */ /* 0x000fe200078e0a09 */
[C---:B------:R-:W-:Y:S01]  /*174e0*/  ISETP.GT.U32.AND P6, PT, R9.reuse, R43, PT ;  /* 0x0000002b0900720c */ /* 0x040fe20003fc4070 */
[----:B------:R-:W-:-:S02]  /*174f0*/  IMAD R37, R9, R25, R37 ;  /* 0x0000001909257224 */ /* 0x000fc400078e0225 */
[----:B------:R-:W-:Y:S01]  /*17500*/  @!P2 IADD3 R45, R45, -R9, RZ ;  /* 0x800000092d2da210 */ /* 0x000fe20007ffe0ff */
[----:B------:R-:W-:Y:S02]  /*17510*/  IMAD R39, R9, R27, R39 ;  /* 0x0000001b09277224 */ /* 0x000fe400078e0227 */
[----:B------:R-:W-:Y:S01]  /*17520*/  IMAD.HI.U32 R24, R3, R36, RZ ;  /* 0x0000002403187227 */ /* 0x000fe200078e00ff */
[----:B------:R-:W-:-:S03]  /*17530*/  ISETP.GT.U32.AND P2, PT, R9, R45, PT ;  /* 0x0000002d0900720c */ /* 0x000fc60003f44070 */
[----:B------:R-:W-:Y:S02]  /*17540*/  IMAD.MOV R24, RZ, RZ, -R24 ;  /* 0x000000ffff187224 */ /* 0x000fe400078e0a18 */
[--C-:B------:R-:W-:Y:S01]  /*17550*/  @!P5 IMAD.IADD R44, R44, 0x1, -R9.reuse ;  /* 0x000000012c2cd824 */ /* 0x100fe200078e0a09 */
[----:B------:R-:W-:Y:S01]  /*17560*/  ISETP.GT.U32.AND P5, PT, R9, R41, PT ;  /* 0x000000290900720c */ /* 0x000fe20003fa4070 */
[----:B------:R-:W-:Y:S02]  /*17570*/  @!P6 IMAD.IADD R43, R43, 0x1, -R9 ;  /* 0x000000012b2be824 */ /* 0x000fe400078e0a09 */
[C---:B------:R-:W-:Y:S02]  /*17580*/  VIADD R201, R10.reuse, 0x1e7 ;  /* 0x000001e70ac97836 */ /* 0x040fe40000000000 */
[C---:B------:R-:W-:Y:S01]  /*17590*/  IMAD R36, R9.reuse, R24, R36 ;  /* 0x0000001809247224 */ /* 0x040fe200078e0224 */
[----:B------:R-:W-:Y:S01]  /*175a0*/  ISETP.GT.U32.AND P6, PT, R9, R43, PT ;  /* 0x0000002b0900720c */ /* 0x000fe20003fc4070 */
[----:B------:R-:W-:Y:S01]  /*175b0*/  VIADD R202, R10, 0x1e5 ;  /* 0x000001e50aca7836 */ /* 0x000fe20000000000 */
[----:B------:R-:W-:Y:S01]  /*175c0*/  @!P2 IADD3 R45, R45, -R9, RZ ;  /* 0x800000092d2da210 */ /* 0x000fe20007ffe0ff */
[----:B------:R-:W-:Y:S01]  /*175d0*/  IMAD.HI.U32 R24, R3, R34, RZ ;  /* 0x0000002203187227 */ /* 0x000fe200078e00ff */
[----:B------:R-:W-:-:S02]  /*175e0*/  ISETP.GT.U32.AND P2, PT, R9, R42, PT ;  /* 0x0000002a0900720c */ /* 0x000fc40003f44070 */
[----:B------:R-:W-:Y:S01]  /*175f0*/  IABS R33, R201 ;  /* 0x000000c900217213 */ /* 0x000fe20000000000 */
[--C-:B------:R-:W-:Y:S01]  /*17600*/  @!P5 IMAD.IADD R41, R41, 0x1, -R9.reuse ;  /* 0x000000012929d824 */ /* 0x100fe200078e0a09 */
[----:B------:R-:W-:Y:S01]  /*17610*/  IABS R35, R202 ;  /* 0x000000ca00237213 */ /* 0x000fe20000000000 */
[----:B------:R-:W-:Y:S01]  /*17620*/  IMAD.MOV R24, RZ, RZ, -R24 ;  /* 0x000000ffff187224 */ /* 0x000fe200078e0a18 */
[----:B------:R-:W-:Y:S01]  /*17630*/  STL [R1+0x41f4], R202 ;  /* 0x0041f4ca01007387 */ /* 0x000fe20000100800 */
[----:B------:R-:W-:Y:S01]  /*17640*/  VIADD R200, R10, 0x1e8 ;  /* 0x000001e80ac87836 */ /* 0x000fe20000000000 */
[----:B------:R-:W-:Y:S01]  /*17650*/  ISETP.GT.U32.AND P5, PT, R9, R41, PT ;  /* 0x000000290900720c */ /* 0x000fe20003fa4070 */
[----:B------:R-:W-:Y:S01]  /*17660*/  @!P6 IMAD.IADD R43, R43, 0x1, -R9 ;  /* 0x000000012b2be824 */ /* 0x000fe200078e0a09 */
[----:B------:R-:W-:Y:S01]  /*17670*/  ISETP.GT.U32.AND P6, PT, R9, R40, PT ;  /* 0x000000280900720c */ /* 0x000fe20003fc4070 */
[----:B------:R-:W-:Y:S01]  /*17680*/  IMAD.HI.U32 R27, R3, R33, RZ ;  /* 0x00000021031b7227 */ /* 0x000fe200078e00ff */
[----:B------:R-:W-:Y:S01]  /*17690*/  IABS R32, R200 ;  /* 0x000000c800207213 */ /* 0x000fe20000000000 */
[----:B------:R-:W-:Y:S01]  /*176a0*/  STL [R1+0x41f0], R188 ;  /* 0x0041f0bc01007387 */ /* 0x000fe20000100800 */
[----:B------:R-:W-:Y:S01]  /*176b0*/  @!P2 IADD3 R42, R42, -R9, RZ ;  /* 0x800000092a2aa210 */ /* 0x000fe20007ffe0ff */
[----:B------:R-:W-:-:S02]  /*176c0*/  IMAD R34, R9, R24, R34 ;  /* 0x0000001809227224 */ /* 0x000fc400078e0222 */
[----:B------:R-:W-:Y:S01]  /*176d0*/  IMAD.MOV R24, RZ, RZ, -R27 ;  /* 0x000000ffff187224 */ /* 0x000fe200078e0a1b */
[----:B------:R-:W-:Y:S01]  /*176e0*/  ISETP.GT.U32.AND P2, PT, R9, R42, PT ;  /* 0x0000002a0900720c */ /* 0x000fe20003f44070 */
[----:B------:R-:W-:Y:S01]  /*176f0*/  IMAD.HI.U32 R25, R3, R35, RZ ;  /* 0x0000002303197227 */ /* 0x000fe200078e00ff */
[----:B------:R-:W-:Y:S03]  /*17700*/  STL [R1+0x41e8], R201 ;  /* 0x0041e8c901007387 */ /* 0x000fe60000100800 */
[----:B------:R-:W-:Y:S01]  /*17710*/  @!P5 IMAD.IADD R41, R41, 0x1, -R9 ;  /* 0x000000012929d824 */ /* 0x000fe200078e0a09 */
[C---:B------:R-:W-:Y:S01]  /*17720*/  ISETP.GT.U32.AND P5, PT, R9.reuse, R38, PT ;  /* 0x000000260900720c */ /* 0x040fe20003fa4070 */
[C---:B------:R-:W-:Y:S01]  /*17730*/  IMAD R33, R9.reuse, R24, R33 ;  /* 0x0000001809217224 */ /* 0x040fe200078e0221 */
[----:B------:R-:W-:Y:S01]  /*17740*/  @!P6 IADD3 R40, R40, -R9, RZ ;  /* 0x800000092828e210 */ /* 0x000fe20007ffe0ff */
[----:B------:R-:W-:Y:S01]  /*17750*/  IMAD.MOV R25, RZ, RZ, -R25 ;  /* 0x000000ffff197224 */ /* 0x000fe200078e0a19 */
[----:B------:R-:W-:Y:S01]  /*17760*/  ISETP.GT.U32.AND P6, PT, R9, R37, PT ;  /* 0x000000250900720c */ /* 0x000fe20003fc4070 */
[----:B------:R-:W-:Y:S01]  /*17770*/  IMAD.HI.U32 R26, R3, R32, RZ ;  /* 0x00000020031a7227 */ /* 0x000fe200078e00ff */
[----:B------:R-:W-:Y:S01]  /*17780*/  STL [R1+0x41e4], R200 ;  /* 0x0041e4c801007387 */ /* 0x000fe20000100800 */
[----:B------:R-:W-:-:S02]  /*17790*/  @!P2 IADD3 R42, R42, -R9, RZ ;  /* 0x800000092a2aa210 */ /* 0x000fc40007ffe0ff */
[C---:B------:R-:W-:Y:S01]  /*177a0*/  ISETP.GT.U32.AND P2, PT, R9.reuse, R39, PT ;  /* 0x000000270900720c */ /* 0x040fe20003f44070 */
[----:B------:R-:W-:Y:S01]  /*177b0*/  IMAD R35, R9, R25, R35 ;  /* 0x0000001909237224 */ /* 0x000fe200078e0223 */
[----:B------:R-:W-:Y:S01]  /*177c0*/  IADD3 R25, -R26, RZ, RZ ;  /* 0x000000ff1a197210 */ /* 0x000fe20007ffe1ff */
[----:B------:R-:W-:Y:S01]  /*177d0*/  VIADD R150, R10, 0x1e9 ;  /* 0x000001e90a967836 */ /* 0x000fe20000000000 */
[----:B------:R-:W-:Y:S01]  /*177e0*/  IABS R26, R198 ;  /* 0x000000c6001a7213 */ /* 0x000fe20000000000 */
[--C-:B------:R-:W-:Y:S02]  /*177f0*/  @!P5 IMAD.IADD R38, R38, 0x1, -R9.reuse ;  /* 0x000000012626d824 */ /* 0x100fe400078e0a09 */
[C---:B------:R-:W-:Y:S01]  /*17800*/  VIADD R149, R10.reuse, 0x1ea ;  /* 0x000001ea0a957836 */ /* 0x040fe20000000000 */
[----:B------:R-:W-:Y:S01]  /*17810*/  IABS R31, R150 ;  /* 0x00000096001f7213 */ /* 0x000fe20000000000 */
[--C-:B------:R-:W-:Y:S01]  /*17820*/  @!P6 IMAD.IADD R37, R37, 0x1, -R9.reuse ;  /* 0x000000012525e824 */ /* 0x100fe200078e0a09 */
[----:B------:R-:W-:Y:S01]  /*17830*/  ISETP.GT.U32.AND P0, PT, R9, R38, PT ;  /* 0x000000260900720c */ /* 0x000fe20003f04070 */
[C---:B------:R-:W-:Y:S01]  /*17840*/  VIADD R148, R10.reuse, 0x1eb ;  /* 0x000001eb0a947836 */ /* 0x040fe20000000000 */
[----:B------:R-:W-:Y:S01]  /*17850*/  STL [R1+0x41d4], R150 ;  /* 0x0041d49601007387 */ /* 0x000fe20000100800 */
[--C-:B------:R-:W-:Y:S01]  /*17860*/  @!P2 IMAD.IADD R39, R39, 0x1, -R9.reuse ;  /* 0x000000012727a824 */ /* 0x100fe200078e0a09 */
[C---:B------:R-:W-:Y:S01]  /*17870*/  ISETP.GT.U32.AND P2, PT, R9.reuse, R40, PT ;  /* 0x000000280900720c */ /* 0x040fe20003f44070 */
[C---:B------:R-:W-:Y:S01]  /*17880*/  IMAD R32, R9.reuse, R25, R32 ;  /* 0x0000001909207224 */ /* 0x040fe200078e0220 */
[C---:B------:R-:W-:Y:S01]  /*17890*/  ISETP.GT.U32.AND P6, PT, R9.reuse, R37, PT ;  /* 0x000000250900720c */ /* 0x040fe20003fc4070 */
[----:B------:R-:W-:Y:S01]  /*178a0*/  VIADD R147, R10, 0x1ec ;  /* 0x000001ec0a937836 */ /* 0x000fe20000000000 */
[----:B------:R-:W-:Y:S01]  /*178b0*/  ISETP.GT.U32.AND P5, PT, R9, R39, PT ;  /* 0x000000270900720c */ /* 0x000fe20003fa4070 */
[----:B------:R-:W-:Y:S01]  /*178c0*/  STL [R1+0x41c8], R149 ;  /* 0x0041c89501007387 */ /* 0x000fe20000100800 */
[----:B------:R-:W-:Y:S01]  /*178d0*/  IABS R29, R148 ;  /* 0x00000094001d7213 */ /* 0x000fe20000000000 */
[----:B------:R-:W-:Y:S01]  /*178e0*/  IMAD.HI.U32 R24, R3, R31, RZ ;  /* 0x0000001f03187227 */ /* 0x000fe200078e00ff */
[----:B------:R-:W-:Y:S01]  /*178f0*/  IABS R30, R149 ;  /* 0x00000095001e7213 */ /* 0x000fe20000000000 */
[----:B------:R-:W-:Y:S01]  /*17900*/  STL [R1+0x41c4], R148 ;  /* 0x0041c49401007387 */ /* 0x000fe20000100800 */
[----:B------:R-:W-:Y:S01]  /*17910*/  IABS R28, R147 ;  /* 0x00000093001c7213 */ /* 0x000fe20000000000 */
[--C-:B------:R-:W-:Y:S01]  /*17920*/  @!P0 IMAD.IADD R38, R38, 0x1, -R9.reuse ;  /* 0x0000000126268824 */ /* 0x100fe200078e0a09 */
[C---:B------:R-:W-:Y:S01]  /*17930*/  ISETP.GT.U32.AND P0, PT, R9.reuse, R34, PT ;  /* 0x000000220900720c */ /* 0x040fe20003f04070 */
[----:B------:R-:W-:Y:S01]  /*17940*/  @!P2 IMAD.IADD R40, R40, 0x1, -R9 ;  /* 0x000000012828a824 */ /* 0x000fe200078e0a09 */
[----:B------:R-:W-:Y:S01]  /*17950*/  ISETP.GT.U32.AND P2, PT, R9, R36, PT ;  /* 0x000000240900720c */ /* 0x000fe20003f44070 */
[----:B------:R-:W-:Y:S01]  /*17960*/  STL [R1+0x41c0], R147 ;  /* 0x0041c09301007387 */ /* 0x000fe20000100800 */
[----:B------:R-:W-:Y:S01]  /*17970*/  @!P6 IADD3 R37, R37, -R9, RZ ;  /* 0x800000092525e210 */ /* 0x000fe20007ffe0ff */
[----:B------:R-:W-:Y:S01]  /*17980*/  IMAD.HI.U32 R25, R3, R30, RZ ;  /* 0x0000001e03197227 */ /* 0x000fe200078e00ff */
[----:B------:R-:W-:Y:S01]  /*17990*/  ISETP.GT.U32.AND P6, PT, R9, R33, PT ;  /* 0x000000210900720c */ /* 0x000fe20003fc4070 */
[----:B------:R1:W-:Y:S01]  /*179a0*/  STL [R1+0x68], R23 ;  /* 0x0000681701007387 */ /* 0x0003e20000100800 */
[----:B------:R-:W-:Y:S01]  /*179b0*/  @!P5 IADD3 R39, R39, -R9, RZ ;  /* 0x800000092727d210 */ /* 0x000fe20007ffe0ff */
[----:B------:R-:W-:Y:S01]  /*179c0*/  IMAD.MOV R25, RZ, RZ, -R25 ;  /* 0x000000ffff197224 */ /* 0x000fe200078e0a19 */
[----:B------:R-:W-:Y:S01]  /*179d0*/  ISETP.GT.U32.AND P5, PT, R9, R35, PT ;  /* 0x000000230900720c */ /* 0x000fe20003fa4070 */
[----:B------:R-:W-:-:S02]  /*179e0*/  VIADD R199, R10, 0x1ed ;  /* 0x000001ed0ac77836 */ /* 0x000fc40000000000 */
[--C-:B------:R-:W-:Y:S02]  /*179f0*/  @!P0 IMAD.IADD R34, R34, 0x1, -R9.reuse ;  /* 0x0000000122228824 */ /* 0x100fe400078e0a09 */
[--C-:B------:R-:W-:Y:S01]  /*17a00*/  @!P2 IMAD.IADD R36, R36, 0x1, -R9.reuse ;  /* 0x000000012424a824 */ /* 0x100fe200078e0a09 */
[----:B------:R-:W-:Y:S01]  /*17a10*/  ISETP.GT.U32.AND P2, PT, R9, R32, PT ;  /* 0x000000200900720c */ /* 0x000fe20003f44070 */
[----:B-1----:R-:W-:Y:S01]  /*17a20*/  IMAD.MOV R23, RZ, RZ, -R24 ;  /* 0x000000ffff177224 */ /* 0x002fe200078e0a18 */
[----:B------:R-:W-:Y:S01]  /*17a30*/  IABS R27, R199 ;  /* 0x000000c7001b7213 */ /* 0x000fe20000000000 */
[--C-:B------:R-:W-:Y:S01]  /*17a40*/  @!P6 IMAD.IADD R33, R33, 0x1, -R9.reuse ;  /* 0x000000012121e824 */ /* 0x100fe200078e0a09 */
[----:B------:R-:W-:Y:S01]  /*17a50*/  ISETP.GT.U32.AND P6, PT, R9, R34, PT ;  /* 0x000000220900720c */ /* 0x000fe20003fc4070 */
[----:B------:R-:W-:Y:S01]  /*17a60*/  IMAD.HI.U32 R24, R3, R29, RZ ;  /* 0x0000001d03187227 */ /* 0x000fe200078e00ff */
[----:B------:R-:W-:Y:S03]  /*17a70*/  STL [R1+0x419c], R199 ;  /* 0x00419cc701007387 */ /* 0x000fe60000100800 */
[--C-:B------:R-:W-:Y:S01]  /*17a80*/  @!P5 IMAD.IADD R35, R35, 0x1, -R9.reuse ;  /* 0x000000012323d824 */ /* 0x100fe200078e0a09 */
[C---:B------:R-:W-:Y:S01]  /*17a90*/  ISETP.GT.U32.AND P5, PT, R9.reuse, R36, PT ;  /* 0x000000240900720c */ /* 0x040fe20003fa4070 */
[----:B------:R-:W-:Y:S01]  /*17aa0*/  IMAD.MOV R24, RZ, RZ, -R24 ;  /* 0x000000ffff187224 */ /* 0x000fe200078e0a18 */
[----:B------:R-:W-:Y:S01]  /*17ab0*/  STL [R1+0x4198], R198 ;  /* 0x004198c601007387 */ /* 0x000fe20000100800 */
[----:B------:R-:W-:Y:S01]  /*17ac0*/  @!P2 IMAD.IADD R32, R32, 0x1, -R9 ;  /* 0x000000012020a824 */ /* 0x000fe200078e0a09 */
[C---:B------:R-:W-:Y:S01]  /*17ad0*/  ISETP.GT.U32.AND P0, PT, R9.reuse, R35, PT ;  /* 0x000000230900720c */ /* 0x040fe20003f04070 */
[C---:B------:R-:W-:Y:S01]  /*17ae0*/  IMAD R29, R9.reuse, R24, R29 ;  /* 0x00000018091d7224 */ /* 0x040fe200078e021d */
[C---:B------:R-:W-:Y:S01]  /*17af0*/  ISETP.GT.U32.AND P2, PT, R9.reuse, R33, PT ;  /* 0x000000210900720c */ /* 0x040fe20003f44070 */
[C---:B------:R-:W-:Y:S01]  /*17b00*/  IMAD R31, R9.reuse, R23, R31 ;  /* 0x00000017091f7224 */ /* 0x040fe200078e021f */
[----:B------:R-:W-:Y:S01]  /*17b10*/  ISETP.GT.U32.AND P3, PT, R9, R32, PT ;  /* 0x000000200900720c */ /* 0x000fe20003f64070 */
[----:B------:R-:W-:Y:S01]  /*17b20*/  IMAD.HI.U32 R23, R3, R28, RZ ;  /* 0x0000001c03177227 */ /* 0x000fe200078e00ff */
[----:B------:R1:W-:Y:S03]  /*17b30*/  STL [R1+0x54], R22 ;  /* 0x0000541601007387 */ /* 0x0003e60000100800 */
[----:B------:R-:W-:Y:S01]  /*17b40*/  @!P6 IMAD.IADD R34, R34, 0x1, -R9 ;  /* 0x000000012222e824 */ /* 0x000fe200078e0a09 */
[C---:B------:R-:W-:Y:S01]  /*17b50*/  ISETP.GT.U32.AND P6, PT, R9.reuse, R29, PT ;  /* 0x0000001d0900720c */ /* 0x040fe20003fc4070 */
[----:B------:R-:W-:Y:S01]  /*17b60*/  IMAD.MOV R23, RZ, RZ, -R23 ;  /* 0x000000ffff177224 */ /* 0x000fe200078e0a17 */
[----:B------:R2:W-:Y:S01]  /*17b70*/  STL [R1+0x50], R19 ;  /* 0x0000501301007387 */ /* 0x0005e20000100800 */
[----:B------:R-:W-:-:S02]  /*17b80*/  IMAD R30, R9, R25, R30 ;  /* 0x00000019091e7224 */ /* 0x000fc400078e021e */
[--C-:B------:R-:W-:Y:S01]  /*17b90*/  @!P5 IMAD.IADD R36, R36, 0x1, -R9.reuse ;  /* 0x000000012424d824 */ /* 0x100fe200078e0a09 */
[C---:B------:R-:W-:Y:S01]  /*17ba0*/  ISETP.GT.U32.AND P5, PT, R9.reuse, R31, PT ;  /* 0x0000001f0900720c */ /* 0x040fe20003fa4070 */
[----:B------:R-:W-:Y:S01]  /*17bb0*/  IMAD R28, R9, R23, R28 ;  /* 0x00000017091c7224 */ /* 0x000fe200078e021c */
[----:B------:R-:W-:Y:S01]  /*17bc0*/  @!P2 IADD3 R33, R33, -R9, RZ ;  /* 0x800000092121a210 */ /* 0x000fe20007ffe0ff */
[--C-:B------:R-:W-:Y:S01]  /*17bd0*/  @!P0 IMAD.IADD R35, R35, 0x1, -R9.reuse ;  /* 0x0000000123238824 */ /* 0x100fe200078e0a09 */
[C---:B------:R-:W-:Y:S01]  /*17be0*/  ISETP.GT.U32.AND P0, PT, R9.reuse, R30, PT ;  /* 0x0000001e0900720c */ /* 0x040fe20003f04070 */
[--C-:B------:R-:W-:Y:S01]  /*17bf0*/  @!P3 IMAD.IADD R32, R32, 0x1, -R9.reuse ;  /* 0x000000012020b824 */ /* 0x100fe200078e0a09 */
[----:B------:R-:W-:Y:S01]  /*17c00*/  ISETP.GT.U32.AND P2, PT, R9, R28, PT ;  /* 0x0000001c0900720c */ /* 0x000fe20003f44070 */
[----:B------:R-:W-:Y:S01]  /*17c10*/  @!P6 IMAD.IADD R29, R29, 0x1, -R9 ;  /* 0x000000011d1de824 */ /* 0x000fe200078e0a09 */
[----:B------:R-:W-:Y:S01]  /*17c20*/  ISETP.GE.AND P3, PT, R21, RZ, PT ;  /* 0x000000ff1500720c */ /* 0x000fe20003f66270 */
[----:B------:R-:W-:-:S03]  /*17c30*/  IMAD.HI.U32 R21, R3, R26, RZ ;  /* 0x0000001a03157227 */ /* 0x000fc600078e00ff */
[----:B------:R-:W-:Y:S01]  /*17c40*/  ISETP.GT.U32.AND P1, PT, R9, R29, PT ;  /* 0x0000001d0900720c */ /* 0x000fe20003f24070 */
[----:B------:R-:W-:Y:S01]  /*17c50*/  @!P5 IMAD.IADD R31, R31, 0x1, -R9 ;  /* 0x000000011f1fd824 */ /* 0x000fe200078e0a09 */
[----:B------:R-:W-:Y:S01]  /*17c60*/  ISETP.GE.AND P5, PT, R20, RZ, PT ;  /* 0x000000ff1400720c */ /* 0x000fe20003fa6270 */
[----:B------:R-:W-:Y:S02]  /*17c70*/  IMAD.MOV R21, RZ, RZ, -R21 ;  /* 0x000000ffff157224 */ /* 0x000fe400078e0a15 */
[----:B------:R-:W-:Y:S01]  /*17c80*/  @!P0 IADD3 R30, R30, -R9, RZ ;  /* 0x800000091e1e8210 */ /* 0x000fe20007ffe0ff */
[----:B-1----:R-:W-:Y:S01]  /*17c90*/  IMAD.HI.U32 R22, R3, R27, RZ ;  /* 0x0000001b03167227 */ /* 0x002fe200078e00ff */
[C---:B------:R-:W-:Y:S02]  /*17ca0*/  ISETP.GT.U32.AND P0, PT, R9.reuse, R31, PT ;  /* 0x0000001f0900720c */ /* 0x040fe40003f04070 */
[----:B------:R-:W-:Y:S01]  /*17cb0*/  ISETP.GT.U32.AND P6, PT, R9, R30, PT ;  /* 0x0000001e0900720c */ /* 0x000fe20003fc4070 */
[----:B------:R-:W-:-:S02]  /*17cc0*/  @!P2 IMAD.IADD R28, R28, 0x1, -R9 ;  /* 0x000000011c1ca824 */ /* 0x000fc400078e0a09 */
[C---:B------:R-:W-:Y:S02]  /*17cd0*/  IMAD R26, R9.reuse, R21, R26 ;  /* 0x00000015091a7224 */ /* 0x040fe400078e021a */
[----:B------:R-:W-:Y:S01]  /*17ce0*/  IMAD.MOV R20, RZ, RZ, -R22 ;  /* 0x000000ffff147224 */ /* 0x000fe200078e0a16 */
[----:B------:R-:W-:Y:S01]  /*17cf0*/  ISETP.GT.U32.AND P2, PT, R9, R28, PT ;  /* 0x0000001c0900720c */ /* 0x000fe20003f44070 */
[----:B------:R-:W-:Y:S01]  /*17d00*/  @!P1 IMAD.IADD R29, R29, 0x1, -R9 ;  /* 0x000000011d1d9824 */ /* 0x000fe200078e0a09 */
[C---:B------:R-:W-:Y:S01]  /*17d10*/  ISETP.GT.U32.AND P1, PT, R9.reuse, R26, PT ;  /* 0x0000001a0900720c */ /* 0x040fe20003f24070 */
[----:B------:R-:W-:Y:S01]  /*17d20*/  IMAD R27, R9, R20, R27 ;  /* 0x00000014091b7224 */ /* 0x000fe200078e021b */
[----:B------:R-:W-:Y:S01]  /*17d30*/  IABS R20, R145 ;  /* 0x0000009100147213 */ /* 0x000fe20000000000 */
[--C-:B------:R-:W-:Y:S02]  /*17d40*/  @!P0 IMAD.IADD R31, R31, 0x1, -R9.reuse ;  /* 0x000000011f1f8824 */ /* 0x100fe400078e0a09 */
[C---:B------:R-:W-:Y:S01]  /*17d50*/  VIADD R197, R10.reuse, 0x1f0 ;  /* 0x000001f00ac57836 */ /* 0x040fe20000000000 */
[----:B------:R-:W-:Y:S01]  /*17d60*/  ISETP.GT.U32.AND P0, PT, R9, R27, PT ;  /* 0x0000001b0900720c */ /* 0x000fe20003f04070 */
[----:B------:R-:W-:Y:S01]  /*17d70*/  VIADD R196, R10, 0x1ef ;  /* 0x000001ef0ac47836 */ /* 0x000fe20000000000 */
[----:B------:R-:W-:Y:S01]  /*17d80*/  @!P6 IADD3 R30, R30, -R9, RZ ;  /* 0x800000091e1ee210 */ /* 0x000fe20007ffe0ff */
[----:B--2---:R-:W-:Y:S01]  /*17d90*/  IMAD.MOV.U32 R19, RZ, RZ, R6 ;  /* 0x000000ffff137224 */ /* 0x004fe200078e0006 */
[----:B------:R-:W-:Y:S01]  /*17da0*/  IABS R24, R197 ;  /* 0x000000c500187213 */ /* 0x000fe20000000000 */
[----:B------:R-:W-:Y:S01]  /*17db0*/  @!P2 IMAD.IADD R28, R28, 0x1, -R9 ;  /* 0x000000011c1ca824 */ /* 0x000fe200078e0a09 */
[----:B------:R-:W-:Y:S01]  /*17dc0*/  ISETP.GE.AND P2, PT, R12, RZ, PT ;  /* 0x000000ff0c00720c */ /* 0x000fe20003f46270 */
[----:B------:R-:W-:Y:S01]  /*17dd0*/  IMAD.MOV.U32 R12, RZ, RZ, R5 ;  /* 0x000000ffff0c7224 */ /* 0x000fe200078e0005 */
[----:B------:R-:W-:Y:S01]  /*17de0*/  ISETP.GE.AND P6, PT, R7, RZ, PT ;  /* 0x000000ff0700720c */ /* 0x000fe20003fc6270 */
[----:B------:R-:W-:Y:S01]  /*17df0*/  @!P1 IMAD.IADD R26, R26, 0x1, -R9 ;  /* 0x000000011a1a9824 */ /* 0x000fe200078e0a09 */
[----:B------:R-:W-:Y:S01]  /*17e00*/  IABS R25, R196 ;  /* 0x000000c400197213 */ /* 0x000fe20000000000 */
[----:B------:R-:W-:Y:S01]  /*17e10*/  IMAD.HI.U32 R7, R3, R24, RZ ;  /* 0x0000001803077227 */ /* 0x000fe200078e00ff */
[----:B------:R-:W-:Y:S01]  /*17e20*/  STL [R1+0x4188], R196 ;  /* 0x004188c401007387 */ /* 0x000fe20000100800 */
[----:B------:R-:W-:-:S02]  /*17e30*/  @!P0 IADD3 R27, R27, -R9, RZ ;  /* 0x800000091b1b8210 */ /* 0x000fc40007ffe0ff */
[----:B------:R-:W-:Y:S01]  /*17e40*/  @!P3 IMAD.MOV R12, RZ, RZ, -R12 ;  /* 0x000000ffff0cb224 */ /* 0x000fe200078e0a0c */
[C---:B------:R-:W-:Y:S01]  /*17e50*/  ISETP.GT.U32.AND P3, PT, R9.reuse, R26, PT ;  /* 0x0000001a0900720c */ /* 0x040fe20003f64070 */
[----:B------:R-:W-:Y:S01]  /*17e60*/  @!P4 IMAD.MOV R19, RZ, RZ, -R19 ;  /* 0x000000ffff13c224 */ /* 0x000fe200078e0a13 */
[----:B------:R-:W-:Y:S01]  /*17e70*/  ISETP.GT.U32.AND P4, PT, R9, R27, PT ;  /* 0x0000001b0900720c */ /* 0x000fe20003f84070 */
[----:B------:R-:W-:Y:S01]  /*17e80*/  IMAD.HI.U32 R6, R3, R25, RZ ;  /* 0x0000001903067227 */ /* 0x000fe200078e00ff */
[----:B------:R-:W-:Y:S01]  /*17e90*/  IADD3 R5, -R7, RZ, RZ ;  /* 0x000000ff07057210 */ /* 0x000fe20007ffe1ff */
[----:B------:R-:W-:Y:S01]  /*17ea0*/  STL [R1+0x4180], R197 ;  /* 0x004180c501007387 */ /* 0x000fe20000100800 */
[----:B------:R-:W-:Y:S01]  /*17eb0*/  ISETP.GE.AND P1, PT, R18, RZ, PT ;  /* 0x000000ff1200720c */ /* 0x000fe20003f26270 */
[----:B------:R-:W-:Y:S01]  /*17ec0*/  IMAD.MOV R6, RZ, RZ, -R6 ;  /* 0x000000ffff067224 */ /* 0x000fe200078e0a06 */
[----:B------:R-:W-:Y:S01]  /*17ed0*/  ISETP.GE.AND P0, PT, R14, RZ, PT ;  /* 0x000000ff0e00720c */ /* 0x000fe20003f06270 */
[C---:B------:R-:W-:Y:S01]  /*17ee0*/  IMAD R24, R9.reuse, R5, R24 ;  /* 0x0000000509187224 */ /* 0x040fe200078e0218 */
[----:B------:R1:W-:Y:S01]  /*17ef0*/  STL [R1+0x44], R19 ;  /* 0x0000441301007387 */ /* 0x0003e20000100800 */
[----:B------:R-:W-:Y:S01]  /*17f00*/  IMAD R25, R9, R6, R25 ;  /* 0x0000000609197224 */ /* 0x000fe200078e0219 */
[----:B------:R-:W-:Y:S01]  /*17f10*/  IABS R14, R195 ;  /* 0x000000c3000e7213 */ /* 0x000fe20000000000 */
[----:B------:R-:W-:Y:S01]  /*17f20*/  VIADD R146, R10, 0x1f1 ;  /* 0x000001f10a927836 */ /* 0x000fe20000000000 */
[----:B------:R-:W-:Y:S01]  /*17f30*/  @!P3 IADD3 R26, R26, -R9, RZ ;  /* 0x800000091a1ab210 */ /* 0x000fe20007ffe0ff */
[--C-:B------:R-:W-:Y:S01]  /*17f40*/  @!P4 IMAD.IADD R27, R27, 0x1, -R9.reuse ;  /* 0x000000011b1bc824 */ /* 0x100fe200078e0a09 */
[C---:B------:R-:W-:Y:S01]  /*17f50*/  ISETP.GT.U32.AND P3, PT, R9.reuse, R24, PT ;  /* 0x000000180900720c */ /* 0x040fe20003f64070 */
[C---:B------:R-:W-:Y:S01]  /*17f60*/  VIADD R144, R10.reuse, 0x1f3 ;  /* 0x000001f30a907836 */ /* 0x040fe20000000000 */
[----:B------:R-:W-:Y:S01]  /*17f70*/  ISETP.GT.U32.AND P4, PT, R9, R25, PT ;  /* 0x000000190900720c */ /* 0x000fe20003f84070 */
[C---:B------:R-:W-:Y:S01]  /*17f80*/  VIADD R143, R10.reuse, 0x1f4 ;  /* 0x000001f40a8f7836 */ /* 0x040fe20000000000 */
[----:B------:R-:W-:Y:S01]  /*17f90*/  IABS R21, R146 ;  /* 0x0000009200157213 */ /* 0x000fe20000000000 */
[----:B------:R2:W-:Y:S01]  /*17fa0*/  STL [R1+0x3c], R12 ;  /* 0x00003c0c01007387 */ /* 0x0005e20000100800 */
[----:B-1----:R-:W-:Y:S01]  /*17fb0*/  IABS R19, R144 ;  /* 0x0000009000137213 */ /* 0x002fe20000000000 */
[----:B------:R-:W-:Y:S01]  /*17fc0*/  VIADD R193, R10, 0x1f6 ;  /* 0x000001f60ac17836 */ /* 0x000fe20000000000 */
[----:B------:R-:W-:Y:S01]  /*17fd0*/  IABS R18, R143 ;  /* 0x0000008f00127213 */ /* 0x000fe20000000000 */
[----:B------:R-:W-:Y:S01]  /*17fe0*/  IMAD.HI.U32 R5, R3, R21, RZ ;  /* 0x0000001503057227 */ /* 0x000fe200078e00ff */
[----:B------:R-:W-:Y:S03]  /*17ff0*/  STL [R1+0x4170], R146 ;  /* 0x0041709201007387 */ /* 0x000fe60000100800 */
[--C-:B------:R-:W-:Y:S01]  /*18000*/  @!P3 IMAD.IADD R24, R24, 0x1, -R9.reuse ;  /* 0x000000011818b824 */ /* 0x100fe200078e0a09 */
[----:B------:R-:W-:Y:S01]  /*18010*/  STL [R1+0x416c], R145 ;  /* 0x00416c9101007387 */ /* 0x000fe20000100800 */
[----:B------:R-:W-:Y:S01]  /*18020*/  @!P4 IMAD.IADD R25, R25, 0x1, -R9 ;  /* 0x000000011919c824 */ /* 0x000fe200078e0a09 */
[----:B------:R-:W-:Y:S01]  /*18030*/  ISETP.GE.AND P4, PT, R4, RZ, PT ;  /* 0x000000ff0400720c */ /* 0x000fe20003f86270 */
[----:B------:R-:W-:Y:S01]  /*18040*/  IMAD.HI.U32 R4, R3, R20, RZ ;  /* 0x0000001403047227 */ /* 0x000fe200078e00ff */
[----:B------:R-:W-:Y:S01]  /*18050*/  ISETP.GT.U32.AND P3, PT, R9, R24, PT ;  /* 0x000000180900720c */ /* 0x000fe20003f64070 */
[----:B------:R-:W-:Y:S02]  /*18060*/  STL [R1+0x4168], R144 ;  /* 0x0041689001007387 */ /* 0x000fe40000100800 */
[----:B------:R-:W-:-:S02]  /*18070*/  IMAD.MOV R4, RZ, RZ, -R4 ;  /* 0x000000ffff047224 */ /* 0x000fc400078e0a04 */
[----:B------:R-:W-:Y:S01]  /*18080*/  IMAD.HI.U32 R6, R3, R19, RZ ;  /* 0x0000001303067227 */ /* 0x000fe200078e00ff */
[----:B------:R-:W-:Y:S03]  /*18090*/  STL [R1+0x4158], R143 ;  /* 0x0041588f01007387 */ /* 0x000fe60000100800 */
[----:B------:R-:W-:Y:S02]  /*180a0*/  IMAD R20, R9, R4, R20 ;  /* 0x0000000409147224 */ /* 0x000fe400078e0214 */
[----:B--2---:R-:W-:-:S04]  /*180b0*/  IMAD.HI.U32 R12, R3, R18, RZ ;  /* 0x00000012030c7227 */ /* 0x004fc800078e00ff */
[----:B------:R-:W-:Y:S01]  /*180c0*/  @!P3 IMAD.IADD R24, R24, 0x1, -R9 ;  /* 0x000000011818b824 */ /* 0x000fe200078e0a09 */
[C---:B------:R-:W-:Y:S01]  /*180d0*/  ISETP.GT.U32.AND P3, PT, R9.reuse, R20, PT ;  /* 0x000000140900720c */ /* 0x040fe20003f64070 */
[----:B------:R-:W-:Y:S01]  /*180e0*/  IMAD.MOV R7, RZ, RZ, -R5 ;  /* 0x000000ffff077224 */ /* 0x000fe200078e0a05 */
[----:B------:R-:W-:Y:S01]  /*180f0*/  IADD3 R5, -R6, RZ, RZ ;  /* 0x000000ff06057210 */ /* 0x000fe20007ffe1ff */
[----:B------:R-:W-:Y:S01]  /*18100*/  IMAD.MOV R6, RZ, RZ, -R12 ;  /* 0x000000ffff067224 */ /* 0x000fe200078e0a0c */
[----:B------:R-:W-:Y:S01]  /*18110*/  IABS R12, R193 ;  /* 0x000000c1000c7213 */ /* 0x000fe20000000000 */
[C---:B------:R-:W-:Y:S02]  /*18120*/  VIADD R194, R10.reuse, 0x1f7 ;  /* 0x000001f70ac27836 */ /* 0x040fe40000000000 */
[----:B------:R-:W-:Y:S02]  /*18130*/  VIADD R142, R10, 0x1f8 ;  /* 0x000001f80a8e7836 */ /* 0x000fe40000000000 */
[C---:B------:R-:W-:Y:S01]  /*18140*/  IMAD R21, R9.reuse, R7, R21 ;  /* 0x0000000709157224 */ /* 0x040fe200078e0215 */
[----:B------:R-:W-:Y:S01]  /*18150*/  IABS R7, R194 ;  /* 0x000000c200077213 */ /* 0x000fe20000000000 */
[----:B------:R-:W-:Y:S01]  /*18160*/  IMAD R18, R9, R6, R18 ;  /* 0x0000000609127224 */ /* 0x000fe200078e0212 */
[----:B------:R-:W-:Y:S01]  /*18170*/  IABS R6, R142 ;  /* 0x0000008e00067213 */ /* 0x000fe20000000000 */
[----:B------:R-:W-:Y:S01]  /*18180*/  IMAD.HI.U32 R4, R3, R14, RZ ;  /* 0x0000000e03047227 */ /* 0x000fe200078e00ff */
[----:B------:R-:W-:-:S02]  /*18190*/  @!P3 IADD3 R20, R20, -R9, RZ ;  /* 0x800000091414b210 */ /* 0x000fc40007ffe0ff */
[C---:B------:R-:W-:Y:S01]  /*181a0*/  ISETP.GT.U32.AND P3, PT, R9.reuse, R18, PT ;  /* 0x000000120900720c */ /* 0x040fe20003f64070 */
[----:B------:R-:W-:Y:S01]  /*181b0*/  IMAD R19, R9, R5, R19 ;  /* 0x0000000509137224 */ /* 0x000fe200078e0213 */
[----:B------:R-:W-:Y:S01]  /*181c0*/  IABS R5, R141 ;  /* 0x0000008d00057213 */ /* 0x000fe20000000000 */
[----:B------:R-:W-:Y:S02]  /*181d0*/  IMAD.MOV R4, RZ, RZ, -R4 ;  /* 0x000000ffff047224 */ /* 0x000fe400078e0a04 */
[----:B------:R-:W-:-:S04]  /*181e0*/  IMAD.HI.U32 R22, R3, R12, RZ ;  /* 0x0000000c03167227 */ /* 0x000fc800078e00ff */
[----:B------:R-:W-:-:S04]  /*181f0*/  IMAD.HI.U32 R23, R3, R7, RZ ;  /* 0x0000000703177227 */ /* 0x000fc800078e00ff */
[----:B------:R-:W-:-:S04]  /*18200*/  IMAD.HI.U32 R252, R3, R6, RZ ;  /* 0x0000000603fc7227 */ /* 0x000fc800078e00ff */
[----:B------:R-:W-:Y:S01]  /*18210*/  @!P5 IMAD.MOV R237, RZ, RZ, -R237 ;  /* 0x000000ffffedd224 */ /* 0x000fe200078e0aed */
[----:B------:R-:W-:Y:S01]  /*18220*/  ISETP.GT.U32.AND P5, PT, R9, R25, PT ;  /* 0x000000190900720c */ /* 0x000fe20003fa4070 */
[----:B------:R-:W-:-:S03]  /*18230*/  IMAD.HI.U32 R140, R3, R5, RZ ;  /* 0x00000005038c7227 */ /* 0x000fc600078e00ff */
[----:B------:R1:W-:Y:S01]  /*18240*/  STL [R1+0x429c], R237 ;  /* 0x00429ced01007387 */ /* 0x0003e20000100800 */
[C---:B------:R-:W-:Y:S02]  /*18250*/  IMAD R14, R9.reuse, R4, R14 ;  /* 0x00000004090e7224 */ /* 0x040fe400078e020e */
[----:B------:R-:W-:Y:S01]  /*18260*/  IMAD.MOV R4, RZ, RZ, -R22 ;  /* 0x000000ffff047224 */ /* 0x000fe200078e0a16 */
[----:B------:R-:W-:Y:S01]  /*18270*/  STL [R1+0x413c], R195 ;  /* 0x00413cc301007387 */ /* 0x000fe20000100800 */
[----:B------:R-:W-:Y:S01]  /*18280*/  IMAD.MOV R22, RZ, RZ, -R23 ;  /* 0x000000ffff167224 */ /* 0x000fe200078e0a17 */
[----:B------:R-:W-:Y:S01]  /*18290*/  IADD3 R23, -R252, RZ, RZ ;  /* 0x000000fffc177210 */ /* 0x000fe20007ffe1ff */
[----:B------:R-:W-:Y:S01]  /*182a0*/  IMAD.MOV R252, RZ, RZ, -R140 ;  /* 0x000000fffffc7224 */ /* 0x000fe200078e0a8c */
[----:B------:R-:W-:Y:S01]  /*182b0*/  STL [R1+0x4130], R193 ;  /* 0x004130c101007387 */ /* 0x000fe20000100800 */
[C---:B------:R-:W-:Y:S01]  /*182c0*/  VIADD R140, R10.reuse, 0x1fb ;  /* 0x000001fb0a8c7836 */ /* 0x040fe20000000000 */
[C---:B-1----:R-:W-:Y:S01]  /*182d0*/  IADD3 R237, R10.reuse, 0x1fe, RZ ;  /* 0x000001fe0aed7810 */ /* 0x042fe20007ffe0ff */
[C---:B------:R-:W-:Y:S01]  /*182e0*/  IMAD R12, R9.reuse, R4, R12 ;  /* 0x00000004090c7224 */ /* 0x040fe200078e020c */
[----:B------:R-:W-:Y:S01]  /*182f0*/  STL [R1+0x412c], R194 ;  /* 0x00412cc201007387 */ /* 0x000fe20000100800 */
[C---:B------:R-:W-:Y:S01]  /*18300*/  VIADD R191, R10.reuse, 0x1fc ;  /* 0x000001fc0abf7836 */ /* 0x040fe20000000000 */
[----:B------:R-:W-:Y:S01]  /*18310*/  IABS R4, R192 ;  /* 0x000000c000047213 */ /* 0x000fe20000000000 */
[C---:B------:R-:W-:Y:S01]  /*18320*/  IMAD R5, R9.reuse, R252, R5 ;  /* 0x000000fc09057224 */ /* 0x040fe200078e0205 */
[----:B------:R-:W-:Y:S01]  /*18330*/  STL [R1+0x4128], R142 ;  /* 0x0041288e01007387 */ /* 0x000fe20000100800 */
[----:B------:R-:W-:Y:S01]  /*18340*/  VIADD R187, R10, 0x1fd ;  /* 0x000001fd0abb7836 */ /* 0x000fe20000000000 */
[----:B------:R-:W-:Y:S01]  /*18350*/  IABS R252, R140 ;  /* 0x0000008c00fc7213 */ /* 0x000fe20000000000 */
[----:B------:R-:W-:Y:S01]  /*18360*/  @!P3 IMAD.IADD R18, R18, 0x1, -R9 ;  /* 0x000000011212b824 */ /* 0x000fe200078e0a09 */
[----:B------:R-:W-:Y:S01]  /*18370*/  STL [R1+0x4124], R141 ;  /* 0x0041248d01007387 */ /* 0x000fe20000100800 */
[----:B------:R-:W-:Y:S01]  /*18380*/  ISETP.GE.AND P3, PT, R2, RZ, PT ;  /* 0x000000ff0200720c */ /* 0x000fe20003f66270 */
[----:B------:R-:W-:Y:S01]  /*18390*/  IMAD R6, R9, R23, R6 ;  /* 0x0000001709067224 */ /* 0x000fe200078e0206 */
[----:B------:R-:W-:Y:S01]  /*183a0*/  IABS R2, R191 ;  /* 0x000000bf00027213 */ /* 0x000fe20000000000 */
[----:B------:R-:W-:Y:S01]  /*183b0*/  STL [R1+0x4110], R192 ;  /* 0x004110c001007387 */ /* 0x000fe20000100800 */
[----:B------:R-:W-:Y:S01]  /*183c0*/  IABS R23, R187 ;  /* 0x000000bb00177213 */ /* 0x000fe20000000000 */
[----:B------:R-:W-:-:S02]  /*183d0*/  IMAD.HI.U32 R250, R3, R252, RZ ;  /* 0x000000fc03fa7227 */ /* 0x000fc400078e00ff */
[----:B------:R-:W-:Y:S02]  /*183e0*/  STL [R1+0x4100], R140 ;  /* 0x0041008c01007387 */ /* 0x000fe40000100800 */
[----:B------:R-:W-:Y:S01]  /*183f0*/  IMAD R7, R9, R22, R7 ;  /* 0x0000001609077224 */ /* 0x000fe200078e0207 */
[----:B------:R-:W-:Y:S01]  /*18400*/  IABS R22, R237 ;  /* 0x000000ed00167213 */ /* 0x000fe20000000000 */
[----:B------:R1:W-:Y:S01]  /*18410*/  STL.64 [R1+0x4268], R10 ;  /* 0x0042680a01007387 */ /* 0x0003e20000100a00 */
[----:B------:R-:W-:Y:S01]  /*18420*/  IMAD.HI.U32 R249, R3, R2, RZ ;  /* 0x0000000203f97227 */ /* 0x000fe200078e00ff */
[----:B------:R-:W-:Y:S02]  /*18430*/  IADD3 R250, -R250, RZ, RZ ;  /* 0x000000fffafa7210 */ /* 0x000fe40007ffe1ff */
[----:B------:R-:W-:Y:S01]  /*18440*/  STL [R1+0x40fc], R191 ;  /* 0x0040fcbf01007387 */ /* 0x000fe20000100800 */
[----:B------:R-:W-:Y:S02]  /*18450*/  IMAD.MOV R249, RZ, RZ, -R249 ;  /* 0x000000fffff97224 */ /* 0x000fe400078e0af9 */
[----:B------:R-:W-:Y:S01]  /*18460*/  @!P6 IMAD.MOV R238, RZ, RZ, -R238 ;  /* 0x000000ffffeee224 */ /* 0x000fe200078e0aee */
[----:B------:R-:W-:Y:S01]  /*18470*/  STL [R1+0x40ec], R187 ;  /* 0x0040ecbb01007387 */ /* 0x000fe20000100800 */
[----:B------:R-:W-:Y:S01]  /*18480*/  @!P5 IMAD.IADD R25, R25, 0x1, -R9 ;  /* 0x000000011919d824 */ /* 0x000fe200078e0a09 */
[----:B------:R-:W-:Y:S01]  /*18490*/  ISETP.GT.U32.AND P5, PT, R9, R21, PT ;  /* 0x000000150900720c */ /* 0x000fe20003fa4070 */
[----:B-1----:R-:W-:Y:S01]  /*184a0*/  IMAD.HI.U32 R10, R3, R4, RZ ;  /* 0x00000004030a7227 */ /* 0x002fe200078e00ff */
[----:B------:R-:W-:Y:S03]  /*184b0*/  STL [R1+0x40e4], R237 ;  /* 0x0040e4ed01007387 */ /* 0x000fe60000100800 */
[----:B------:R-:W-:-:S02]  /*184c0*/  IMAD.MOV R10, RZ, RZ, -R10 ;  /* 0x000000ffff0a7224 */ /* 0x000fc400078e0a0a */
[----:B------:R-:W-:-:S04]  /*184d0*/  IMAD.HI.U32 R11, R3, R23, RZ ;  /* 0x00000017030b7227 */ /* 0x000fc800078e00ff */
[----:B------:R-:W-:Y:S02]  /*184e0*/  IMAD R4, R9, R10, R4 ;  /* 0x0000000a09047224 */ /* 0x000fe400078e0204 */
[----:B------:R-:W-:-:S04]  /*184f0*/  IMAD.HI.U32 R10, R3, R22, RZ ;  /* 0x00000016030a7227 */ /* 0x000fc800078e00ff */
[----:B------:R-:W-:Y:S02]  /*18500*/  IMAD.MOV R11, RZ, RZ, -R11 ;  /* 0x000000ffff0b7224 */ /* 0x000fe400078e0a0b */
[C---:B------:R-:W-:Y:S02]  /*18510*/  IMAD R3, R9.reuse, R250, R252 ;  /* 0x000000fa09037224 */ /* 0x040fe400078e02fc */
[----:B------:R-:W2:Y:S01]  /*18520*/  LDL.LU R250, [R1+0x44b0] ;  /* 0x0044b00001fa7983 */ /* 0x000ea20000300800 */
[C---:B------:R-:W-:Y:S02]  /*18530*/  IMAD R2, R9.reuse, R249, R2 ;  /* 0x000000f909027224 */ /* 0x040fe400078e0202 */
[----:B------:R-:W-:Y:S01]  /*18540*/  IMAD.MOV R252, RZ, RZ, -R10 ;  /* 0x000000fffffc7224 */ /* 0x000fe200078e0a0a */
[----:B------:R-:W3:Y:S01]  /*18550*/  LDL.LU R249, [R1+0x44ac] ;  /* 0x0044ac0001f97983 */ /* 0x000ee20000300800 */
[----:B------:R-:W-:Y:S02]  /*18560*/  IMAD R23, R9, R11, R23 ;  /* 0x0000000b09177224 */ /* 0x000fe400078e0217 */
[----:B------:R-:W-:Y:S01]  /*18570*/  @!P5 IMAD.IADD R21, R21, 0x1, -R9 ;  /* 0x000000011515d824 */ /* 0x000fe200078e0a09 */
[----:B------:R-:W4:Y:S01]  /*18580*/  LDL.LU R10, [R1+0x4] ;  /* 0x00000400010a7983 */ /* 0x000f220000300800 */
[----:B------:R-:W-:-:S03]  /*18590*/  ISETP.GT.U32.AND P5, PT, R9, R19, PT ;  /* 0x000000130900720c */ /* 0x000fc60003fa4070 */
[----:B------:R-:W2:Y:S04]  /*185a0*/  LDL.LU R11, [R1] ;  /* 0x00000000010b7983 */ /* 0x000ea80000300800 */
[----:B------:R1:W-:Y:S06]  /*185b0*/  STL [R1+0x42a0], R238 ;  /* 0x0042a0ee01007387 */ /* 0x0003ec0000100800 */
[----:B------:R-:W-:Y:S01]  /*185c0*/  @!P5 IMAD.IADD R19, R19, 0x1, -R9 ;  /* 0x000000011313d824 */ /* 0x000fe200078e0a09 */
[----:B------:R-:W-:Y:S01]  /*185d0*/  ISETP.GT.U32.AND P5, PT, R9, R14, PT ;  /* 0x0000000e0900720c */ /* 0x000fe20003fa4070 */
[----:B-1----:R-:W3:Y:S01]  /*185e0*/  LDL.LU R238, [R1+0x8] ;  /* 0x0000080001ee7983 */ /* 0x002ee20000300800 */
[----:B------:R-:W-:-:S02]  /*185f0*/  @!P0 IMAD.MOV R240, RZ, RZ, -R240 ;  /* 0x000000fffff08224 */ /* 0x000fc400078e0af0 */
[----:B------:R-:W-:-:S09]  /*18600*/  ISETP.GT.U32.AND P0, PT, R9, R19, PT ;  /* 0x000000130900720c */ /* 0x000fd20003f04070 */
[----:B------:R-:W-:Y:S01]  /*18610*/  @!P5 IMAD.IADD R14, R14, 0x1, -R9 ;  /* 0x000000010e0ed824 */ /* 0x000fe200078e0a09 */
[----:B------:R-:W-:-:S03]  /*18620*/  ISETP.GT.U32.AND P5, PT, R9, R12, PT ;  /* 0x0000000c0900720c */ /* 0x000fc60003fa4070 */
[----:B------:R-:W-:Y:S01]  /*18630*/  @!P0 IMAD.IADD R19, R19, 0x1, -R9 ;  /* 0x0000000113138824 */ /* 0x000fe200078e0a09 */
[----:B------:R-:W-:-:S09]  /*18640*/  ISETP.GT.U32.AND P0, PT, R9, R4, PT ;  /* 0x000000040900720c */ /* 0x000fd20003f04070 */
[----:B------:R-:W-:Y:S01]  /*18650*/  @!P5 IMAD.IADD R12, R12, 0x1, -R9 ;  /* 0x000000010c0cd824 */ /* 0x000fe200078e0a09 */
[----:B------:R-:W-:-:S03]  /*18660*/  ISETP.GT.U32.AND P5, PT, R9, R7, PT ;  /* 0x000000070900720c */ /* 0x000fc60003fa4070 */
[----:B------:R-:W-:Y:S01]  /*18670*/  @!P0 IADD3 R4, R4, -R9, RZ ;  /* 0x8000000904048210 */ /* 0x000fe20007ffe0ff */
[----:B------:R-:W-:Y:S01]  /*18680*/  @!P4 IMAD.MOV R242, RZ, RZ, -R242 ;  /* 0x000000fffff2c224 */ /* 0x000fe200078e0af2 */
[C---:B------:R-:W-:Y:S01]  /*18690*/  ISETP.GT.U32.AND P4, PT, R9.reuse, R14, PT ;  /* 0x0000000e0900720c */ /* 0x040fe20003f84070 */
[----:B------:R-:W-:Y:S01]  /*186a0*/  @!P3 IMAD.MOV R243, RZ, RZ, -R243 ;  /* 0x000000fffff3b224 */ /* 0x000fe200078e0af3 */
[----:B------:R-:W-:-:S06]  /*186b0*/  ISETP.GT.U32.AND P3, PT, R9, R12, PT ;  /* 0x0000000c0900720c */ /* 0x000fcc0003f64070 */
[----:B------:R-:W-:Y:S02]  /*186c0*/  @!P5 IADD3 R7, R7, -R9, RZ ;  /* 0x800000090707d210 */ /* 0x000fe40007ffe0ff */
[----:B------:R-:W-:Y:S01]  /*186d0*/  ISETP.GT.U32.AND P5, PT, R9, R21, PT ;  /* 0x000000150900720c */ /* 0x000fe20003fa4070 */
[----:B------:R-:W-:Y:S01]  /*186e0*/  @!P2 IMAD.MOV R239, RZ, RZ, -R239 ;  /* 0x000000ffffefa224 */ /* 0x000fe200078e0aef */
[----:B------:R-:W-:Y:S02]  /*186f0*/  @!P1 IADD3 R241, -R241, RZ, RZ ;  /* 0x000000fff1f19210 */ /* 0x000fe40007ffe1ff */
[C---:B------:R-:W-:Y:S01]  /*18700*/  ISETP.GT.U32.AND P6, PT, R9.reuse, R7, PT ;  /* 0x000000070900720c */ /* 0x040fe20003fc4070 */
[----:B------:R-:W-:Y:S01]  /*18710*/  @!P4 IMAD.IADD R14, R14, 0x1, -R9 ;  /* 0x000000010e0ec824 */ /* 0x000fe200078e0a09 */
[----:B------:R1:W-:Y:S01]  /*18720*/  STL [R1+0x42a4], R239 ;  /* 0x0042a4ef01007387 */ /* 0x0003e20000100800 */
[----:B------:R-:W-:Y:S02]  /*18730*/  @!P3 IADD3 R12, R12, -R9, RZ ;  /* 0x800000090c0cb210 */ /* 0x000fe40007ffe0ff */
[C---:B------:R-:W-:Y:S01]  /*18740*/  ISETP.GT.U32.AND P4, PT, R9.reuse, R2, PT ;  /* 0x000000020900720c */ /* 0x040fe20003f84070 */
[----:B------:R-:W-:Y:S01]  /*18750*/  STL [R1+0x42a8], R240 ;  /* 0x0042a8f001007387 */ /* 0x000fe20000100800 */
[----:B------:R-:W-:-:S02]  /*18760*/  ISETP.GT.U32.AND P3, PT, R9, R23, PT ;  /* 0x000000170900720c */ /* 0x000fc40003f64070 */
[--C-:B------:R-:W-:Y:S01]  /*18770*/  @!P5 IMAD.IADD R21, R21, 0x1, -R9.reuse ;  /* 0x000000011515d824 */ /* 0x100fe200078e0a09 */
[----:B------:R-:W-:Y:S01]  /*18780*/  ISETP.GT.U32.AND P5, PT, R9, R6, PT ;  /* 0x000000060900720c */ /* 0x000fe20003fa4070 */
[----:B------:R1:W-:Y:S04]  /*18790*/  STL [R1+0x42ac], R241 ;  /* 0x0042acf101007387 */ /* 0x0003e80000100800 */
[----:B------:R3:W-:Y:S04]  /*187a0*/  STL [R1+0x42b0], R242 ;  /* 0x0042b0f201007387 */ /* 0x0007e80000100800 */
[----:B------:R-:W-:Y:S04]  /*187b0*/  STL [R1+0x42b4], R243 ;  /* 0x0042b4f301007387 */ /* 0x000fe80000100800 */
[----:B-1----:R-:W3:Y:S01]  /*187c0*/  LDL.LU R239, [R1+0x20] ;  /* 0x0000200001ef7983 */ /* 0x002ee20000300800 */
[----:B------:R-:W-:-:S03]  /*187d0*/  @!P6 IMAD.IADD R7, R7, 0x1, -R9 ;  /* 0x000000010707e824 */ /* 0x000fc600078e0a09 */
[----:B------:R-:W3:Y:S01]  /*187e0*/  LDL.LU R241, [R1+0x1c] ;  /* 0x00001c0001f17983 */ /* 0x000ee20000300800 */
[--C-:B------:R-:W-:Y:S02]  /*187f0*/  @!P5 IMAD.IADD R6, R6, 0x1, -R9.reuse ;  /* 0x000000010606d824 */ /* 0x100fe400078e0a09 */
[--C-:B------:R-:W-:Y:S02]  /*18800*/  @!P4 IMAD.IADD R2, R2, 0x1, -R9.reuse ;  /* 0x000000010202c824 */ /* 0x100fe400078e0a09 */
[----:B------:R-:W-:Y:S01]  /*18810*/  @!P3 IMAD.IADD R23, R23, 0x1, -R9 ;  /* 0x000000011717b824 */ /* 0x000fe200078e0a09 */
[----:B------:R-:W-:Y:S02]  /*18820*/  ISETP.GE.AND P3, PT, R251, RZ, PT ;  /* 0x000000fffb00720c */ /* 0x000fe40003f66270 */
[----:B--2---:R-:W-:Y:S02]  /*18830*/  ISETP.GE.AND P0, PT, R11, RZ, PT ;  /* 0x000000ff0b00720c */ /* 0x004fe40003f06270 */
[----:B------:R-:W1:Y:S01]  /*18840*/  S2R R11, SR_TID.X ;  /* 0x00000000000b7919 */ /* 0x000e620000002100 */
[----:B----4-:R-:W-:-:S02]  /*18850*/  ISETP.GE.AND P5, PT, R10, RZ, PT ;  /* 0x000000ff0a00720c */ /* 0x010fc40003fa6270 */
[----:B------:R-:W-:Y:S02]  /*18860*/  ISETP.GE.AND P4, PT, R250, RZ, PT ;  /* 0x000000fffa00720c */ /* 0x000fe40003f86270 */
[----:B---3--:R-:W-:Y:S02]  /*18870*/  ISETP.GE.AND P6, PT, R238, RZ, PT ;  /* 0x000000ffee00720c */ /* 0x008fe40003fc6270 */
[----:B------:R-:W2:Y:S04]  /*18880*/  LDL.LU R238, [R1+0x18] ;  /* 0x0000180001ee7983 */ /* 0x000ea80000300800 */
[----:B------:R-:W3:Y:S04]  /*18890*/  LDL.LU R240, [R1+0x14] ;  /* 0x0000140001f07983 */ /* 0x000ee80000300800 */
[----:B------:R-:W4:Y:S01]  /*188a0*/  LDL.LU R10, [R1+0x10] ;  /* 0x00001000010a7983 */ /* 0x000f220000300800 */
[----:B-1----:R-:W-:-:S02]  /*188b0*/  SHF.L.U32 R250, R11, 0x2, RZ ;  /* 0x000000020bfa7819 */ /* 0x002fc400000006ff */
[----:B------:R-:W-:Y:S02]  /*188c0*/  LOP3.LUT R251, R11, 0x60, RZ, 0xc0, !PT ;  /* 0x000000600bfb7812 */ /* 0x000fe400078ec0ff */
[----:B------:R-:W3:Y:S01]  /*188d0*/  LDL.LU R11, [R1+0xc] ;  /* 0x00000c00010b7983 */ /* 0x000ee20000300800 */
[C---:B------:R-:W-:Y:S02]  /*188e0*/  ISETP.GT.U32.AND P2, PT, R9.reuse, R20, PT ;  /* 0x000000140900720c */ /* 0x040fe40003f44070 */
[C---:B------:R-:W-:Y:S01]  /*188f0*/  ISETP.GT.U32.AND P1, PT, R9.reuse, R18, PT ;  /* 0x000000120900720c */ /* 0x040fe20003f24070 */
[----:B------:R-:W-:Y:S01]  /*18900*/  IMAD R22, R9, R252, R22 ;  /* 0x000000fc09167224 */ /* 0x000fe200078e0216 */
[----:B------:R-:W-:Y:S01]  /*18910*/  @!P5 IADD3 R244, -R244, RZ, RZ ;  /* 0x000000fff4f4d210 */ /* 0x000fe20007ffe1ff */
[----:B------:R-:W-:-:S08]  /*18920*/  @!P0 IMAD.MOV R245, RZ, RZ, -R245 ;  /* 0x000000fffff58224 */ /* 0x000fd000078e0af5 */
[----:B------:R-:W-:Y:S01]  /*18930*/  @!P2 IADD3 R20, R20, -R9, RZ ;  /* 0x800000091414a210 */ /* 0x000fe20007ffe0ff */
[----:B------:R-:W-:Y:S01]  /*18940*/  @!P4 IMAD.MOV R247, RZ, RZ, -R247 ;  /* 0x000000fffff7c224 */ /* 0x000fe200078e0af7 */
[C---:B------:R-:W-:Y:S01]  /*18950*/  ISETP.GT.U32.AND P2, PT, R9.reuse, R5, PT ;  /* 0x000000050900720c */ /* 0x040fe20003f44070 */
[--C-:B------:R-:W-:Y:S01]  /*18960*/  @!P1 IMAD.IADD R18, R18, 0x1, -R9.reuse ;  /* 0x0000000112129824 */ /* 0x100fe200078e0a09 */
[----:B------:R-:W-:Y:S01]  /*18970*/  ISETP.GT.U32.AND P1, PT, R9, R3, PT ;  /* 0x000000030900720c */ /* 0x000fe20003f24070 */
[----:B------:R-:W1:Y:S10]  /*18980*/  LDC R252, c[0x0][0x22c] ;  /* 0x00008b00fffc7b82 */ /* 0x000e740000000800 */
[--C-:B------:R-:W-:Y:S01]  /*18990*/  @!P2 IMAD.IADD R5, R5, 0x1, -R9.reuse ;  /* 0x000000010505a824 */ /* 0x100fe200078e0a09 */
[----:B------:R-:W-:Y:S01]  /*189a0*/  ISETP.GT.U32.AND P2, PT, R9, R22, PT ;  /* 0x000000160900720c */ /* 0x000fe20003f44070 */
[----:B------:R-:W-:Y:S01]  /*189b0*/  @!P1 IMAD.IADD R3, R3, 0x1, -R9 ;  /* 0x0000000103039824 */ /* 0x000fe200078e0a09 */
[----:B------:R-:W-:Y:S01]  /*189c0*/  ISETP.GE.AND P1, PT, R249, RZ, PT ;  /* 0x000000fff900720c */ /* 0x000fe20003f26270 */
[----:B------:R-:W-:Y:S01]  /*189d0*/  IMAD.MOV.U32 R249, RZ, RZ, R0 ;  /* 0x000000fffff97224 */ /* 0x000fe200078e0000 */
[----:B------:R-:W-:-:S03]  /*189e0*/  LOP3.LUT R0, R250, 0x7c, RZ, 0xc0, !PT ;  /* 0x0000007cfa007812 */ /* 0x000fc600078ec0ff */
[----:B------:R-:W-:-:S06]  /*189f0*/  @!P6 IMAD.MOV R249, RZ, RZ, -R249 ;  /* 0x000000fffff9e224 */ /* 0x000fcc00078e0af9 */
[----:B------:R-:W-:Y:S01]  /*18a00*/  @!P2 IMAD.IADD R22, R22, 0x1, -R9 ;  /* 0x000000011616a824 */ /* 0x000fe200078e0a09 */
[C---:B------:R-:W-:Y:S01]  /*18a10*/  ISETP.GT.U32.AND P2, PT, R9.reuse, R6, PT ;  /* 0x000000060900720c */ /* 0x040fe20003f44070 */
[----:B------:R-:W-:Y:S01]  /*18a20*/  @!P1 IMAD.MOV R246, RZ, RZ, -R246 ;  /* 0x000000fffff69224 */ /* 0x000fe200078e0af6 */
[----:B------:R-:W-:Y:S01]  /*18a30*/  ISETP.GT.U32.AND P0, PT, R9, R4, PT ;  /* 0x000000040900720c */ /* 0x000fe20003f04070 */
[----:B------:R-:W-:Y:S01]  /*18a40*/  STL [R1+0x42b8], R249 ;  /* 0x0042b8f901007387 */ /* 0x000fe20000100800 */
[----:B------:R-:W-:Y:S01]  /*18a50*/  @!P3 IADD3 R248, -R248, RZ, RZ ;  /* 0x000000fff8f8b210 */ /* 0x000fe20007ffe1ff */
[----:B------:R-:W-:Y:S01]  /*18a60*/  IMAD R0, R251, 0x400, R0 ;  /* 0x00000400fb007824 */ /* 0x000fe200078e0200 */
[C---:B------:R-:W-:Y:S01]  /*18a70*/  ISETP.GT.U32.AND P4, PT, R9.reuse, R2, PT ;  /* 0x000000020900720c */ /* 0x040fe20003f84070 */
[----:B------:R-:W-:Y:S01]  /*18a80*/  STL [R1+0x42bc], R244 ;  /* 0x0042bcf401007387 */ /* 0x000fe20000100800 */
[----:B------:R-:W-:-:S03]  /*18a90*/  ISETP.GT.U32.AND P3, PT, R9, R23, PT ;  /* 0x000000170900720c */ /* 0x000fc60003f64070 */
[----:B------:R-:W-:Y:S02]  /*18aa0*/  STL [R1+0x42c0], R245 ;  /* 0x0042c0f501007387 */ /* 0x000fe40000100800 */
[----:B------:R-:W-:Y:S02]  /*18ab0*/  @!P2 IMAD.IADD R6, R6, 0x1, -R9 ;  /* 0x000000010606a824 */ /* 0x000fe400078e0a09 */
[----:B------:R-:W-:Y:S01]  /*18ac0*/  STL [R1+0x42c4], R246 ;  /* 0x0042c4f601007387 */ /* 0x000fe20000100800 */
[----:B------:R-:W-:-:S03]  /*18ad0*/  ISETP.GE.AND P2, PT, R239, RZ, PT ;  /* 0x000000ffef00720c */ /* 0x000fc60003f46270 */
[----:B------:R-:W-:Y:S04]  /*18ae0*/  STL [R1+0x42c8], R247 ;  /* 0x0042c8f701007387 */ /* 0x000fe80000100800 */
[----:B------:R-:W-:Y:S04]  /*18af0*/  STL [R1+0x42cc], R248 ;  /* 0x0042ccf801007387 */ /* 0x000fe80000100800 */
[----:B------:R-:W-:Y:S04]  /*18b00*/  STL [R1+0x4298], R0 ;  /* 0x0042980001007387 */ /* 0x000fe80000100800 */
[----:B------:R-:W3:Y:S01]  /*18b10*/  LDL R239, [R1+0x3d54] ;  /* 0x003d540001ef7983 */ /* 0x000ee20000100800 */
[----:B------:R-:W-:Y:S01]  /*18b20*/  @!P0 IADD3 R4, R4, -R9, RZ ;  /* 0x8000000904048210 */ /* 0x000fe20007ffe0ff */
[----:B------:R-:W-:-:S02]  /*18b30*/  @!P4 IMAD.IADD R2, R2, 0x1, -R9 ;  /* 0x000000010202c824 */ /* 0x000fc400078e0a09 */
[----:B------:R-:W-:Y:S01]  /*18b40*/  @!P3 IMAD.IADD R23, R23, 0x1, -R9 ;  /* 0x000000011717b824 */ /* 0x000fe200078e0a09 */
[C---:B------:R-:W-:Y:S01]  /*18b50*/  ISETP.GT.U32.AND P5, PT, R9.reuse, R5, PT ;  /* 0x000000050900720c */ /* 0x040fe20003fa4070 */
[----:B------:R-:W-:Y:S01]  /*18b60*/  IMAD.MOV.U32 R250, RZ, RZ, R8 ;  /* 0x000000fffffa7224 */ /* 0x000fe200078e0008 */
[----:B------:R-:W-:Y:S01]  /*18b70*/  ISETP.GT.U32.AND P1, PT, R9, R3, PT ;  /* 0x000000030900720c */ /* 0x000fe20003f24070 */
[----:B------:R-:W3:Y:S01]  /*18b80*/  LDL R242, [R1+0x4080] ;  /* 0x0040800001f27983 */ /* 0x000ee20000100800 */
[----:B--2---:R-:W-:-:S03]  /*18b90*/  ISETP.GE.AND P0, PT, R238, RZ, PT ;  /* 0x000000ffee00720c */ /* 0x004fc60003f06270 */
[----:B------:R-:W2:Y:S01]  /*18ba0*/  LDL R238, [R1+0x4078] ;  /* 0x0040780001ee7983 */ /* 0x000ea20000100800 */
[----:B----4-:R-:W-:-:S03]  /*18bb0*/  ISETP.GE.AND P4, PT, R10, RZ, PT ;  /* 0x000000ff0a00720c */ /* 0x010fc60003f86270 */
[----:B------:R-:W4:Y:S01]  /*18bc0*/  LDL R10, [R1+0x407c] ;  /* 0x00407c00010a7983 */ /* 0x000f220000100800 */
[----:B---3--:R-:W-:-:S03]  /*18bd0*/  ISETP.GE.AND P3, PT, R11, RZ, PT ;  /* 0x000000ff0b00720c */ /* 0x008fc60003f66270 */
[----:B------:R-:W3:Y:S01]  /*18be0*/  LDL R11, [R1+0x4084] ;  /* 0x00408400010b7983 */ /* 0x000ee20000100800 */
[----:B------:R-:W-:Y:S01]  /*18bf0*/  ISETP.GT.U32.AND P6, PT, R9, R22, PT ;  /* 0x000000160900720c */ /* 0x000fe20003fc4070 */
[--C-:B------:R-:W-:Y:S02]  /*18c00*/  @!P5 IMAD.IADD R5, R5, 0x1, -R9.reuse ;  /* 0x000000010505d824 */ /* 0x100fe400078e0a09 */
[----:B------:R-:W-:-:S10]  /*18c10*/  @!P1 IMAD.IADD R3, R3, 0x1, -R9 ;  /* 0x0000000103039824 */ /* 0x000fd400078e0a09 */
[----:B------:R-:W-:Y:S02]  /*18c20*/  @!P6 IADD3 R22, R22, -R9, RZ ;  /* 0x800000091616e210 */ /* 0x000fe40007ffe0ff */
[----:B------:R-:W1:Y:S01]  /*18c30*/  LDC.64 R8, c[0x0][0x210] ;  /* 0x00008400ff087b82 */ /* 0x000e620000000a00 */
[----:B------:R-:W-:Y:S02]  /*18c40*/  ISETP.GE.AND P5, PT, R241, RZ, PT ;  /* 0x000000fff100720c */ /* 0x000fe40003fa6270 */
[----:B------:R-:W-:Y:S01]  /*18c50*/  ISETP.GE.AND P1, PT, R240, RZ, PT ;  /* 0x000000fff000720c */ /* 0x000fe20003f26270 */
[----:B-1----:R-:W-:Y:S04]  /*18c60*/  STL [R1+0x42d4], R8 ;  /* 0x0042d40801007387 */ /* 0x002fe80000100800 */
[----:B------:R1:W-:Y:S01]  /*18c70*/  STL [R1+0x42d0], R9 ;  /* 0x0042d00901007387 */ /* 0x0003e20000100800 */
[----:B------:R-:W-:-:S05]  /*18c80*/  @!P2 IMAD.MOV R250, RZ, RZ, -R250 ;  /* 0x000000fffffaa224 */ /* 0x000fca00078e0afa */
[----:B------:R-:W-:Y:S01]  /*18c90*/  @!P5 IMAD.MOV R138, RZ, RZ, -R138 ;  /* 0x000000ffff8ad224 */ /* 0x000fe200078e0a8a */
[----:B------:R-:W3:Y:S04]  /*18ca0*/  LDL R241, [R1+0x408c] ;  /* 0x00408c0001f17983 */ /* 0x000ee80000100800 */
[----:B------:R-:W3:Y:S01]  /*18cb0*/  LDL R240, [R1+0x4088] ;  /* 0x0040880001f07983 */ /* 0x000ee20000100800 */
[----:B-1----:R-:W1:Y:S01]  /*18cc0*/  LDC.64 R8, c[0x0][0x218] ;  /* 0x00008600ff087b82 */ /* 0x002e620000000a00 */
[----:B------:R-:W-:Y:S01]  /*18cd0*/  @!P0 IADD3 R137, -R137, RZ, RZ ;  /* 0x000000ff89898210 */ /* 0x000fe20007ffe1ff */
[----:B------:R-:W-:Y:S02]  /*18ce0*/  @!P1 IMAD.MOV R136, RZ, RZ, -R136 ;  /* 0x000000ffff889224 */ /* 0x000fe400078e0a88 */
[----:B------:R-:W-:-:S02]  /*18cf0*/  @!P4 IMAD.MOV R135, RZ, RZ, -R135 ;  /* 0x000000ffff87c224 */ /* 0x000fc400078e0a87 */
[----:B------:R-:W-:Y:S01]  /*18d00*/  @!P3 IMAD.MOV R134, RZ, RZ, -R134 ;  /* 0x000000ffff86b224 */ /* 0x000fe200078e0a86 */
[----:B------:R-:W-:Y:S01]  /*18d10*/  ISETP.GE.AND P5, PT, R239, RZ, PT ;  /* 0x000000ffef00720c */ /* 0x000fe20003fa6270 */
[----:B-1----:R1:W-:Y:S04]  /*18d20*/  STL.64 [R1], R8 ;  /* 0x0000000801007387 */ /* 0x0023e80000100a00 */
[----:B------:R-:W-:Y:S04]  /*18d30*/  STL [R1+0x42d8], R250 ;  /* 0x0042d8fa01007387 */ /* 0x000fe80000100800 */
[----:B------:R-:W-:Y:S04]  /*18d40*/  STL [R1+0x42dc], R138 ;  /* 0x0042dc8a01007387 */ /* 0x000fe80000100800 */
[----:B------:R-:W3:Y:S04]  /*18d50*/  LDL R239, [R1+0x4090] ;  /* 0x0040900001ef7983 */ /* 0x000ee80000100800 */
[----:B------:R-:W-:Y:S01]  /*18d60*/  STL [R1+0x42e0], R137 ;  /* 0x0042e08901007387 */ /* 0x000fe20000100800 */
[----:B--2---:R-:W-:-:S03]  /*18d70*/  ISETP.GE.AND P0, PT, R238, RZ, PT ;  /* 0x000000ffee00720c */ /* 0x004fc60003f06270 */
[----:B------:R-:W2:Y:S04]  /*18d80*/  LDL R238, [R1+0x4094] ;  /* 0x0040940001ee7983 */ /* 0x000ea80000100800 */
[----:B------:R-:W-:Y:S01]  /*18d90*/  STL [R1+0x42e4], R136 ;  /* 0x0042e48801007387 */ /* 0x000fe20000100800 */
[----:B----4-:R-:W-:-:S03]  /*18da0*/  ISETP.GE.AND P4, PT, R10, RZ, PT ;  /* 0x000000ff0a00720c */ /* 0x010fc60003f86270 */
[----:B------:R-:W-:Y:S04]  /*18db0*/  STL [R1+0x42e8], R135 ;  /* 0x0042e88701007387 */ /* 0x000fe80000100800 */
[----:B------:R-:W4:Y:S04]  /*18dc0*/  LDL R10, [R1+0x40a0] ;  /* 0x0040a000010a7983 */ /* 0x000f280000100800 */
[----:B------:R-:W-:Y:S01]  /*18dd0*/  STL [R1+0x42ec], R134 ;  /* 0x0042ec8601007387 */ /* 0x000fe20000100800 */
[----:B---3--:R-:W-:-:S03]  /*18de0*/  ISETP.GE.AND P3, PT, R11, RZ, PT ;  /* 0x000000ff0b00720c */ /* 0x008fc60003f66270 */
[----:B------:R-:W3:Y:S01]  /*18df0*/  LDL R11, [R1+0x4098] ;  /* 0x00409800010b7983 */ /* 0x000ee20000100800 */
[----:B------:R-:W-:Y:S02]  /*18e00*/  ISETP.GE.AND P1, PT, R242, RZ, PT ;  /* 0x000000fff200720c */ /* 0x000fe40003f26270 */
[----:B------:R-:W-:Y:S01]  /*18e10*/  @!P5 IADD3 R133, -R133, RZ, RZ ;  /* 0x000000ff8585d210 */ /* 0x000fe20007ffe1ff */
[----:B------:R-:W-:-:S04]  /*18e20*/  @!P0 IMAD.MOV R132, RZ, RZ, -R132 ;  /* 0x000000ffff848224 */ /* 0x000fc800078e0a84 */
[----:B------:R-:W-:Y:S04]  /*18e30*/  STL [R1+0x42f0], R133 ;  /* 0x0042f08501007387 */ /* 0x000fe80000100800 */
[----:B------:R-:W3:Y:S04]  /*18e40*/  LDL R244, [R1+0x409c] ;  /* 0x00409c0001f47983 */ /* 0x000ee80000100800 */
[----:B------:R-:W-:Y:S04]  /*18e50*/  STL [R1+0x42f4], R132 ;  /* 0x0042f48401007387 */ /* 0x000fe80000100800 */
[----:B------:R-:W3:Y:S01]  /*18e60*/  LDL R249, [R1+0x40a8] ;  /* 0x0040a80001f97983 */ /* 0x000ee20000100800 */
[----:B------:R-:W-:-:S02]  /*18e70*/  @!P1 IMAD.MOV R131, RZ, RZ, -R131 ;  /* 0x000000ffff839224 */ /* 0x000fc400078e0a83 */
[----:B------:R-:W-:Y:S01]  /*18e80*/  @!P4 IMAD.MOV R130, RZ, RZ, -R130 ;  /* 0x000000ffff82c224 */ /* 0x000fe200078e0a82 */
[----:B------:R-:W-:Y:S02]  /*18e90*/  @!P3 IADD3 R129, -R129, RZ, RZ ;  /* 0x000000ff8181b210 */ /* 0x000fe40007ffe1ff */
[----:B------:R-:W-:Y:S04]  /*18ea0*/  STL [R1+0x42f8], R131 ;  /* 0x0042f88301007387 */ /* 0x000fe80000100800 */
[----:B------:R-:W3:Y:S04]  /*18eb0*/  LDL R243, [R1+0x40ac] ;  /* 0x0040ac0001f37983 */ /* 0x000ee80000100800 */
[----:B------:R-:W3:Y:S04]  /*18ec0*/  LDL R242, [R1+0x40a4] ;  /* 0x0040a40001f27983 */ /* 0x000ee80000100800 */
[----:B------:R-:W-:Y:S01]  /*18ed0*/  STL [R1+0x42fc], R130 ;  /* 0x0042fc8201007387 */ /* 0x000fe20000100800 */
[----:B------:R-:W-:-:S03]  /*18ee0*/  ISETP.GE.AND P5, PT, R241, RZ, PT ;  /* 0x000000fff100720c */ /* 0x000fc60003fa6270 */
[----:B------:R-:W3:Y:S01]  /*18ef0*/  LDL R241, [R1+0x40b0] ;  /* 0x0040b00001f17983 */ /* 0x000ee20000100800 */
[----:B------:R-:W-:-:S03]  /*18f00*/  ISETP.GE.AND P0, PT, R240, RZ, PT ;  /* 0x000000fff000720c */ /* 0x000fc60003f06270 */
[----:B------:R-:W3:Y:S04]  /*18f10*/  LDL R240, [R1+0x40b4] ;  /* 0x0040b40001f07983 */ /* 0x000ee80000100800 */
[----:B------:R-:W-:Y:S02]  /*18f20*/  STL [R1+0x4300], R129 ;  /* 0x0043008101007387 */ /* 0x000fe40000100800 */
[----:B------:R-:W-:Y:S01]  /*18f30*/  @!P5 IMAD.MOV R128, RZ, RZ, -R128 ;  /* 0x000000ffff80d224 */ /* 0x000fe200078e0a80 */
[----:B------:R-:W-:Y:S02]  /*18f40*/  ISETP.GE.AND P1, PT, R239, RZ, PT ;  /* 0x000000ffef00720c */ /* 0x000fe40003f26270 */
[----:B------:R-:W3:Y:S01]  /*18f50*/  LDL R239, [R1+0x40bc] ;  /* 0x0040bc0001ef7983 */ /* 0x000ee20000100800 */
[----:B--2---:R-:W-:-:S03]  /*18f60*/  ISETP.GE.AND P4, PT, R238, RZ, PT ;  /* 0x000000ffee00720c */ /* 0x004fc60003f86270 */
[----:B------:R-:W2:Y:S04]  /*18f70*/  LDL R238, [R1+0x40b8] ;  /* 0x0040b80001ee7983 */ /* 0x000ea80000100800 */
[----:B------:R-:W-:Y:S01]  /*18f80*/  STL [R1+0x4304], R128 ;  /* 0x0043048001007387 */ /* 0x000fe20000100800 */
[----:B----4-:R-:W-:-:S03]  /*18f90*/  ISETP.GE.AND P3, PT, R10, RZ, PT ;  /* 0x000000ff0a00720c */ /* 0x010fc60003f66270 */
[----:B------:R-:W4:Y:S01]  /*18fa0*/  LDL R10, [R1+0x40c0] ;  /* 0x0040c000010a7983 */ /* 0x000f220000100800 */
[----:B---3--:R-:W-:-:S03]  /*18fb0*/  ISETP.GE.AND P5, PT, R11, RZ, PT ;  /* 0x000000ff0b00720c */ /* 0x008fc60003fa6270 */
[----:B------:R-:W3:Y:S01]  /*18fc0*/  LDL R11, [R1+0x40c4] ;  /* 0x0040c400010b7983 */ /* 0x000ee20000100800 */
[----:B------:R-:W-:Y:S02]  /*18fd0*/  @!P0 IMAD.MOV R127, RZ, RZ, -R127 ;  /* 0x000000ffff7f8224 */ /* 0x000fe400078e0a7f */
[----:B------:R-:W-:Y:S01]  /*18fe0*/  @!P1 IMAD.MOV R126, RZ, RZ, -R126 ;  /* 0x000000ffff7e9224 */ /* 0x000fe200078e0a7e */
[----:B------:R-:W-:Y:S02]  /*18ff0*/  ISETP.GE.AND P0, PT, R244, RZ, PT ;  /* 0x000000fff400720c */ /* 0x000fe40003f06270 */
[----:B------:R-:W-:Y:S01]  /*19000*/  ISETP.GE.AND P1, PT, R249, RZ, PT ;  /* 0x000000fff900720c */ /* 0x000fe20003f26270 */
[----:B------:R-:W-:Y:S01]  /*19010*/  @!P3 IMAD.MOV R124, RZ, RZ, -R124 ;  /* 0x000000ffff7cb224 */ /* 0x000fe200078e0a7c */
[----:B------:R-:W-:Y:S02]  /*19020*/  @!P4 IADD3 R125, -R125, RZ, RZ ;  /* 0x000000ff7d7dc210 */ /* 0x000fe40007ffe1ff */
[----:B------:R-:W-:-:S07]  /*19030*/  @!P5 IMAD.MOV R123, RZ, RZ, -R123 ;  /* 0x000000ffff7bd224 */ /* 0x000fce00078e0a7b */
[----:B------:R-:W-:Y:S01]  /*19040*/  @!P0 IMAD.MOV R122, RZ, RZ, -R122 ;  /* 0x000000ffff7a8224 */ /* 0x000fe200078e0a7a */
[----:B------:R-:W-:Y:S02]  /*19050*/  ISETP.GE.AND P4, PT, R243, RZ, PT ;  /* 0x000000fff300720c */ /* 0x000fe40003f86270 */
[----:B------:R-:W-:Y:S02]  /*19060*/  ISETP.GE.AND P3, PT, R242, RZ, PT ;  /* 0x000000fff200720c */ /* 0x000fe40003f66270 */
[----:B------:R-:W-:Y:S02]  /*19070*/  @!P1 IADD3 R121, -R121, RZ, RZ ;  /* 0x000000ff79799210 */ /* 0x000fe40007ffe1ff */
[----:B------:R-:W-:Y:S02]  /*19080*/  ISETP.GE.AND P5, PT, R241, RZ, PT ;  /* 0x000000fff100720c */ /* 0x000fe40003fa6270 */
[----:B------:R-:W-:-:S05]  /*19090*/  ISETP.GE.AND P0, PT, R240, RZ, PT ;  /* 0x000000fff000720c */ /* 0x000fca0003f06270 */
[----:B------:R-:W-:Y:S02]  /*190a0*/  @!P4 IMAD.MOV R120, RZ, RZ, -R120 ;  /* 0x000000ffff78c224 */ /* 0x000fe400078e0a78 */
[----:B------:R-:W-:-:S04]  /*190b0*/  @!P3 IMAD.MOV R119, RZ, RZ, -R119 ;  /* 0x000000ffff77b224 */ /* 0x000fc800078e0a77 */
[----:B------:R-:W-:Y:S02]  /*190c0*/  @!P5 IMAD.MOV R118, RZ, RZ, -R118 ;  /* 0x000000ffff76d224 */ /* 0x000fe400078e0a76 */
[----:B------:R-:W-:Y:S02]  /*190d0*/  @!P0 IADD3 R117, -R117, RZ, RZ ;  /* 0x000000ff75758210 */ /* 0x000fe40007ffe1ff */
[----:B------:R-:W-:Y:S02]  /*190e0*/  ISETP.GE.AND P0, PT, R139, RZ, PT ;  /* 0x000000ff8b00720c */ /* 0x000fe40003f06270 */
[----:B------:R-:W-:-:S13]  /*190f0*/  ISETP.GE.AND P1, PT, R239, RZ, PT ;  /* 0x000000ffef00720c */ /* 0x000fda0003f26270 */
[----:B------:R-:W-:Y:S01]  /*19100*/  @!P1 IMAD.MOV R116, RZ, RZ, -R116 ;  /* 0x000000ffff749224 */ /* 0x000fe200078e0a74 */
[----:B------:R-:W-:Y:S01]  /*19110*/  ISETP.GE.AND P1, PT, R16, RZ, PT ;  /* 0x000000ff1000720c */ /* 0x000fe20003f26270 */
[----:B------:R-:W-:Y:S01]  /*19120*/  @!P0 IMAD.MOV R112, RZ, RZ, -R112 ;  /* 0x000000ffff708224 */ /* 0x000fe200078e0a70 */
[----:B------:R-:W-:-:S11]  /*19130*/  ISETP.GE.AND P0, PT, R236, RZ, PT ;  /* 0x000000ffec00720c */ /* 0x000fd60003f06270 */
        /* <DEDUP_REMOVED lines=8> */
[----:B------:R-:W-:Y:S02]  /*191c0*/  @!P1 IADD3 R101, -R101, RZ, RZ ;  /* 0x000000ff65659210 */ /* 0x000fe40007ffe1ff */
[----:B------:R-:W-:Y:S02]  /*191d0*/  ISETP.GE.AND P1, PT, R230, RZ, PT ;  /* 0x000000ffe600720c */ /* 0x000fe40003f26270 */
[----:B------:R-:W-:Y:S02]  /*191e0*/  @!P0 IADD3 R97, -R97, RZ, RZ ;  /* 0x000000ff61618210 */ /* 0x000fe40007ffe1ff */
[----:B------:R-:W-:-:S09]  /*191f0*/  ISETP.GE.AND P0, PT, R179, RZ, PT ;  /* 0x000000ffb300720c */ /* 0x000fd20003f06270 */
[----:B------:R-:W-:Y:S01]  /*19200*/  @!P1 IMAD.MOV R96, RZ, RZ, -R96 ;  /* 0x000000ffff609224 */ /* 0x000fe200078e0a60 */
[----:B------:R-:W-:-:S03]  /*19210*/  ISETP.GE.AND P1, PT, R229, RZ, PT ;  /* 0x000000ffe500720c */ /* 0x000fc60003f26270 */
[----:B------:R-:W-:Y:S01]  /*19220*/  @!P0 IMAD.MOV R92, RZ, RZ, -R92 ;  /* 0x000000ffff5c8224 */ /* 0x000fe200078e0a5c */
[----:B------:R-:W-:-:S09]  /*19230*/  ISETP.GE.AND P0, PT, R178, RZ, PT ;  /* 0x000000ffb200720c */ /* 0x000fd20003f06270 */
[----:B------:R-:W-:Y:S01]  /*19240*/  @!P1 IMAD.MOV R91, RZ, RZ, -R91 ;  /* 0x000000ffff5b9224 */ /* 0x000fe200078e0a5b */
[----:B------:R-:W-:-:S03]  /*19250*/  ISETP.GE.AND P1, PT, R177, RZ, PT ;  /* 0x000000ffb100720c */ /* 0x000fc60003f26270 */
[----:B------:R-:W-:Y:S01]  /*19260*/  @!P0 IMAD.MOV R87, RZ, RZ, -R87 ;  /* 0x000000ffff578224 */ /* 0x000fe200078e0a57 */
[----:B------:R-:W-:-:S09]  /*19270*/  ISETP.GE.AND P0, PT, R222, RZ, PT ;  /* 0x000000ffde00720c */ /* 0x000fd20003f06270 */
[----:B------:R-:W-:Y:S01]  /*19280*/  @!P1 IMAD.MOV R86, RZ, RZ, -R86 ;  /* 0x000000ffff569224 */ /* 0x000fe200078e0a56 */
[----:B------:R-:W-:Y:S02]  /*19290*/  ISETP.GE.AND P1, PT, R224, RZ, PT ;  /* 0x000000ffe000720c */ /* 0x000fe40003f26270 */
[----:B--2---:R-:W-:Y:S02]  /*192a0*/  ISETP.GE.AND P4, PT, R238, RZ, PT ;  /* 0x000000ffee00720c */ /* 0x004fe40003f86270 */
[----:B----4-:R-:W-:Y:S02]  /*192b0*/  ISETP.GE.AND P3, PT, R10, RZ, PT ;  /* 0x000000ff0a00720c */ /* 0x010fe40003f66270 */
[----:B---3--:R-:W-:-:S09]  /*192c0*/  ISETP.GE.AND P5, PT, R11, RZ, PT ;  /* 0x000000ff0b00720c */ /* 0x008fd20003fa6270 */
[----:B------:R-:W-:Y:S01]  /*192d0*/  @!P4 IMAD.MOV R115, RZ, RZ, -R115 ;  /* 0x000000ffff73c224 */ /* 0x000fe200078e0a73 */
[----:B------:R-:W-:Y:S01]  /*192e0*/  ISETP.GE.AND P4, PT, R13, RZ, PT ;  /* 0x000000ff0d00720c */ /* 0x000fe20003f86270 */
[----:B------:R-:W-:Y:S01]  /*192f0*/  @!P3 IMAD.MOV R114, RZ, RZ, -R114 ;  /* 0x000000ffff72b224 */ /* 0x000fe200078e0a72 */
[----:B------:R-:W-:Y:S02]  /*19300*/  ISETP.GE.AND P3, PT, R15, RZ, PT ;  /* 0x000000ff0f00720c */ /* 0x000fe40003f66270 */
[----:B------:R-:W-:Y:S02]  /*19310*/  @!P5 IADD3 R113, -R113, RZ, RZ ;  /* 0x000000ff7171d210 */ /* 0x000fe40007ffe1ff */
[----:B------:R-:W-:-:S07]  /*19320*/  ISETP.GE.AND P5, PT, R17, RZ, PT ;  /* 0x000000ff1100720c */ /* 0x000fce0003fa6270 */
[----:B------:R-:W-:Y:S01]  /*19330*/  @!P4 IMAD.MOV R110, RZ, RZ, -R110 ;  /* 0x000000ffff6ec224 */ /* 0x000fe200078e0a6e */
[----:B------:R-:W-:Y:S02]  /*19340*/  ISETP.GE.AND P4, PT, R235, RZ, PT ;  /* 0x000000ffeb00720c */ /* 0x000fe40003f86270 */
[----:B------:R-:W-:Y:S02]  /*19350*/  @!P3 IADD3 R109, -R109, RZ, RZ ;  /* 0x000000ff6d6db210 */ /* 0x000fe40007ffe1ff */
[----:B------:R-:W-:Y:S01]  /*19360*/  ISETP.GE.AND P3, PT, R234, RZ, PT ;  /* 0x000000ffea00720c */ /* 0x000fe20003f66270 */
[----:B------:R-:W-:Y:S01]  /*19370*/  @!P5 IMAD.MOV R108, RZ, RZ, -R108 ;  /* 0x000000ffff6cd224 */ /* 0x000fe200078e0a6c */
[----:B------:R-:W-:-:S07]  /*19380*/  ISETP.GE.AND P5, PT, R186, RZ, PT ;  /* 0x000000ffba00720c */ /* 0x000fce0003fa6270 */
[----:B------:R-:W-:Y:S02]  /*19390*/  @!P4 IADD3 R105, -R105, RZ, RZ ;  /* 0x000000ff6969c210 */ /* 0x000fe40007ffe1ff */
[----:B------:R-:W-:Y:S02]  /*193a0*/  ISETP.GE.AND P4, PT, R183, RZ, PT ;  /* 0x000000ffb700720c */ /* 0x000fe40003f86270 */
[----:B------:R-:W-:Y:S01]  /*193b0*/  @!P3 IMAD.MOV R104, RZ, RZ, -R104 ;  /* 0x000000ffff68b224 */ /* 0x000fe200078e0a68 */
[----:B------:R-:W-:Y:S01]  /*193c0*/  ISETP.GE.AND P3, PT, R232, RZ, PT ;  /* 0x000000ffe800720c */ /* 0x000fe20003f66270 */
[----:B------:R-:W-:Y:S01]  /*193d0*/  @!P5 IMAD.MOV R103, RZ, RZ, -R103 ;  /* 0x000000ffff67d224 */ /* 0x000fe200078e0a67 */
[----:B------:R-:W-:-:S08]  /*193e0*/  ISETP.GE.AND P5, PT, R231, RZ, PT ;  /* 0x000000ffe700720c */ /* 0x000fd00003fa6270 */
[----:B------:R-:W-:Y:S01]  /*193f0*/  @!P4 IMAD.MOV R100, RZ, RZ, -R100 ;  /* 0x000000ffff64c224 */ /* 0x000fe200078e0a64 */
        /* <DEDUP_REMOVED lines=8> */
[----:B------:R-:W-:Y:S02]  /*19480*/  ISETP.GE.AND P3, PT, R227, RZ, PT ;  /* 0x000000ffe300720c */ /* 0x000fe40003f66270 */
[----:B------:R-:W-:Y:S02]  /*19490*/  @!P5 IADD3 R93, -R93, RZ, RZ ;  /* 0x000000ff5d5dd210 */ /* 0x000fe40007ffe1ff */
[----:B------:R-:W-:-:S06]  /*194a0*/  ISETP.GE.AND P5, PT, R228, RZ, PT ;  /* 0x000000ffe400720c */ /* 0x000fcc0003fa6270 */
[----:B------:R-:W-:Y:S01]  /*194b0*/  @!P4 IMAD.MOV R90, RZ, RZ, -R90 ;  /* 0x000000ffff5ac224 */ /* 0x000fe200078e0a5a */
[----:B------:R-:W-:Y:S02]  /*194c0*/  ISETP.GE.AND P4, PT, R176, RZ, PT ;  /* 0x000000ffb000720c */ /* 0x000fe40003f86270 */
[----:B------:R-:W-:Y:S02]  /*194d0*/  @!P3 IADD3 R89, -R89, RZ, RZ ;  /* 0x000000ff5959b210 */ /* 0x000fe40007ffe1ff */
[----:B------:R-:W-:Y:S02]  /*194e0*/  ISETP.GE.AND P3, PT, R175, RZ, PT ;  /* 0x000000ffaf00720c */ /* 0x000fe40003f66270 */
[----:B------:R-:W-:Y:S01]  /*194f0*/  @!P5 IMAD.MOV R88, RZ, RZ, -R88 ;  /* 0x000000ffff58d224 */ /* 0x000fe200078e0a58 */
[----:B------:R-:W-:-:S06]  /*19500*/  ISETP.GE.AND P5, PT, R225, RZ, PT ;  /* 0x000000ffe100720c */ /* 0x000fcc0003fa6270 */
[----:B------:R-:W-:Y:S02]  /*19510*/  @!P4 IADD3 R85, -R85, RZ, RZ ;  /* 0x000000ff5555c210 */ /* 0x000fe40007ffe1ff */
[----:B------:R-:W-:Y:S02]  /*19520*/  ISETP.GE.AND P4, PT, R223, RZ, PT ;  /* 0x000000ffdf00720c */ /* 0x000fe40003f86270 */
[----:B------:R-:W-:Y:S01]  /*19530*/  @!P3 IMAD.MOV R84, RZ, RZ, -R84 ;  /* 0x000000ffff54b224 */ /* 0x000fe200078e0a54 */
[----:B------:R-:W-:Y:S01]  /*19540*/  ISETP.GE.AND P3, PT, R174, RZ, PT ;  /* 0x000000ffae00720c */ /* 0x000fe20003f66270 */
[----:B------:R-:W-:Y:S01]  /*19550*/  @!P0 IMAD.MOV R82, RZ, RZ, -R82 ;  /* 0x000000ffff528224 */ /* 0x000fe200078e0a52 */
[----:B------:R-:W-:Y:S02]  /*19560*/  ISETP.GE.AND P0, PT, R172, RZ, PT ;  /* 0x000000ffac00720c */ /* 0x000fe40003f06270 */
[----:B------:R-:W-:Y:S01]  /*19570*/  @!P1 IADD3 R81, -R81, RZ, RZ ;  /* 0x000000ff51519210 */ /* 0x000fe20007ffe1ff */
[----:B------:R-:W-:Y:S01]  /*19580*/  @!P5 IMAD.MOV R83, RZ, RZ, -R83 ;  /* 0x000000ffff53d224 */ /* 0x000fe200078e0a53 */
[----:B------:R-:W-:-:S02]  /*19590*/  ISETP.GE.AND P5, PT, R173, RZ, PT ;  /* 0x000000ffad00720c */ /* 0x000fc40003fa6270 */
[----:B------:R-:W-:Y:S02]  /*195a0*/  ISETP.GE.AND P1, PT, R171, RZ, PT ;  /* 0x000000ffab00720c */ /* 0x000fe40003f26270 */
[----:B------:R-:W-:Y:S01]  /*195b0*/  @!P4 IMAD.MOV R80, RZ, RZ, -R80 ;  /* 0x000000ffff50c224 */ /* 0x000fe200078e0a50 */
[----:B------:R-:W-:Y:S02]  /*195c0*/  ISETP.GE.AND P4, PT, R221, RZ, PT ;  /* 0x000000ffdd00720c */ /* 0x000fe40003f86270 */
[----:B------:R-:W-:Y:S01]  /*195d0*/  @!P3 IMAD.MOV R79, RZ, RZ, -R79 ;  /* 0x000000ffff4fb224 */ /* 0x000fe200078e0a4f */
[----:B------:R-:W-:Y:S02]  /*195e0*/  ISETP.GE.AND P3, PT, R220, RZ, PT ;  /* 0x000000ffdc00720c */ /* 0x000fe40003f66270 */
[----:B------:R-:W-:Y:S02]  /*195f0*/  @!P0 IADD3 R77, -R77, RZ, RZ ;  /* 0x000000ff4d4d8210 */ /* 0x000fe40007ffe1ff */
[----:B------:R-:W-:Y:S01]  /*19600*/  ISETP.GE.AND P0, PT, R219, RZ, PT ;  /* 0x000000ffdb00720c */ /* 0x000fe20003f06270 */
[----:B------:R-:W-:Y:S01]  /*19610*/  @!P5 IMAD.MOV R78, RZ, RZ, -R78 ;  /* 0x000000ffff4ed224 */ /* 0x000fe200078e0a4e */
[----:B------:R-:W-:Y:S01]  /*19620*/  ISETP.GE.AND P5, PT, R218, RZ, PT ;  /* 0x000000ffda00720c */ /* 0x000fe20003fa6270 */
[----:B------:R-:W-:Y:S01]  /*19630*/  @!P1 IMAD.MOV R76, RZ, RZ, -R76 ;  /* 0x000000ffff4c9224 */ /* 0x000fe200078e0a4c */
[----:B------:R-:W-:-:S02]  /*19640*/  ISETP.GE.AND P1, PT, R170, RZ, PT ;  /* 0x000000ffaa00720c */ /* 0x000fc40003f26270 */
[----:B------:R-:W-:Y:S01]  /*19650*/  @!P4 IMAD.MOV R75, RZ, RZ, -R75 ;  /* 0x000000ffff4bc224 */ /* 0x000fe200078e0a4b */
[----:B------:R-:W-:Y:S02]  /*19660*/  ISETP.GE.AND P4, PT, R169, RZ, PT ;  /* 0x000000ffa900720c */ /* 0x000fe40003f86270 */
[----:B------:R-:W-:Y:S01]  /*19670*/  @!P3 IMAD.MOV R74, RZ, RZ, -R74 ;  /* 0x000000ffff4ab224 */ /* 0x000fe200078e0a4a */
[----:B------:R-:W-:-:S03]  /*19680*/  ISETP.GE.AND P3, PT, R168, RZ, PT ;  /* 0x000000ffa800720c */ /* 0x000fc60003f66270 */
[----:B------:R-:W-:Y:S01]  /*19690*/  @!P0 IMAD.MOV R72, RZ, RZ, -R72 ;  /* 0x000000ffff488224 */ /* 0x000fe200078e0a48 */
[----:B------:R-:W-:Y:S02]  /*196a0*/  ISETP.GE.AND P0, PT, R217, RZ, PT ;  /* 0x000000ffd900720c */ /* 0x000fe40003f06270 */
[----:B------:R-:W-:Y:S02]  /*196b0*/  @!P5 IADD3 R73, -R73, RZ, RZ ;  /* 0x000000ff4949d210 */ /* 0x000fe40007ffe1ff */
[----:B------:R-:W-:Y:S01]  /*196c0*/  ISETP.GE.AND P5, PT, R167, RZ, PT ;  /* 0x000000ffa700720c */ /* 0x000fe20003fa6270 */
[----:B------:R-:W-:Y:S01]  /*196d0*/  @!P1 IMAD.MOV R71, RZ, RZ, -R71 ;  /* 0x000000ffff479224 */ /* 0x000fe200078e0a47 */
[----:B------:R-:W-:Y:S01]  /*196e0*/  ISETP.GE.AND P1, PT, R216, RZ, PT ;  /* 0x000000ffd800720c */ /* 0x000fe20003f26270 */
[----:B------:R-:W-:Y:S01]  /*196f0*/  @!P4 IMAD.MOV R70, RZ, RZ, -R70 ;  /* 0x000000ffff46c224 */ /* 0x000fe200078e0a46 */
[----:B------:R-:W-:Y:S02]  /*19700*/  ISETP.GE.AND P4, PT, R190, RZ, PT ;  /* 0x000000ffbe00720c */ /* 0x000fe40003f86270 */
[----:B------:R-:W-:-:S02]  /*19710*/  @!P3 IADD3 R69, -R69, RZ, RZ ;  /* 0x000000ff4545b210 */ /* 0x000fc40007ffe1ff */
[----:B------:R-:W-:Y:S01]  /*19720*/  ISETP.GE.AND P3, PT, R215, RZ, PT ;  /* 0x000000ffd700720c */ /* 0x000fe20003f66270 */
[----:B------:R-:W-:Y:S01]  /*19730*/  @!P0 IMAD.MOV R67, RZ, RZ, -R67 ;  /* 0x000000ffff438224 */ /* 0x000fe200078e0a43 */
[----:B------:R-:W-:-:S03]  /*19740*/  ISETP.GE.AND P0, PT, R165, RZ, PT ;  /* 0x000000ffa500720c */ /* 0x000fc60003f06270 */
[----:B------:R-:W-:Y:S01]  /*19750*/  @!P5 IMAD.MOV R68, RZ, RZ, -R68 ;  /* 0x000000ffff44d224 */ /* 0x000fe200078e0a44 */
[----:B------:R-:W-:Y:S01]  /*19760*/  ISETP.GE.AND P5, PT, R166, RZ, PT ;  /* 0x000000ffa600720c */ /* 0x000fe20003fa6270 */
[----:B------:R-:W-:Y:S01]  /*19770*/  @!P1 IMAD.MOV R66, RZ, RZ, -R66 ;  /* 0x000000ffff429224 */ /* 0x000fe200078e0a42 */
[----:B------:R-:W-:Y:S02]  /*19780*/  ISETP.GE.AND P1, PT, R164, RZ, PT ;  /* 0x000000ffa400720c */ /* 0x000fe40003f26270 */
[----:B------:R-:W-:Y:S02]  /*19790*/  @!P4 IADD3 R65, -R65, RZ, RZ ;  /* 0x000000ff4141c210 */ /* 0x000fe40007ffe1ff */
[----:B------:R-:W-:Y:S01]  /*197a0*/  ISETP.GE.AND P4, PT, R163, RZ, PT ;  /* 0x000000ffa300720c */ /* 0x000fe20003f86270 */
[----:B------:R-:W-:Y:S01]  /*197b0*/  @!P3 IMAD.MOV R64, RZ, RZ, -R64 ;  /* 0x000000ffff40b224 */ /* 0x000fe200078e0a40 */
[----:B------:R-:W-:Y:S01]  /*197c0*/  ISETP.GE.AND P3, PT, R214, RZ, PT ;  /* 0x000000ffd600720c */ /* 0x000fe20003f66270 */
        /* <DEDUP_REMOVED lines=10> */
[----:B------:R-:W-:-:S03]  /*19870*/  @!P0 IADD3 R57, -R57, RZ, RZ ;  /* 0x000000ff39398210 */ /* 0x000fc60007ffe1ff */
[----:B------:R-:W-:Y:S01]  /*19880*/  @!P5 IMAD.MOV R58, RZ, RZ, -R58 ;  /* 0x000000ffff3ad224 */ /* 0x000fe200078e0a3a */
[----:B------:R-:W-:Y:S02]  /*19890*/  ISETP.GE.AND P5, PT, R160, RZ, PT ;  /* 0x000000ffa000720c */ /* 0x000fe40003fa6270 */
[----:B------:R-:W-:Y:S01]  /*198a0*/  ISETP.GE.AND P0, PT, R159, RZ, PT ;  /* 0x000000ff9f00720c */ /* 0x000fe20003f06270 */
[----:B------:R-:W-:Y:S01]  /*198b0*/  @!P1 IMAD.MOV R56, RZ, RZ, -R56 ;  /* 0x000000ffff389224 */ /* 0x000fe200078e0a38 */
[----:B------:R-:W-:Y:S01]  /*198c0*/  ISETP.GE.AND P1, PT, R210, RZ, PT ;  /* 0x000000ffd200720c */ /* 0x000fe20003f26270 */
[----:B------:R-:W-:Y:S01]  /*198d0*/  STL [R1+0x4308], R127 ;  /* 0x0043087f01007387 */ /* 0x000fe20000100800 */
[----:B------:R-:W-:Y:S01]  /*198e0*/  @!P4 IMAD.MOV R55, RZ, RZ, -R55 ;  /* 0x000000ffff37c224 */ /* 0x000fe200078e0a37 */
[----:B------:R-:W-:Y:S01]  /*198f0*/  ISETP.GE.AND P4, PT, R208, RZ, PT ;  /* 0x000000ffd000720c */ /* 0x000fe20003f86270 */
[----:B------:R-:W-:Y:S01]  /*19900*/  @!P3 IMAD.MOV R54, RZ, RZ, -R54 ;  /* 0x000000ffff36b224 */ /* 0x000fe200078e0a36 */
[----:B------:R-:W-:Y:S01]  /*19910*/  STL [R1+0x430c], R126 ;  /* 0x00430c7e01007387 */ /* 0x000fe20000100800 */
[----:B------:R-:W-:-:S03]  /*19920*/  ISETP.GE.AND P3, PT, R209, RZ, PT ;  /* 0x000000ffd100720c */ /* 0x000fc60003f66270 */
[----:B------:R-:W-:Y:S01]  /*19930*/  STL [R1+0x4310], R125 ;  /* 0x0043107d01007387 */ /* 0x000fe20000100800 */
[----:B------:R-:W-:Y:S01]  /*19940*/  @!P5 IADD3 R53, -R53, RZ, RZ ;  /* 0x000000ff3535d210 */ /* 0x000fe20007ffe1ff */
[----:B------:R-:W-:Y:S01]  /*19950*/  @!P0 IMAD.MOV R52, RZ, RZ, -R52 ;  /* 0x000000ffff348224 */ /* 0x000fe200078e0a34 */
[----:B------:R-:W-:Y:S01]  /*19960*/  ISETP.GE.AND P5, PT, R207, RZ, PT ;  /* 0x000000ffcf00720c */ /* 0x000fe20003fa6270 */
[----:B------:R-:W1:Y:S01]  /*19970*/  LDL.LU R139, [R1+0x44a8] ;  /* 0x0044a800018b7983 */ /* 0x000e620000300800 */
[----:B------:R-:W-:Y:S01]  /*19980*/  ISETP.GE.AND P0, PT, R157, RZ, PT ;  /* 0x000000ff9d00720c */ /* 0x000fe20003f06270 */
[----:B------:R-:W-:Y:S01]  /*19990*/  @!P1 IMAD.MOV R51, RZ, RZ, -R51 ;  /* 0x000000ffff339224 */ /* 0x000fe200078e0a33 */
[----:B------:R-:W-:Y:S01]  /*199a0*/  ISETP.GE.AND P1, PT, R156, RZ, PT ;  /* 0x000000ff9c00720c */ /* 0x000fe20003f26270 */
[----:B------:R-:W2:Y:S04]  /*199b0*/  LDL.LU R16, [R1+0x44a4] ;  /* 0x0044a40001107983 */ /* 0x000ea80000300800 */
[----:B------:R-:W3:Y:S04]  /*199c0*/  LDL.LU R13, [R1+0x44a0] ;  /* 0x0044a000010d7983 */ /* 0x000ee80000300800 */
[----:B------:R-:W4:Y:S04]  /*199d0*/  LDL.LU R15, [R1+0x449c] ;  /* 0x00449c00010f7983 */ /* 0x000f280000300800 */
[----:B------:R-:W2:Y:S04]  /*199e0*/  LDL.LU R17, [R1+0x4498] ;  /* 0x0044980001117983 */ /* 0x000ea80000300800 */
[----:B------:R-:W3:Y:S04]  /*199f0*/  LDL.LU R236, [R1+0x4494] ;  /* 0x0044940001ec7983 */ /* 0x000ee80000300800 */
[----:B------:R-:W4:Y:S04]  /*19a00*/  LDL.LU R233, [R1+0x4490] ;  /* 0x0044900001e97983 */ /* 0x000f280000300800 */
[----:B------:R-:W2:Y:S01]  /*19a10*/  LDL.LU R235, [R1+0x448c] ;  /* 0x00448c0001eb7983 */ /* 0x000ea20000300800 */
[----:B------:R-:W-:-:S03]  /*19a20*/  @!P4 IMAD.MOV R50, RZ, RZ, -R50 ;  /* 0x000000ffff32c224 */ /* 0x000fc600078e0a32 */
[----:B------:R-:W3:Y:S01]  /*19a30*/  LDL.LU R234, [R1+0x4488] ;  /* 0x0044880001ea7983 */ /* 0x000ee20000300800 */
[----:B------:R-:W-:-:S03]  /*19a40*/  ISETP.GE.AND P4, PT, R158, RZ, PT ;  /* 0x000000ff9e00720c */ /* 0x000fc60003f86270 */
[----:B------:R-:W4:Y:S01]  /*19a50*/  LDL.LU R186, [R1+0x4484] ;  /* 0x0044840001ba7983 */ /* 0x000f220000300800 */
[----:B------:R-:W-:-:S03]  /*19a60*/  @!P3 IADD3 R49, -R49, RZ, RZ ;  /* 0x000000ff3131b210 */ /* 0x000fc60007ffe1ff */
[----:B------:R-:W2:Y:S01]  /*19a70*/  LDL.LU R185, [R1+0x4480] ;  /* 0x0044800001b97983 */ /* 0x000ea20000300800 */
[----:B------:R-:W-:Y:S01]  /*19a80*/  ISETP.GE.AND P3, PT, R206, RZ, PT ;  /* 0x000000ffce00720c */ /* 0x000fe20003f66270 */
[----:B------:R-:W-:Y:S02]  /*19a90*/  @!P5 IMAD.MOV R48, RZ, RZ, -R48 ;  /* 0x000000ffff30d224 */ /* 0x000fe400078e0a30 */
[----:B------:R-:W3:Y:S01]  /*19aa0*/  LDL.LU R184, [R1+0x447c] ;  /* 0x00447c0001b87983 */ /* 0x000ee20000300800 */
[----:B------:R-:W-:Y:S01]  /*19ab0*/  ISETP.GE.AND P5, PT, R203, RZ, PT ;  /* 0x000000ffcb00720c */ /* 0x000fe20003fa6270 */
[----:B------:R-:W-:Y:S02]  /*19ac0*/  @!P0 IMAD.MOV R47, RZ, RZ, -R47 ;  /* 0x000000ffff2f8224 */ /* 0x000fe400078e0a2f */
[----:B------:R-:W4:Y:S01]  /*19ad0*/  LDL.LU R183, [R1+0x4478] ;  /* 0x0044780001b77983 */ /* 0x000f220000300800 */
[----:B------:R-:W-:Y:S01]  /*19ae0*/  ISETP.GE.AND P0, PT, R204, RZ, PT ;  /* 0x000000ffcc00720c */ /* 0x000fe20003f06270 */
[----:B------:R-:W-:-:S02]  /*19af0*/  @!P1 IMAD.MOV R46, RZ, RZ, -R46 ;  /* 0x000000ffff2e9224 */ /* 0x000fc400078e0a2e */
[----:B------:R-:W2:Y:S01]  /*19b00*/  LDL.LU R232, [R1+0x4474] ;  /* 0x0044740001e87983 */ /* 0x000ea20000300800 */
[----:B------:R-:W-:-:S03]  /*19b10*/  ISETP.GE.AND P1, PT, R205, RZ, PT ;  /* 0x000000ffcd00720c */ /* 0x000fc60003f26270 */
[----:B------:R-:W3:Y:S04]  /*19b20*/  LDL.LU R231, [R1+0x4470] ;  /* 0x0044700001e77983 */ /* 0x000ee80000300800 */
[----:B------:R-:W4:Y:S04]  /*19b30*/  LDL.LU R189, [R1+0x446c] ;  /* 0x00446c0001bd7983 */ /* 0x000f280000300800 */
[----:B------:R-:W2:Y:S04]  /*19b40*/  LDL.LU R230, [R1+0x4468] ;  /* 0x0044680001e67983 */ /* 0x000ea80000300800 */
[----:B------:R-:W3:Y:S04]  /*19b50*/  LDL.LU R182, [R1+0x4464] ;  /* 0x0044640001b67983 */ /* 0x000ee80000300800 */
[----:B------:R-:W4:Y:S04]  /*19b60*/  LDL.LU R181, [R1+0x4460] ;  /* 0x0044600001b57983 */ /* 0x000f280000300800 */
[----:B------:R-:W2:Y:S04]  /*19b70*/  LDL.LU R180, [R1+0x445c] ;  /* 0x00445c0001b47983 */ /* 0x000ea80000300800 */
[----:B------:R-:W3:Y:S04]  /*19b80*/  LDL.LU R179, [R1+0x4458] ;  /* 0x0044580001b37983 */ /* 0x000ee80000300800 */
[----:B------:R-:W4:Y:S01]  /*19b90*/  LDL.LU R229, [R1+0x4454] ;  /* 0x0044540001e57983 */ /* 0x000f220000300800 */
[----:B------:R-:W-:-:S03]  /*19ba0*/  @!P4 IADD3 R45, -R45, RZ, RZ ;  /* 0x000000ff2d2dc210 */ /* 0x000fc60007ffe1ff */
[----:B------:R-:W2:Y:S01]  /*19bb0*/  LDL.LU R226, [R1+0x4450] ;  /* 0x0044500001e27983 */ /* 0x000ea20000300800 */
[----:B------:R-:W-:-:S03]  /*19bc0*/  ISETP.GE.AND P4, PT, R154, RZ, PT ;  /* 0x000000ff9a00720c */ /* 0x000fc60003f86270 */
[----:B------:R-:W3:Y:S01]  /*19bd0*/  LDL.LU R227, [R1+0x444c] ;  /* 0x00444c0001e37983 */ /* 0x000ee20000300800 */
[----:B------:R-:W-:-:S03]  /*19be0*/  @!P3 IMAD.MOV R44, RZ, RZ, -R44 ;  /* 0x000000ffff2cb224 */ /* 0x000fc600078e0a2c */
[----:B------:R-:W4:Y:S01]  /*19bf0*/  LDL.LU R228, [R1+0x4448] ;  /* 0x0044480001e47983 */ /* 0x000f220000300800 */
[----:B------:R-:W-:Y:S01]  /*19c00*/  ISETP.GE.AND P3, PT, R155, RZ, PT ;  /* 0x000000ff9b00720c */ /* 0x000fe20003f66270 */
[----:B------:R-:W-:Y:S02]  /*19c10*/  @!P5 IMAD.MOV R43, RZ, RZ, -R43 ;  /* 0x000000ffff2bd224 */ /* 0x000fe400078e0a2b */
[----:B------:R-:W2:Y:S01]  /*19c20*/  LDL.LU R178, [R1+0x4444] ;  /* 0x0044440001b27983 */ /* 0x000ea20000300800 */
[----:B------:R-:W-:Y:S01]  /*19c30*/  ISETP.GE.AND P5, PT, R153, RZ, PT ;  /* 0x000000ff9900720c */ /* 0x000fe20003fa6270 */
[----:B------:R-:W-:Y:S02]  /*19c40*/  @!P0 IMAD.MOV R42, RZ, RZ, -R42 ;  /* 0x000000ffff2a8224 */ /* 0x000fe400078e0a2a */
[----:B------:R-:W3:Y:S01]  /*19c50*/  LDL.LU R177, [R1+0x4440] ;  /* 0x0044400001b17983 */ /* 0x000ee20000300800 */
[----:B------:R-:W-:-:S03]  /*19c60*/  ISETP.GE.AND P0, PT, R152, RZ, PT ;  /* 0x000000ff9800720c */ /* 0x000fc60003f06270 */
[----:B------:R-:W4:Y:S01]  /*19c70*/  LDL.LU R176, [R1+0x443c] ;  /* 0x00443c0001b07983 */ /* 0x000f220000300800 */
[----:B------:R-:W-:-:S03]  /*19c80*/  @!P1 IADD3 R41, -R41, RZ, RZ ;  /* 0x000000ff29299210 */ /* 0x000fc60007ffe1ff */
        /* <DEDUP_REMOVED lines=8> */
[----:B------:R-:W3:Y:S01]  /*19d10*/  LDL.LU R172, [R1+0x441c] ;  /* 0x00441c0001ac7983 */ /* 0x000ee20000300800 */
[----:B------:R-:W-:-:S03]  /*19d20*/  @!P4 IMAD.MOV R40, RZ, RZ, -R40 ;  /* 0x000000ffff28c224 */ /* 0x000fc600078e0a28 */
[----:B------:R-:W4:Y:S01]  /*19d30*/  LDL.LU R171, [R1+0x4418] ;  /* 0x0044180001ab7983 */ /* 0x000f220000300800 */
[----:B------:R-:W-:-:S03]  /*19d40*/  ISETP.GE.AND P4, PT, R202, RZ, PT ;  /* 0x000000ffca00720c */ /* 0x000fc60003f86270 */
[----:B------:R-:W2:Y:S01]  /*19d50*/  LDL.LU R221, [R1+0x4414] ;  /* 0x0044140001dd7983 */ /* 0x000ea20000300800 */
[----:B------:R-:W-:-:S03]  /*19d60*/  @!P3 IMAD.MOV R39, RZ, RZ, -R39 ;  /* 0x000000ffff27b224 */ /* 0x000fc600078e0a27 */
[----:B------:R-:W3:Y:S01]  /*19d70*/  LDL.LU R220, [R1+0x4410] ;  /* 0x0044100001dc7983 */ /* 0x000ee20000300800 */
[----:B------:R-:W-:Y:S01]  /*19d80*/  ISETP.GE.AND P3, PT, R188, RZ, PT ;  /* 0x000000ffbc00720c */ /* 0x000fe20003f66270 */
[----:B------:R-:W-:Y:S02]  /*19d90*/  @!P5 IMAD.MOV R38, RZ, RZ, -R38 ;  /* 0x000000ffff26d224 */ /* 0x000fe400078e0a26 */
[----:B------:R-:W4:Y:S01]  /*19da0*/  LDL.LU R218, [R1+0x440c] ;  /* 0x00440c0001da7983 */ /* 0x000f220000300800 */
[----:B------:R-:W-:-:S03]  /*19db0*/  ISETP.GE.AND P5, PT, R201, RZ, PT ;  /* 0x000000ffc900720c */ /* 0x000fc60003fa6270 */
[----:B------:R-:W2:Y:S01]  /*19dc0*/  LDL.LU R219, [R1+0x4408] ;  /* 0x0044080001db7983 */ /* 0x000ea20000300800 */
[----:B------:R-:W-:Y:S01]  /*19dd0*/  @!P0 IADD3 R37, -R37, RZ, RZ ;  /* 0x000000ff25258210 */ /* 0x000fe20007ffe1ff */
[----:B------:R-:W-:Y:S02]  /*19de0*/  @!P1 IMAD.MOV R36, RZ, RZ, -R36 ;  /* 0x000000ffff249224 */ /* 0x000fe400078e0a24 */
[----:B------:R-:W3:Y:S01]  /*19df0*/  LDL.LU R170, [R1+0x4404] ;  /* 0x0044040001aa7983 */ /* 0x000ee20000300800 */
[----:B------:R-:W-:-:S03]  /*19e00*/  ISETP.GE.AND P0, PT, R200, RZ, PT ;  /* 0x000000ffc800720c */ /* 0x000fc60003f06270 */
[----:B------:R-:W4:Y:S01]  /*19e10*/  LDL.LU R169, [R1+0x4400] ;  /* 0x0044000001a97983 */ /* 0x000f220000300800 */
[----:B------:R-:W-:-:S03]  /*19e20*/  ISETP.GE.AND P1, PT, R150, RZ, PT ;  /* 0x000000ff9600720c */ /* 0x000fc60003f26270 */
        /* <DEDUP_REMOVED lines=11> */
[----:B------:R-:W-:-:S03]  /*19ee0*/  @!P3 IMAD.MOV R34, RZ, RZ, -R34 ;  /* 0x000000ffff22b224 */ /* 0x000fc600078e0a22 */
[----:B------:R-:W2:Y:S01]  /*19ef0*/  LDL.LU R163, [R1+0x43d8] ;  /* 0x0043d80001a37983 */ /* 0x000ea20000300800 */
[----:B------:R-:W-:-:S03]  /*19f00*/  ISETP.GE.AND P3, PT, R148, RZ, PT ;  /* 0x000000ff9400720c */ /* 0x000fc60003f66270 */
[----:B------:R-:W3:Y:S01]  /*19f10*/  LDL.LU R214, [R1+0x43d4] ;  /* 0x0043d40001d67983 */ /* 0x000ee20000300800 */
[----:B------:R-:W-:Y:S01]  /*19f20*/  @!P5 IADD3 R33, -R33, RZ, RZ ;  /* 0x000000ff2121d210 */ /* 0x000fe20007ffe1ff */
[----:B------:R-:W-:Y:S02]  /*19f30*/  @!P0 IMAD.MOV R32, RZ, RZ, -R32 ;  /* 0x000000ffff208224 */ /* 0x000fe400078e0a20 */
[----:B------:R-:W4:Y:S01]  /*19f40*/  LDL.LU R211, [R1+0x43d0] ;  /* 0x0043d00001d37983 */ /* 0x000f220000300800 */
[----:B------:R-:W-:Y:S01]  /*19f50*/  ISETP.GE.AND P5, PT, R147, RZ, PT ;  /* 0x000000ff9300720c */ /* 0x000fe20003fa6270 */
[----:B------:R-:W-:Y:S02]  /*19f60*/  @!P1 IMAD.MOV R31, RZ, RZ, -R31 ;  /* 0x000000ffff1f9224 */ /* 0x000fe400078e0a1f */
[----:B------:R-:W2:Y:S01]  /*19f70*/  LDL.LU R213, [R1+0x43cc] ;  /* 0x0043cc0001d57983 */ /* 0x000ea20000300800 */
[----:B------:R-:W-:-:S03]  /*19f80*/  ISETP.GE.AND P0, PT, R199, RZ, PT ;  /* 0x000000ffc700720c */ /* 0x000fc60003f06270 */
[----:B------:R-:W3:Y:S01]  /*19f90*/  LDL.LU R212, [R1+0x43c8] ;  /* 0x0043c80001d47983 */ /* 0x000ee20000300800 */
[----:B------:R-:W-:-:S03]  /*19fa0*/  ISETP.GE.AND P1, PT, R198, RZ, PT ;  /* 0x000000ffc600720c */ /* 0x000fc60003f26270 */
[----:B------:R-:W4:Y:S04]  /*19fb0*/  LDL.LU R162, [R1+0x43c4] ;  /* 0x0043c40001a27983 */ /* 0x000f280000300800 */
[----:B------:R-:W2:Y:S04]  /*19fc0*/  LDL.LU R161, [R1+0x43c0] ;  /* 0x0043c00001a17983 */ /* 0x000ea80000300800 */
[----:B------:R-:W3:Y:S04]  /*19fd0*/  LDL.LU R160, [R1+0x43bc] ;  /* 0x0043bc0001a07983 */ /* 0x000ee80000300800 */
[----:B------:R-:W4:Y:S04]  /*19fe0*/  LDL.LU R159, [R1+0x43b8] ;  /* 0x0043b800019f7983 */ /* 0x000f280000300800 */
[----:B------:R-:W2:Y:S04]  /*19ff0*/  LDL.LU R210, [R1+0x43b4] ;  /* 0x0043b40001d27983 */ /* 0x000ea80000300800 */
[----:B------:R-:W3:Y:S04]  /*1a000*/  LDL.LU R208, [R1+0x43b0] ;  /* 0x0043b00001d07983 */ /* 0x000ee80000300800 */
[----:B------:R-:W4:Y:S01]  /*1a010*/  LDL.LU R209, [R1+0x43ac] ;  /* 0x0043ac0001d17983 */ /* 0x000f220000300800 */
[----:B------:R-:W-:-:S03]  /*1a020*/  @!P4 IMAD.MOV R30, RZ, RZ, -R30 ;  /* 0x000000ffff1ec224 */ /* 0x000fc600078e0a1e */
[----:B------:R-:W2:Y:S01]  /*1a030*/  LDL.LU R207, [R1+0x43a8] ;  /* 0x0043a80001cf7983 */ /* 0x000ea20000300800 */
[----:B------:R-:W-:-:S03]  /*1a040*/  ISETP.GE.AND P4, PT, R196, RZ, PT ;  /* 0x000000ffc400720c */ /* 0x000fc60003f86270 */
[----:B------:R-:W3:Y:S01]  /*1a050*/  LDL.LU R157, [R1+0x43a4] ;  /* 0x0043a400019d7983 */ /* 0x000ee20000300800 */
[----:B------:R-:W-:-:S03]  /*1a060*/  @!P3 IADD3 R29, -R29, RZ, RZ ;  /* 0x000000ff1d1db210 */ /* 0x000fc60007ffe1ff */
[----:B------:R-:W4:Y:S01]  /*1a070*/  LDL.LU R156, [R1+0x43a0] ;  /* 0x0043a000019c7983 */ /* 0x000f220000300800 */
[----:B------:R-:W-:Y:S01]  /*1a080*/  ISETP.GE.AND P3, PT, R197, RZ, PT ;  /* 0x000000ffc500720c */ /* 0x000fe20003f66270 */
[----:B------:R-:W-:Y:S02]  /*1a090*/  @!P5 IMAD.MOV R28, RZ, RZ, -R28 ;  /* 0x000000ffff1cd224 */ /* 0x000fe400078e0a1c */
[----:B------:R-:W2:Y:S01]  /*1a0a0*/  LDL.LU R158, [R1+0x439c] ;  /* 0x00439c00019e7983 */ /* 0x000ea20000300800 */
[----:B------:R-:W-:Y:S01]  /*1a0b0*/  ISETP.GE.AND P5, PT, R146, RZ, PT ;  /* 0x000000ff9200720c */ /* 0x000fe20003fa6270 */
[----:B------:R-:W-:Y:S02]  /*1a0c0*/  @!P0 IMAD.MOV R27, RZ, RZ, -R27 ;  /* 0x000000ffff1b8224 */ /* 0x000fe400078e0a1b */
[----:B------:R-:W3:Y:S01]  /*1a0d0*/  LDL.LU R206, [R1+0x4398] ;  /* 0x0043980001ce7983 */ /* 0x000ee20000300800 */
[----:B------:R-:W-:Y:S01]  /*1a0e0*/  ISETP.GE.AND P0, PT, R145, RZ, PT ;  /* 0x000000ff9100720c */ /* 0x000fe20003f06270 */
[----:B------:R-:W-:-:S02]  /*1a0f0*/  @!P1 IMAD.MOV R26, RZ, RZ, -R26 ;  /* 0x000000ffff1a9224 */ /* 0x000fc400078e0a1a */
        /* <DEDUP_REMOVED lines=8> */
[----:B------:R-:W2:Y:S04]  /*1a180*/  LDL.LU R151, [R1+0x4378] ;  /* 0x0043780001977983 */ /* 0x000ea80000300800 */
[----:B------:R-:W3:Y:S01]  /*1a190*/  LDL.LU R202, [R1+0x4374] ;  /* 0x0043740001ca7983 */ /* 0x000ee20000300800 */
[----:B------:R-:W-:-:S03]  /*1a1a0*/  @!P4 IADD3 R25, -R25, RZ, RZ ;  /* 0x000000ff1919c210 */ /* 0x000fc60007ffe1ff */
        /* <DEDUP_REMOVED lines=8> */
[----:B------:R-:W-:Y:S01]  /*1a230*/  ISETP.GE.AND P5, PT, R193, RZ, PT ;  /* 0x000000ffc100720c */ /* 0x000fe20003fa6270 */
[----:B------:R-:W-:Y:S02]  /*1a240*/  @!P0 IMAD.MOV R20, RZ, RZ, -R20 ;  /* 0x000000ffff148224 */ /* 0x000fe400078e0a14 */
[----:B------:R-:W2:Y:S01]  /*1a250*/  LDL.LU R149, [R1+0x4360] ;  /* 0x0043600001957983 */ /* 0x000ea20000300800 */
[----:B------:R-:W-:-:S03]  /*1a260*/  ISETP.GE.AND P0, PT, R194, RZ, PT ;  /* 0x000000ffc200720c */ /* 0x000fc60003f06270 */
[----:B------:R-:W3:Y:S01]  /*1a270*/  LDL.LU R148, [R1+0x435c] ;  /* 0x00435c0001947983 */ /* 0x000ee20000300800 */
[----:B------:R-:W-:-:S03]  /*1a280*/  @!P1 IADD3 R19, -R19, RZ, RZ ;  /* 0x000000ff13139210 */ /* 0x000fc60007ffe1ff */
        /* <DEDUP_REMOVED lines=15> */
[----:B------:R-:W-:Y:S01]  /*1a380*/  ISETP.GE.AND P3, PT, R192, RZ, PT ;  /* 0x000000ffc000720c */ /* 0x000fe20003f66270 */
[----:B------:R-:W-:Y:S02]  /*1a390*/  @!P5 IMAD.MOV R12, RZ, RZ, -R12 ;  /* 0x000000ffff0cd224 */ /* 0x000fe400078e0a0c */
[----:B------:R-:W3:Y:S01]  /*1a3a0*/  LDL.LU R194, [R1+0x432c] ;  /* 0x00432c0001c27983 */ /* 0x000ee20000300800 */
[----:B------:R-:W-:-:S03]  /*1a3b0*/  ISETP.GE.AND P5, PT, R140, RZ, PT ;  /* 0x000000ff8c00720c */ /* 0x000fc60003fa6270 */
[----:B------:R-:W4:Y:S01]  /*1a3c0*/  LDL.LU R142, [R1+0x4328] ;  /* 0x00432800018e7983 */ /* 0x000f220000300800 */
[----:B------:R-:W-:Y:S01]  /*1a3d0*/  @!P0 IADD3 R7, -R7, RZ, RZ ;  /* 0x000000ff07078210 */ /* 0x000fe20007ffe1ff */
[----:B------:R-:W-:Y:S02]  /*1a3e0*/  @!P1 IMAD.MOV R6, RZ, RZ, -R6 ;  /* 0x000000ffff069224 */ /* 0x000fe400078e0a06 */
[----:B------:R-:W2:Y:S01]  /*1a3f0*/  LDL.LU R141, [R1+0x4324] ;  /* 0x00432400018d7983 */ /* 0x000ea20000300800 */
[----:B------:R-:W-:-:S03]  /*1a400*/  ISETP.GE.AND P0, PT, R191, RZ, PT ;  /* 0x000000ffbf00720c */ /* 0x000fc60003f06270 */
[----:B------:R-:W3:Y:S01]  /*1a410*/  LDL.LU R192, [R1+0x4320] ;  /* 0x0043200001c07983 */ /* 0x000ee20000300800 */
[----:B------:R-:W-:-:S03]  /*1a420*/  ISETP.GE.AND P1, PT, R187, RZ, PT ;  /* 0x000000ffbb00720c */ /* 0x000fc60003f26270 */
[----:B------:R-:W4:Y:S04]  /*1a430*/  LDL.LU R140, [R1+0x431c] ;  /* 0x00431c00018c7983 */ /* 0x000f280000300800 */
[----:B------:R-:W2:Y:S04]  /*1a440*/  LDL.LU R191, [R1+0x4318] ;  /* 0x0043180001bf7983 */ /* 0x000ea80000300800 */
[----:B------:R-:W3:Y:S01]  /*1a450*/  LDL.LU R187, [R1+0x4314] ;  /* 0x0043140001bb7983 */ /* 0x000ee20000300800 */
[----:B------:R-:W-:Y:S02]  /*1a460*/  ISETP.NE.AND P2, PT, R252, RZ, PT ;  /* 0x000000fffc00720c */ /* 0x000fe40003f45270 */
[----:B------:R-:W-:-:S04]  /*1a470*/  LOP3.LUT R251, RZ, R252, RZ, 0x33, !PT ;  /* 0x000000fcfffb7212 */ /* 0x000fc800078e33ff */
[----:B-1----:R-:W-:-:S05]  /*1a480*/  SEL R8, R251, R139, !P2 ;  /* 0x0000008bfb087207 */ /* 0x002fca0005000000 */
[----:B------:R4:W-:Y:S01]  /*1a490*/  STL [R1+0x28c], R8 ;  /* 0x00028c0801007387 */ /* 0x0009e20000100800 */
[----:B------:R-:W-:Y:S02]  /*1a4a0*/  ISETP.GE.AND P6, PT, R237, RZ, PT ;  /* 0x000000ffed00720c */ /* 0x000fe40003fc6270 */
[C---:B----4-:R-:W-:Y:S02]  /*1a4b0*/  SEL R8, R251.reuse, R140, !P2 ;  /* 0x0000008cfb087207 */ /* 0x050fe40005000000 */
[C---:B--2---:R-:W-:Y:S02]  /*1a4c0*/  SEL R9, R251.reuse, R191, !P2 ;  /* 0x000000bffb097207 */ /* 0x044fe40005000000 */
[----:B---3--:R-:W-:-:S05]  /*1a4d0*/  SEL R0, R251, R187, !P2 ;  /* 0x000000bbfb007207 */ /* 0x008fca0005000000 */
[----:B------:R1:W-:Y:S04]  /*1a4e0*/  STL [R1+0x288], R0 ;  /* 0x0002880001007387 */ /* 0x0003e80000100800 */
[----:B------:R2:W-:Y:S01]  /*1a4f0*/  STL [R1+0x284], R9 ;  /* 0x0002840901007387 */ /* 0x0005e20000100800 */
[----:B-1----:R-:W-:-:S03]  /*1a500*/  SEL R0, R251, R192, !P2 ;  /* 0x000000c0fb007207 */ /* 0x002fc60005000000 */
[----:B------:R1:W-:Y:S01]  /*1a510*/  STL [R1+0x280], R8 ;  /* 0x0002800801007387 */ /* 0x0003e20000100800 */
[----:B--2---:R-:W-:-:S03]  /*1a520*/  SEL R9, R251, R141, !P2 ;  /* 0x0000008dfb097207 */ /* 0x004fc60005000000 */
        /* <DEDUP_REMOVED lines=124> */
[----:B------:R-:W2:Y:S04]  /*1acf0*/  LDL.LU R250, [R1+0x38] ;  /* 0x0000380001fa7983 */ /* 0x000ea80000300800 */
[----:B------:R3:W-:Y:S04]  /*1ad00*/  STL [R1+0x1c], R8 ;  /* 0x00001c0801007387 */ /* 0x0007e80000100800 */
[----:B-1----:R-:W4:Y:S04]  /*1ad10*/  LDL.LU R9, [R1+0x40] ;  /* 0x0000400001097983 */ /* 0x002f280000300800 */
[----:B------:R1:W-:Y:S04]  /*1ad20*/  STL [R1+0x8], R0 ;  /* 0x0000080001007387 */ /* 0x0003e80000100800 */
[----:B---3--:R-:W3:Y:S04]  /*1ad30*/  LDL.LU R8, [R1+0x48] ;  /* 0x0000480001087983 */ /* 0x008ee80000300800 */
[----:B-1----:R-:W3:Y:S04]  /*1ad40*/  LDL.LU R0, [R1+0x4c] ;  /* 0x00004c0001007983 */ /* 0x002ee80000300800 */
[----:B------:R-:W3:Y:S04]  /*1ad50*/  LDL.LU R248, [R1+0x58] ;  /* 0x0000580001f87983 */ /* 0x000ee80000300800 */
        /* <DEDUP_REMOVED lines=25> */
[----:B------:R-:W3:Y:S01]  /*1aef0*/  LDL.LU R138, [R1+0xc4] ;  /* 0x0000c400018a7983 */ /* 0x000ee20000300800 */
[----:B--2---:R-:W-:-:S03]  /*1af00*/  SEL R139, R251, R250, !P2 ;  /* 0x000000fafb8b7207 */ /* 0x004fc60005000000 */
[----:B------:R-:W2:Y:S01]  /*1af10*/  LDL.LU R250, [R1+0xc8] ;  /* 0x0000c80001fa7983 */ /* 0x000ea20000300800 */
[----:B----4-:R-:W-:-:S03]  /*1af20*/  SEL R140, R251, R9, !P2 ;  /* 0x00000009fb8c7207 */ /* 0x010fc60005000000 */
[----:B------:R-:W4:Y:S01]  /*1af30*/  LDL.LU R9, [R1+0xcc] ;  /* 0x0000cc0001097983 */ /* 0x000f220000300800 */
[----:B---3--:R-:W-:-:S03]  /*1af40*/  SEL R141, R251, R8, !P2 ;  /* 0x00000008fb8d7207 */ /* 0x008fc60005000000 */
[----:B------:R-:W3:Y:S01]  /*1af50*/  LDL.LU R8, [R1+0xd0] ;  /* 0x0000d00001087983 */ /* 0x000ee20000300800 */
[----:B------:R-:W-:-:S03]  /*1af60*/  SEL R142, R251, R0, !P2 ;  /* 0x00000000fb8e7207 */ /* 0x000fc60005000000 */
        /* <DEDUP_REMOVED lines=55> */
[C---:B------:R-:W-:Y:S02]  /*1b2e0*/  SEL R221, R251.reuse, R173, !P2 ;  /* 0x000000adfbdd7207 */ /* 0x040fe40005000000 */
[C---:B------:R-:W-:Y:S02]  /*1b2f0*/  SEL R216, R251.reuse, R174, !P2 ;  /* 0x000000aefbd87207 */ /* 0x040fe40005000000 */
[C---:B--2---:R-:W-:Y:S02]  /*1b300*/  SEL R170, R251.reuse, R250, !P2 ;  /* 0x000000fafbaa7207 */ /* 0x044fe40005000000 */
[----:B------:R-:W2:Y:S01]  /*1b310*/  LDL.LU R250, [R1+0x1bc] ;  /* 0x0001bc0001fa7983 */ /* 0x000ea20000300800 */
[----:B----4-:R-:W-:-:S03]  /*1b320*/  SEL R171, R251, R9, !P2 ;  /* 0x00000009fbab7207 */ /* 0x010fc60005000000 */
[----:B------:R-:W4:Y:S01]  /*1b330*/  LDL.LU R9, [R1+0x1c8] ;  /* 0x0001c80001097983 */ /* 0x000f220000300800 */
[----:B---3--:R-:W-:-:S03]  /*1b340*/  SEL R172, R251, R8, !P2 ;  /* 0x00000008fbac7207 */ /* 0x008fc60005000000 */
[----:B------:R-:W3:Y:S01]  /*1b350*/  LDL.LU R8, [R1+0x1cc] ;  /* 0x0001cc0001087983 */ /* 0x000ee20000300800 */
[----:B------:R-:W-:-:S03]  /*1b360*/  SEL R173, R251, R0, !P2 ;  /* 0x00000000fbad7207 */ /* 0x000fc60005000000 */
[----:B------:R-:W2:Y:S01]  /*1b370*/  LDL.LU R0, [R1+0x1d0] ;  /* 0x0001d00001007983 */ /* 0x000ea20000300800 */
        /* <DEDUP_REMOVED lines=30> */
[C---:B------:R-:W-:Y:S02]  /*1b560*/  SEL R202, R251.reuse, R127, !P2 ;  /* 0x0000007ffbca7207 */ /* 0x040fe40005000000 */
[C---:B------:R-:W-:Y:S02]  /*1b570*/  SEL R203, R251.reuse, R128, !P2 ;  /* 0x00000080fbcb7207 */ /* 0x040fe40005000000 */
[C---:B------:R-:W-:Y:S02]  /*1b580*/  SEL R204, R251.reuse, R129, !P2 ;  /* 0x00000081fbcc7207 */ /* 0x040fe40005000000 */
[C---:B------:R-:W-:Y:S02]  /*1b590*/  SEL R205, R251.reuse, R130, !P2 ;  /* 0x00000082fbcd7207 */ /* 0x040fe40005000000 */
[C---:B------:R-:W-:Y:S02]  /*1b5a0*/  SEL R206, R251.reuse, R131, !P2 ;  /* 0x00000083fbce7207 */ /* 0x040fe40005000000 */
[----:B------:R-:W-:-:S02]  /*1b5b0*/  SEL R207, R251, R132, !P2 ;  /* 0x00000084fbcf7207 */ /* 0x000fc40005000000 */
[C---:B------:R-:W-:Y:S02]  /*1b5c0*/  SEL R208, R251.reuse, R133, !P2 ;  /* 0x00000085fbd07207 */ /* 0x040fe40005000000 */
[C---:B------:R-:W-:Y:S02]  /*1b5d0*/  SEL R209, R251.reuse, R134, !P2 ;  /* 0x00000086fbd17207 */ /* 0x040fe40005000000 */
[C---:B------:R-:W-:Y:S02]  /*1b5e0*/  SEL R210, R251.reuse, R135, !P2 ;  /* 0x00000087fbd27207 */ /* 0x040fe40005000000 */
[C---:B------:R-:W-:Y:S02]  /*1b5f0*/  SEL R211, R251.reuse, R136, !P2 ;  /* 0x00000088fbd37207 */ /* 0x040fe40005000000 */
[C---:B------:R-:W-:Y:S02]  /*1b600*/  SEL R218, R251.reuse, R137, !P2 ;  /* 0x00000089fbda7207 */ /* 0x040fe40005000000 */
[----:B------:R-:W-:-:S02]  /*1b610*/  SEL R217, R251, R138, !P2 ;  /* 0x0000008afbd97207 */ /* 0x000fc40005000000 */
[C---:B----4-:R-:W-:Y:S02]  /*1b620*/  SEL R213, R251.reuse, R9, !P2 ;  /* 0x00000009fbd57207 */ /* 0x050fe40005000000 */
[C---:B---3--:R-:W-:Y:S02]  /*1b630*/  SEL R214, R251.reuse, R8, !P2 ;  /* 0x00000008fbd67207 */ /* 0x048fe40005000000 */
[C---:B--2---:R-:W-:Y:S02]  /*1b640*/  SEL R215, R251.reuse, R0, !P2 ;  /* 0x00000000fbd77207 */ /* 0x044fe40005000000 */
[C---:B------:R-:W-:Y:S02]  /*1b650*/  SEL R0, R251.reuse, R246, !P2 ;  /* 0x000000f6fb007207 */ /* 0x040fe40005000000 */
[----:B------:R-:W-:-:S03]  /*1b660*/  SEL R9, R251, R245, !P2 ;  /* 0x000000f5fb097207 */ /* 0x000fc60005000000 */
[----:B------:R1:W-:Y:S01]  /*1b670*/  STL [R1+0x18], R0 ;  /* 0x0000180001007387 */ /* 0x0003e20000100800 */
[----:B------:R-:W-:-:S03]  /*1b680*/  SEL R8, R251, R244, !P2 ;  /* 0x000000f4fb087207 */ /* 0x000fc60005000000 */
[----:B------:R-:W-:Y:S04]  /*1b690*/  STL [R1+0x14], R9 ;  /* 0x0000140901007387 */ /* 0x000fe80000100800 */
[----:B------:R2:W-:Y:S01]  /*1b6a0*/  STL [R1+0x10], R8 ;  /* 0x0000100801007387 */ /* 0x0005e20000100800 */
[----:B-1----:R-:W-:-:S05]  /*1b6b0*/  SEL R0, R251, R249, !P2 ;  /* 0x000000f9fb007207 */ /* 0x002fca0005000000 */
[----:B------:R1:W-:Y:S01]  /*1b6c0*/  STL [R1+0xc], R0 ;  /* 0x00000c0001007387 */ /* 0x0003e20000100800 */
[C---:B--2---:R-:W-:Y:S02]  /*1b6d0*/  SEL R8, R251.reuse, R242, !P2 ;  /* 0x000000f2fb087207 */ /* 0x044fe40005000000 */
[----:B------:R-:W-:-:S03]  /*1b6e0*/  SEL R9, R251, R240, !P2 ;  /* 0x000000f0fb097207 */ /* 0x000fc60005000000 */
[----:B------:R2:W-:Y:S01]  /*1b6f0*/  STL [R1+0x30], R8 ;  /* 0x0000300801007387 */ /* 0x0005e20000100800 */
[----:B-1----:R-:W-:-:S05]  /*1b700*/  SEL R0, R251, R241, !P2 ;  /* 0x000000f1fb007207 */ /* 0x002fca0005000000 */
[----:B------:R1:W-:Y:S01]  /*1b710*/  STL [R1+0x34], R0 ;  /* 0x0000340001007387 */ /* 0x0003e20000100800 */
[----:B--2---:R-:W-:-:S03]  /*1b720*/  SEL R8, R251, R239, !P2 ;  /* 0x000000effb087207 */ /* 0x004fc60005000000 */
[----:B------:R2:W-:Y:S04]  /*1b730*/  STL [R1+0x38], R9 ;  /* 0x0000380901007387 */ /* 0x0005e80000100800 */
[----:B------:R3:W-:Y:S01]  /*1b740*/  STL [R1+0x5c], R8 ;  /* 0x00005c0801007387 */ /* 0x0007e20000100800 */
[C---:B-1----:R-:W-:Y:S02]  /*1b750*/  SEL R0, R251.reuse, R238, !P2 ;  /* 0x000000eefb007207 */ /* 0x042fe40005000000 */
[----:B--2---:R-:W-:-:S03]  /*1b760*/  SEL R9, R251, R10, !P2 ;  /* 0x0000000afb097207 */ /* 0x004fc60005000000 */
[----:B------:R-:W-:Y:S01]  /*1b770*/  STL [R1+0x58], R0 ;  /* 0x0000580001007387 */ /* 0x000fe20000100800 */
[----:B---3--:R-:W-:-:S03]  /*1b780*/  SEL R8, R251, R11, !P2 ;  /* 0x0000000bfb087207 */ /* 0x008fc60005000000 */
[----:B------:R1:W-:Y:S04]  /*1b790*/  STL [R1+0x4c], R9 ;  /* 0x00004c0901007387 */ /* 0x0003e80000100800 */
[----:B------:R2:W-:Y:S04]  /*1b7a0*/  STL [R1+0x48], R8 ;  /* 0x0000480801007387 */ /* 0x0005e80000100800 */
[----:B------:R-:W3:Y:S04]  /*1b7b0*/  LDL.LU R10, [R1+0x298] ;  /* 0x00029800010a7983 */ /* 0x000ee80000300800 */
[----:B------:R-:W4:Y:S04]  /*1b7c0*/  LDL.LU R126, [R1+0x344] ;  /* 0x00034400017e7983 */ /* 0x000f280000300800 */
        /* <DEDUP_REMOVED lines=11> */
[----:B------:R-:W-:-:S03]  /*1b880*/  SEL R212, R251, R250, !P2 ;  /* 0x000000fafbd47207 */ /* 0x000fc60005000000 */
[----:B------:R-:W3:Y:S04]  /*1b890*/  LDL.LU R138, [R1+0x310] ;  /* 0x00031000018a7983 */ /* 0x000ee80000300800 */
[----:B------:R-:W3:Y:S04]  /*1b8a0*/  LDL.LU R250, [R1+0x30c] ;  /* 0x00030c0001fa7983 */ /* 0x000ee80000300800 */
[----:B-1----:R-:W3:Y:S01]  /*1b8b0*/  LDL.LU R9, [R1+0x308] ;  /* 0x0003080001097983 */ /* 0x002ee20000300800 */
[----:B------:R-:W-:-:S03]  /*1b8c0*/  SEL R219, R251, R248, !P2 ;  /* 0x000000f8fbdb7207 */ /* 0x000fc60005000000 */
[----:B--2---:R-:W2:Y:S01]  /*1b8d0*/  LDL.LU R8, [R1+0x304] ;  /* 0x0003040001087983 */ /* 0x004ea20000300800 */
[----:B------:R-:W-:-:S03]  /*1b8e0*/  SEL R220, R251, R247, !P2 ;  /* 0x000000f7fbdc7207 */ /* 0x000fc60005000000 */
[----:B------:R-:W2:Y:S04]  /*1b8f0*/  LDL.LU R248, [R1+0x300] ;  /* 0x0003000001f87983 */ /* 0x000ea80000300800 */
[----:B------:R-:W2:Y:S04]  /*1b900*/  LDL.LU R247, [R1+0x2fc] ;  /* 0x0002fc0001f77983 */ /* 0x000ea80000300800 */
[----:B------:R-:W2:Y:S04]  /*1b910*/  LDL.LU R246, [R1+0x2f8] ;  /* 0x0002f80001f67983 */ /* 0x000ea80000300800 */
[----:B------:R-:W2:Y:S04]  /*1b920*/  LDL.LU R245, [R1+0x2f4] ;  /* 0x0002f40001f57983 */ /* 0x000ea80000300800 */
[----:B------:R-:W2:Y:S01]  /*1b930*/  LDL.LU R244, [R1+0x2f0] ;  /* 0x0002f00001f47983 */ /* 0x000ea20000300800 */
[----:B------:R-:W-:-:S03]  /*1b940*/  SEL R252, R251, R243, !P2 ;  /* 0x000000f3fbfc7207 */ /* 0x000fc60005000000 */
[----:B------:R-:W2:Y:S04]  /*1b950*/  LDL.LU R249, [R1+0x2ec] ;  /* 0x0002ec0001f97983 */ /* 0x000ea80000300800 */
[----:B------:R-:W2:Y:S04]  /*1b960*/  LDL.LU R243, [R1+0x2e8] ;  /* 0x0002e80001f37983 */ /* 0x000ea80000300800 */
[----:B------:R-:W2:Y:S04]  /*1b970*/  LDL.LU R242, [R1+0x2e4] ;  /* 0x0002e40001f27983 */ /* 0x000ea80000300800 */
[----:B------:R-:W2:Y:S04]  /*1b980*/  LDL.LU R241, [R1+0x2e0] ;  /* 0x0002e00001f17983 */ /* 0x000ea80000300800 */
[----:B------:R-:W2:Y:S04]  /*1b990*/  LDL.LU R240, [R1+0x2dc] ;  /* 0x0002dc0001f07983 */ /* 0x000ea80000300800 */
[----:B------:R-:W2:Y:S04]  /*1b9a0*/  LDL.LU R239, [R1+0x2d8] ;  /* 0x0002d80001ef7983 */ /* 0x000ea80000300800 */
[----:B------:R-:W2:Y:S01]  /*1b9b0*/  LDL.LU R238, [R1+0x2d4] ;  /* 0x0002d40001ee7983 */ /* 0x000ea20000300800 */
[----:B------:R-:W-:-:S03]  /*1b9c0*/  SEL R0, R251, R237, !P2 ;  /* 0x000000edfb007207 */ /* 0x000fc60005000000 */
[----:B------:R-:W2:Y:S04]  /*1b9d0*/  LDL.LU R11, [R1+0x2d0] ;  /* 0x0002d000010b7983 */ /* 0x000ea80000300800 */
[----:B------:R-:W2:Y:S01]  /*1b9e0*/  LDL.LU R237, [R1+0x2cc] ;  /* 0x0002cc0001ed7983 */ /* 0x000ea20000300800 */
[C---:B----4-:R-:W-:Y:S02]  /*1b9f0*/  SEL R125, R251.reuse, R126, !P2 ;  /* 0x0000007efb7d7207 */ /* 0x050fe40005000000 */
[----:B---3--:R-:W-:-:S03]  /*1ba00*/  SEL R127, R251, R127, !P2 ;  /* 0x0000007ffb7f7207 */ /* 0x008fc60005000000 */
[----:B------:R1:W-:Y:S01]  /*1ba10*/  STL [R1+0x220], R125 ;  /* 0x0002207d01007387 */ /* 0x0003e20000100800 */
[----:B------:R-:W-:-:S03]  /*1ba20*/  SEL R126, R251, R128, !P2 ;  /* 0x00000080fb7e7207 */ /* 0x000fc60005000000 */
[----:B------:R3:W-:Y:S01]  /*1ba30*/  STL [R1+0x340], R127 ;  /* 0x0003407f01007387 */ /* 0x0007e20000100800 */
[----:B-1----:R-:W-:-:S03]  /*1ba40*/  SEL R125, R251, R129, !P2 ;  /* 0x00000081fb7d7207 */ /* 0x002fc60005000000 */
[----:B------:R1:W-:Y:S01]  /*1ba50*/  STL [R1+0x524], R126 ;  /* 0x0005247e01007387 */ /* 0x0003e20000100800 */
[----:B---3--:R-:W-:-:S03]  /*1ba60*/  SEL R127, R251, R130, !P2 ;  /* 0x00000082fb7f7207 */ /* 0x008fc60005000000 */
[----:B------:R3:W-:Y:S01]  /*1ba70*/  STL [R1+0x590], R125 ;  /* 0x0005907d01007387 */ /* 0x0007e20000100800 */
[----:B-1----:R-:W-:-:S03]  /*1ba80*/  SEL R126, R251, R131, !P2 ;  /* 0x00000083fb7e7207 */ /* 0x002fc60005000000 */
[----:B------:R1:W-:Y:S01]  /*1ba90*/  STL [R1+0x5b4], R127 ;  /* 0x0005b47f01007387 */ /* 0x0003e20000100800 */
[----:B---3--:R-:W-:-:S03]  /*1baa0*/  SEL R125, R251, R132, !P2 ;  /* 0x00000084fb7d7207 */ /* 0x008fc60005000000 */
[----:B------:R3:W-:Y:S04]  /*1bab0*/  STL [R1+0x5c8], R126 ;  /* 0x0005c87e01007387 */ /* 0x0007e80000100800 */
[----:B------:R4:W-:Y:S01]  /*1bac0*/  STL [R1+0x5e0], R125 ;  /* 0x0005e07d01007387 */ /* 0x0009e20000100800 */
[C---:B-1----:R-:W-:Y:S02]  /*1bad0*/  SEL R127, R251.reuse, R133, !P2 ;  /* 0x00000085fb7f7207 */ /* 0x042fe40005000000 */
[----:B---3--:R-:W-:-:S03]  /*1bae0*/  SEL R126, R251, R134, !P2 ;  /* 0x00000086fb7e7207 */ /* 0x008fc60005000000 */
[----:B------:R1:W-:Y:S01]  /*1baf0*/  STL [R1+0x628], R127 ;  /* 0x0006287f01007387 */ /* 0x0003e20000100800 */
[----:B----4-:R-:W-:-:S03]  /*1bb00*/  SEL R125, R251, R135, !P2 ;  /* 0x00000087fb7d7207 */ /* 0x010fc60005000000 */
        /* <DEDUP_REMOVED lines=10> */
[----:B------:R-:W-:Y:S01]  /*1bbb0*/  STL [R1+0x5c4], R127 ;  /* 0x0005c47f01007387 */ /* 0x000fe20000100800 */
[----:B--2---:R-:W-:-:S03]  /*1bbc0*/  SEL R125, R251, R8, !P2 ;  /* 0x00000008fb7d7207 */ /* 0x004fc60005000000 */
[----:B------:R-:W-:Y:S01]  /*1bbd0*/  STL [R1+0x5dc], R126 ;  /* 0x0005dc7e01007387 */ /* 0x000fe20000100800 */
[C---:B------:R-:W-:Y:S02]  /*1bbe0*/  SEL R9, R251.reuse, R248, !P2 ;  /* 0x000000f8fb097207 */ /* 0x040fe40005000000 */
[C---:B------:R-:W-:Y:S01]  /*1bbf0*/  SEL R8, R251.reuse, R247, !P2 ;  /* 0x000000f7fb087207 */ /* 0x040fe20005000000 */
        /* <DEDUP_REMOVED lines=9> */
[----:B------:R2:W-:Y:S04]  /*1bc90*/  STL [R1+0x5ac], R8 ;  /* 0x0005ac0801007387 */ /* 0x0005e80000100800 */
[----:B------:R3:W-:Y:S01]  /*1bca0*/  STL [R1+0x5c0], R125 ;  /* 0x0005c07d01007387 */ /* 0x0007e20000100800 */
[C---:B-1----:R-:W-:Y:S02]  /*1bcb0*/  SEL R9, R251.reuse, R243, !P2 ;  /* 0x000000f3fb097207 */ /* 0x042fe40005000000 */
[----:B--2---:R-:W-:-:S03]  /*1bcc0*/  SEL R8, R251, R242, !P2 ;  /* 0x000000f2fb087207 */ /* 0x004fc60005000000 */
[----:B------:R1:W-:Y:S01]  /*1bcd0*/  STL [R1+0x5d8], R9 ;  /* 0x0005d80901007387 */ /* 0x0003e20000100800 */
[----:B---3--:R-:W-:-:S03]  /*1bce0*/  SEL R125, R251, R241, !P2 ;  /* 0x000000f1fb7d7207 */ /* 0x008fc60005000000 */
        /* <DEDUP_REMOVED lines=9> */
[C---:B--2---:R-:W-:Y:S01]  /*1bd80*/  SEL R8, R251.reuse, R237, !P2 ;  /* 0x000000edfb087207 */ /* 0x044fe20005000000 */
[----:B---3--:R-:W2:Y:S04]  /*1bd90*/  LDL.LU R125, [R1+0x2c8] ;  /* 0x0002c800017d7983 */ /* 0x008ea80000300800 */
[----:B------:R1:W-:Y:S04]  /*1bda0*/  STL [R1+0x5a8], R9 ;  /* 0x0005a80901007387 */ /* 0x0003e80000100800 */
[----:B------:R-:W3:Y:S04]  /*1bdb0*/  LDL.LU R126, [R1+0x2c4] ;  /* 0x0002c400017e7983 */ /* 0x000ee80000300800 */
[----:B------:R4:W-:Y:S04]  /*1bdc0*/  STL [R1+0x5bc], R8 ;  /* 0x0005bc0801007387 */ /* 0x0009e80000100800 */
        /* <DEDUP_REMOVED lines=13> */
[----:B-1----:R-:W3:Y:S04]  /*1bea0*/  LDL.LU R9, [R1+0x574] ;  /* 0x0005740001097983 */ /* 0x002ee80000300800 */
[----:B----4-:R-:W4:Y:S04]  /*1beb0*/  LDL.LU R8, [R1+0x548] ;  /* 0x0005480001087983 */ /* 0x010f280000300800 */
[----:B------:R-:W4:Y:S04]  /*1bec0*/  LDL.LU R248, [R1+0x540] ;  /* 0x0005400001f87983 */ /* 0x000f280000300800 */
        /* <DEDUP_REMOVED lines=12> */
[----:B------:R-:W4:Y:S01]  /*1bf90*/  LDL.LU R237, [R1+0x52c] ;  /* 0x00052c0001ed7983 */ /* 0x000f220000300800 */
[----:B--2---:R-:W-:-:S05]  /*1bfa0*/  SEL R125, R251, R125, !P2 ;  /* 0x0000007dfb7d7207 */ /* 0x004fca0005000000 */
[----:B------:R3:W-:Y:S02]  /*1bfb0*/  STL [R1+0x5d4], R125 ;  /* 0x0005d47d01007387 */ /* 0x0007e40000100800 */
[C---:B---3--:R-:W-:Y:S02]  /*1bfc0*/  SEL R125, R251.reuse, R126, !P2 ;  /* 0x0000007efb7d7207 */ /* 0x048fe40005000000 */
        /* <DEDUP_REMOVED lines=27> */
[----:B------:R-:W-:Y:S01]  /*1c180*/  STL [R1+0x578], R127 ;  /* 0x0005787f01007387 */ /* 0x000fe20000100800 */
[----:B----4-:R-:W-:-:S03]  /*1c190*/  SEL R125, R251, R8, !P2 ;  /* 0x00000008fb7d7207 */ /* 0x010fc60005000000 */
        /* <DEDUP_REMOVED lines=278> */
[C---:B----4-:R-:W-:Y:S02]  /*1d300*/  SEL R9, R251.reuse, R248, !P2 ;  /* 0x000000f8fb097207 */ /* 0x050fe40005000000 */
[C---:B---3--:R-:W-:Y:S01]  /*1d310*/  SEL R125, R251.reuse, R8, !P2 ;  /* 0x00000008fb7d7207 */ /* 0x048fe20005000000 */
[----:B------:R-:W-:Y:S01]  /*1d320*/  STL [R1+0x2a8], R126 ;  /* 0x0002a87e01007387 */ /* 0x000fe20000100800 */
[----:B------:R-:W-:-:S03]  /*1d330*/  SEL R8, R251, R247, !P2 ;  /* 0x000000f7fb087207 */ /* 0x000fc60005000000 */
        /* <DEDUP_REMOVED lines=25> */
[----:B-1----:R-:W2:Y:S04]  /*1d4d0*/  LDL.LU R125, [R1+0x3b8] ;  /* 0x0003b800017d7983 */ /* 0x002ea80000300800 */
[----:B------:R-:W-:Y:S04]  /*1d4e0*/  STL [R1+0x570], R9 ;  /* 0x0005700901007387 */ /* 0x000fe80000100800 */
[----:B------:R-:W3:Y:S04]  /*1d4f0*/  LDL.LU R126, [R1+0x3b4] ;  /* 0x0003b400017e7983 */ /* 0x000ee80000300800 */
[----:B------:R1:W-:Y:S04]  /*1d500*/  STL [R1+0x198], R8 ;  /* 0x0001980801007387 */ /* 0x0003e80000100800 */
        /* <DEDUP_REMOVED lines=13> */
[----:B-1----:R-:W4:Y:S04]  /*1d5e0*/  LDL.LU R8, [R1+0x364] ;  /* 0x0003640001087983 */ /* 0x002f280000300800 */
        /* <DEDUP_REMOVED lines=16> */
[----:B------:R1:W-:Y:S01]  /*1d6f0*/  STL [R1+0x26c], R125 ;  /* 0x00026c7d01007387 */ /* 0x0003e20000100800 */
[----:B---3--:R-:W-:-:S03]  /*1d700*/  SEL R126, R251, R126, !P2 ;  /* 0x0000007efb7e7207 */ /* 0x008fc60005000000 */
[----:B-1----:R-:W2:Y:S01]  /*1d710*/  LDL.LU R125, [R1+0x4310] ;  /* 0x00431000017d7983 */ /* 0x002ea20000300800 */
[----:B----4-:R-:W-:-:S03]  /*1d720*/  SEL R127, R251, R127, !P2 ;  /* 0x0000007ffb7f7207 */ /* 0x010fc60005000000 */
[----:B------:R1:W-:Y:S01]  /*1d730*/  STL [R1+0x2e4], R126 ;  /* 0x0002e47e01007387 */ /* 0x0003e20000100800 */
[C---:B------:R-:W-:Y:S02]  /*1d740*/  SEL R128, R251.reuse, R128, !P2 ;  /* 0x00000080fb807207 */ /* 0x040fe40005000000 */
[C---:B------:R-:W-:Y:S01]  /*1d750*/  SEL R129, R251.reuse, R129, !P2 ;  /* 0x00000081fb817207 */ /* 0x040fe20005000000 */
[----:B-1----:R-:W3:Y:S01]  /*1d760*/  LDL.LU R126, [R1+0x430c] ;  /* 0x00430c00017e7983 */ /* 0x002ee20000300800 */
[----:B------:R-:W-:-:S03]  /*1d770*/  SEL R130, R251, R130, !P2 ;  /* 0x00000082fb827207 */ /* 0x000fc60005000000 */
[----:B------:R1:W-:Y:S01]  /*1d780*/  STL [R1+0x304], R127 ;  /* 0x0003047f01007387 */ /* 0x0003e20000100800 */
[C---:B------:R-:W-:Y:S02]  /*1d790*/  SEL R131, R251.reuse, R131, !P2 ;  /* 0x00000083fb837207 */ /* 0x040fe40005000000 */
[C---:B------:R-:W-:Y:S01]  /*1d7a0*/  SEL R132, R251.reuse, R132, !P2 ;  /* 0x00000084fb847207 */ /* 0x040fe20005000000 */
[----:B-1----:R-:W4:Y:S04]  /*1d7b0*/  LDL.LU R127, [R1+0x4308] ;  /* 0x00430800017f7983 */ /* 0x002f280000300800 */
[----:B------:R1:W-:Y:S01]  /*1d7c0*/  STL [R1+0x3ac], R128 ;  /* 0x0003ac8001007387 */ /* 0x0003e20000100800 */
[C---:B------:R-:W-:Y:S02]  /*1d7d0*/  SEL R133, R251.reuse, R133, !P2 ;  /* 0x00000085fb857207 */ /* 0x040fe40005000000 */
[C---:B------:R-:W-:Y:S01]  /*1d7e0*/  SEL R134, R251.reuse, R134, !P2 ;  /* 0x00000086fb867207 */ /* 0x040fe20005000000 */
[----:B-1----:R-:W2:Y:S04]  /*1d7f0*/  LDL.LU R128, [R1+0x4304] ;  /* 0x0043040001807983 */ /* 0x002ea80000300800 */
[----:B------:R1:W-:Y:S01]  /*1d800*/  STL [R1+0x3fc], R129 ;  /* 0x0003fc8101007387 */ /* 0x0003e20000100800 */
[----:B------:R-:W-:-:S03]  /*1d810*/  SEL R135, R251, R135, !P2 ;  /* 0x00000087fb877207 */ /* 0x000fc60005000000 */
[----:B-1----:R-:W3:Y:S04]  /*1d820*/  LDL.LU R129, [R1+0x4300] ;  /* 0x0043000001817983 */ /* 0x002ee80000300800 */
[----:B------:R1:W-:Y:S01]  /*1d830*/  STL [R1+0x47c], R130 ;  /* 0x00047c8201007387 */ /* 0x0003e20000100800 */
[----:B------:R-:W-:-:S03]  /*1d840*/  SEL R136, R251, R136, !P2 ;  /* 0x00000088fb887207 */ /* 0x000fc60005000000 */
[----:B-1----:R-:W4:Y:S04]  /*1d850*/  LDL.LU R130, [R1+0x42fc] ;  /* 0x0042fc0001827983 */ /* 0x002f280000300800 */
[----:B------:R1:W-:Y:S01]  /*1d860*/  STL [R1+0x56c], R131 ;  /* 0x00056c8301007387 */ /* 0x0003e20000100800 */
[----:B------:R-:W-:-:S03]  /*1d870*/  SEL R137, R251, R137, !P2 ;  /* 0x00000089fb897207 */ /* 0x000fc60005000000 */
        /* <DEDUP_REMOVED lines=9> */
[----:B-1----:R-:W3:Y:S04]  /*1d910*/  LDL.LU R134, [R1+0x42ec] ;  /* 0x0042ec0001867983 */ /* 0x002ee80000300800 */
        /* <DEDUP_REMOVED lines=42> */
[----:B------:R1:W-:Y:S04]  /*1dbc0*/  STL [R1+0x238], R242 ;  /* 0x000238f201007387 */ /* 0x0003e80000100800 */
        /* <DEDUP_REMOVED lines=10> */
[----:B-1----:R-:W3:Y:S01]  /*1dc70*/  LDL.LU R237, [R1+0x429c] ;  /* 0x00429c0001ed7983 */ /* 0x002ee20000300800 */
[----:B------:R-:W-:-:S05]  /*1dc80*/  SEL R11, R251, R11, !P2 ;  /* 0x0000000bfb0b7207 */ /* 0x000fca0005000000 */
[----:B------:R1:W-:Y:S01]  /*1dc90*/  STL [R1+0x554], R11 ;  /* 0x0005540b01007387 */ /* 0x0003e20000100800 */
[C---:B----4-:R-:W-:Y:S02]  /*1dca0*/  SEL R133, R251.reuse, R133, !P2 ;  /* 0x00000085fb857207 */ /* 0x050fe40005000000 */
[C---:B--2---:R-:W-:Y:S02]  /*1dcb0*/  SEL R131, R251.reuse, R131, !P2 ;  /* 0x00000083fb837207 */ /* 0x044fe40005000000 */
[C---:B------:R-:W-:Y:S02]  /*1dcc0*/  SEL R130, R251.reuse, R130, !P2 ;  /* 0x00000082fb827207 */ /* 0x040fe40005000000 */
[C---:B---3--:R-:W-:Y:S02]  /*1dcd0*/  SEL R134, R251.reuse, R134, !P2 ;  /* 0x00000086fb867207 */ /* 0x048fe40005000000 */
        /* <DEDUP_REMOVED lines=40> */
[C---:B-1----:R-:W-:Y:S02]  /*1df60*/  SEL R11, R251.reuse, R237, !P2 ;  /* 0x000000edfb0b7207 */ /* 0x042fe40005000000 */
[----:B------:R-:W-:-:S03]  /*1df70*/  SEL R237, R251, R238, !P2 ;  /* 0x000000eefbed7207 */ /* 0x000fc60005000000 */
[----:B------:R1:W-:Y:S01]  /*1df80*/  STL [R1+0xec], R11 ;  /* 0x0000ec0b01007387 */ /* 0x0003e20000100800 */
[----:B------:R-:W-:-:S03]  /*1df90*/  SEL R238, R251, R240, !P2 ;  /* 0x000000f0fbee7207 */ /* 0x000fc60005000000 */
[----:B------:R2:W-:Y:S01]  /*1dfa0*/  STL [R1+0x1fc], R237 ;  /* 0x0001fced01007387 */ /* 0x0005e20000100800 */
[C---:B-1----:R-:W-:Y:S02]  /*1dfb0*/  SEL R11, R251.reuse, R239, !P2 ;  /* 0x000000effb0b7207 */ /* 0x042fe40005000000 */
[----:B--2---:R-:W-:-:S03]  /*1dfc0*/  SEL R237, R251, R241, !P2 ;  /* 0x000000f1fbed7207 */ /* 0x004fc60005000000 */
        /* <DEDUP_REMOVED lines=20> */
[----:B---3--:R-:W-:-:S03]  /*1e110*/  SEL R11, R251, R138, !P2 ;  /* 0x0000008afb0b7207 */ /* 0x008fc60005000000 */
[----:B------:R-:W-:Y:S04]  /*1e120*/  STL [R1+0x3e8], R237 ;  /* 0x0003e8ed01007387 */ /* 0x000fe80000100800 */
[----:B------:R1:W-:Y:S04]  /*1e130*/  STL [R1+0x468], R11 ;  /* 0x0004680b01007387 */ /* 0x0003e80000100800 */
[----:B------:R-:W-:Y:S01]  /*1e140*/  STL [R1+0x53c], R137 ;  /* 0x00053c8901007387 */ /* 0x000fe20000100800 */
[----:B-1----:R-:W-:-:S03]  /*1e150*/  SEL R11, R251, R135, !P2 ;  /* 0x00000087fb0b7207 */ /* 0x002fc60005000000 */
[----:B------:R-:W-:Y:S01]  /*1e160*/  STL [R1+0xc4], R136 ;  /* 0x0000c48801007387 */ /* 0x000fe20000100800 */
[C---:B------:R-:W-:Y:S02]  /*1e170*/  SEL R69, R251.reuse, R69, !P2 ;  /* 0x00000045fb457207 */ /* 0x040fe40005000000 */
[C---:B------:R-:W-:Y:S01]  /*1e180*/  SEL R67, R251.reuse, R67, !P2 ;  /* 0x00000043fb437207 */ /* 0x040fe20005000000 */
[----:B------:R1:W-:Y:S01]  /*1e190*/  STL [R1+0x1c8], R11 ;  /* 0x0001c80b01007387 */ /* 0x0003e20000100800 */
[C---:B------:R-:W-:Y:S02]  /*1e1a0*/  SEL R66, R251.reuse, R66, !P2 ;  /* 0x00000042fb427207 */ /* 0x040fe40005000000 */
[C---:B------:R-:W-:Y:S01]  /*1e1b0*/  SEL R62, R251.reuse, R62, !P2 ;  /* 0x0000003efb3e7207 */ /* 0x040fe20005000000 */
[----:B------:R-:W-:Y:S01]  /*1e1c0*/  STL [R1+0x21c], R134 ;  /* 0x00021c8601007387 */ /* 0x000fe20000100800 */
        /* <DEDUP_REMOVED lines=15> */
[C---:B------:R-:W-:Y:S01]  /*1e2c0*/  SEL R26, R251.reuse, R26, !P2 ;  /* 0x0000001afb1a7207 */ /* 0x040fe20005000000 */
[----:B------:R-:W-:Y:S01]  /*1e2d0*/  @!P0 IMAD.MOV R2, RZ, RZ, -R2 ;  /* 0x000000ffff028224 */ /* 0x000fe200078e0a02 */
[C---:B-1----:R-:W-:Y:S01]  /*1e2e0*/  SEL R11, R251.reuse, R132, !P2 ;  /* 0x00000084fb0b7207 */ /* 0x042fe20005000000 */
[----:B------:R-:W-:Y:S01]  /*1e2f0*/  STL [R1+0x268], R133 ;  /* 0x0002688501007387 */ /* 0x000fe20000100800 */
[C---:B------:R-:W-:Y:S02]  /*1e300*/  SEL R243, R251.reuse, R80, !P2 ;  /* 0x00000050fbf37207 */ /* 0x040fe40005000000 */
[C---:B------:R-:W-:Y:S01]  /*1e310*/  SEL R18, R251.reuse, R18, !P2 ;  /* 0x00000012fb127207 */ /* 0x040fe20005000000 */
[----:B------:R1:W-:Y:S01]  /*1e320*/  STL [R1+0x380], R11 ;  /* 0x0003800b01007387 */ /* 0x0003e20000100800 */
[----:B------:R-:W-:-:S02]  /*1e330*/  SEL R242, R251, R38, !P2 ;  /* 0x00000026fbf27207 */ /* 0x000fc40005000000 */
[----:B------:R-:W-:Y:S01]  /*1e340*/  SEL R14, R251, R14, !P2 ;  /* 0x0000000efb0e7207 */ /* 0x000fe20005000000 */
[----:B------:R-:W-:Y:S01]  /*1e350*/  STL [R1+0x3e4], R131 ;  /* 0x0003e48301007387 */ /* 0x000fe20000100800 */
[----:B------:R-:W-:Y:S01]  /*1e360*/  @!P5 IADD3 R3, -R3, RZ, RZ ;  /* 0x000000ff0303d210 */ /* 0x000fe20007ffe1ff */
[----:B------:R-:W-:Y:S01]  /*1e370*/  @!P1 IMAD.MOV R23, RZ, RZ, -R23 ;  /* 0x000000ffff179224 */ /* 0x000fe200078e0a17 */
[C---:B------:R-:W-:Y:S01]  /*1e380*/  SEL R7, R251.reuse, R7, !P2 ;  /* 0x00000007fb077207 */ /* 0x040fe20005000000 */
[----:B------:R-:W-:Y:S01]  /*1e390*/  @!P6 IMAD.MOV R22, RZ, RZ, -R22 ;  /* 0x000000ffff16e224 */ /* 0x000fe200078e0a16 */
[C---:B------:R-:W-:Y:S01]  /*1e3a0*/  SEL R2, R251.reuse, R2, !P2 ;  /* 0x00000002fb027207 */ /* 0x040fe20005000000 */
[----:B------:R-:W2:Y:S01]  /*1e3b0*/  LDC R135, c[0x0][0x234] ;  /* 0x00008d00ff877b82 */ /* 0x000ea20000000800 */
[----:B-1----:R-:W-:Y:S01]  /*1e3c0*/  SEL R11, R251, R129, !P2 ;  /* 0x00000081fb0b7207 */ /* 0x002fe20005000000 */
[----:B------:R1:W-:Y:S04]  /*1e3d0*/  STL [R1+0x464], R130 ;  /* 0x0004648201007387 */ /* 0x0003e80000100800 */
[----:B------:R3:W-:Y:S01]  /*1e3e0*/  STL [R1+0x534], R11 ;  /* 0x0005340b01007387 */ /* 0x0007e20000100800 */
[----:B------:R-:W-:-:S02]  /*1e3f0*/  @!P4 IMAD.MOV R5, RZ, RZ, -R5 ;  /* 0x000000ffff05c224 */ /* 0x000fc400078e0a05 */
[----:B------:R-:W-:Y:S01]  /*1e400*/  @!P3 IMAD.MOV R4, RZ, RZ, -R4 ;  /* 0x000000ffff04b224 */ /* 0x000fe200078e0a04 */
[----:B------:R-:W-:Y:S01]  /*1e410*/  STL [R1+0xb8], R128 ;  /* 0x0000b88001007387 */ /* 0x000fe20000100800 */
[C---:B------:R-:W-:Y:S01]  /*1e420*/  SEL R237, R251.reuse, R3, !P2 ;  /* 0x00000003fbed7207 */ /* 0x040fe20005000000 */
[----:B-1----:R-:W1:Y:S01]  /*1e430*/  LDC R130, c[0x0][0x23c] ;  /* 0x00008f00ff827b82 */ /* 0x002e620000000800 */
[C---:B---3--:R-:W-:Y:S01]  /*1e440*/  SEL R11, R251.reuse, R126, !P2 ;  /* 0x0000007efb0b7207 */ /* 0x048fe20005000000 */
[----:B------:R-:W-:Y:S01]  /*1e450*/  STL [R1+0x16c], R127 ;  /* 0x00016c7f01007387 */ /* 0x000fe20000100800 */
[C---:B------:R-:W-:Y:S02]  /*1e460*/  SEL R223, R251.reuse, R223, !P2 ;  /* 0x000000dffbdf7207 */ /* 0x040fe40005000000 */
[C---:B------:R-:W-:Y:S01]  /*1e470*/  SEL R224, R251.reuse, R224, !P2 ;  /* 0x000000e0fbe07207 */ /* 0x040fe20005000000 */
[----:B------:R3:W-:Y:S01]  /*1e480*/  STL [R1+0x1f0], R11 ;  /* 0x0001f00b01007387 */ /* 0x0007e20000100800 */
[C---:B------:R-:W-:Y:S01]  /*1e490*/  SEL R222, R251.reuse, R222, !P2 ;  /* 0x000000defbde7207 */ /* 0x040fe20005000000 */
[----:B------:R-:W4:Y:S02]  /*1e4a0*/  LDC R80, c[0x0][0x240] ;  /* 0x00009000ff507b82 */ /* 0x000f240000000800 */
[----:B------:R-:W-:Y:S01]  /*1e4b0*/  STL [R1+0x244], R125 ;  /* 0x0002447d01007387 */ /* 0x000fe20000100800 */
[----:B---3--:R-:W-:-:S03]  /*1e4c0*/  SEL R11, R251, R123, !P2 ;  /* 0x0000007bfb0b7207 */ /* 0x008fc60005000000 */
[----:B------:R-:W-:Y:S04]  /*1e4d0*/  STL [R1+0x370], R124 ;  /* 0x0003707c01007387 */ /* 0x000fe80000100800 */
[----:B------:R3:W-:Y:S04]  /*1e4e0*/  STL [R1+0x3e0], R11 ;  /* 0x0003e00b01007387 */ /* 0x0007e80000100800 */
        /* <DEDUP_REMOVED lines=20> */
[----:B------:R2:W-:Y:S01]  /*1e630*/  STL [R1+0x3d8], R107 ;  /* 0x0003d86b01007387 */ /* 0x0005e20000100800 */
[----:B---3--:R-:W-:-:S03]  /*1e640*/  SEL R11, R251, R105, !P2 ;  /* 0x00000069fb0b7207 */ /* 0x008fc60005000000 */
[----:B------:R-:W-:Y:S01]  /*1e650*/  STL [R1+0x458], R106 ;  /* 0x0004586a01007387 */ /* 0x000fe20000100800 */
[C---:B------:R-:W-:Y:S02]  /*1e660*/  SEL R3, R251.reuse, R23, !P2 ;  /* 0x00000017fb037207 */ /* 0x040fe40005000000 */
[C---:B------:R-:W-:Y:S01]  /*1e670*/  SEL R225, R251.reuse, R225, !P2 ;  /* 0x000000e1fbe17207 */ /* 0x040fe20005000000 */
[----:B------:R3:W-:Y:S01]  /*1e680*/  STL [R1+0x528], R11 ;  /* 0x0005280b01007387 */ /* 0x0007e20000100800 */
[C---:B------:R-:W-:Y:S01]  /*1e690*/  SEL R175, R251.reuse, R175, !P2 ;  /* 0x000000affbaf7207 */ /* 0x040fe20005000000 */
[----:B------:R-:W-:Y:S01]  /*1e6a0*/  ULDC.64 UR60, c[0x0][0x208] ;  /* 0x00008200003c7ab9 */ /* 0x000fe20000000a00 */
[C---:B------:R-:W-:Y:S01]  /*1e6b0*/  SEL R176, R251.reuse, R176, !P2 ;  /* 0x000000b0fbb07207 */ /* 0x040fe20005000000 */
[----:B------:R-:W-:Y:S01]  /*1e6c0*/  STL [R1+0x8c], R104 ;  /* 0x00008c6801007387 */ /* 0x000fe20000100800 */
[C---:B------:R-:W-:Y:S01]  /*1e6d0*/  SEL R177, R251.reuse, R177, !P2 ;  /* 0x000000b1fbb17207 */ /* 0x040fe20005000000 */
[----:B--2---:R-:W2:Y:S01]  /*1e6e0*/  LDC R107, c[0x0][0x240] ;  /* 0x00009000ff6b7b82 */ /* 0x004ea20000000800 */
[C---:B---3--:R-:W-:Y:S01]  /*1e6f0*/  SEL R11, R251.reuse, R102, !P2 ;  /* 0x00000066fb0b7207 */ /* 0x048fe20005000000 */
        /* <DEDUP_REMOVED lines=9> */
[C---:B------:R-:W-:Y:S01]  /*1e790*/  SEL R178, R251.reuse, R178, !P2 ;  /* 0x000000b2fbb27207 */ /* 0x040fe20005000000 */
[----:B------:R-:W3:Y:S02]  /*1e7a0*/  LDC R96, c[0x0][0x240] ;  /* 0x00009000ff607b82 */ /* 0x000ee40000000800 */
[----:B------:R4:W-:Y:S04]  /*1e7b0*/  STL [R1+0x78], R11 ;  /* 0x0000780b01007387 */ /* 0x0009e80000100800 */
[----:B------:R2:W-:Y:S01]  /*1e7c0*/  STL [R1+0xa8], R95 ;  /* 0x0000a85f01007387 */ /* 0x0005e20000100800 */
[C---:B------:R-:W-:Y:S01]  /*1e7d0*/  SEL R228, R251.reuse, R228, !P2 ;  /* 0x000000e4fbe47207 */ /* 0x040fe20005000000 */
[----:B-1----:R-:W1:Y:S01]  /*1e7e0*/  LDC R98, c[0x0][0x240] ;  /* 0x00009000ff627b82 */ /* 0x002e620000000800 */
[C---:B----4-:R-:W-:Y:S01]  /*1e7f0*/  SEL R11, R251.reuse, R93, !P2 ;  /* 0x0000005dfb0b7207 */ /* 0x050fe20005000000 */
[----:B------:R-:W-:Y:S01]  /*1e800*/  STL [R1+0xe8], R94 ;  /* 0x0000e85e01007387 */ /* 0x000fe20000100800 */
[----:B------:R-:W-:-:S02]  /*1e810*/  SEL R227, R251, R227, !P2 ;  /* 0x000000e3fbe37207 */ /* 0x000fc40005000000 */
[C---:B------:R-:W-:Y:S01]  /*1e820*/  SEL R226, R251.reuse, R226, !P2 ;  /* 0x000000e2fbe27207 */ /* 0x040fe20005000000 */
[----:B------:R4:W-:Y:S01]  /*1e830*/  STL [R1+0x1bc], R11 ;  /* 0x0001bc0b01007387 */ /* 0x0009e20000100800 */
[C---:B------:R-:W-:Y:S01]  /*1e840*/  SEL R229, R251.reuse, R229, !P2 ;  /* 0x000000e5fbe57207 */ /* 0x040fe20005000000 */
[----:B--2---:R-:W2:Y:S02]  /*1e850*/  LDC R95, c[0x0][0x240] ;  /* 0x00009000ff5f7b82 */ /* 0x004ea40000000800 */
[----:B------:R4:W-:Y:S02]  /*1e860*/  STL [R1+0x360], R92 ;  /* 0x0003605c01007387 */ /* 0x0009e40000100800 */
[C---:B----4-:R-:W-:Y:S02]  /*1e870*/  SEL R11, R251.reuse, R90, !P2 ;  /* 0x0000005afb0b7207 */ /* 0x050fe40005000000 */
[----:B------:R-:W-:Y:S01]  /*1e880*/  STL [R1+0x3c8], R91 ;  /* 0x0003c85b01007387 */ /* 0x000fe20000100800 */
[C---:B------:R-:W-:Y:S01]  /*1e890*/  SEL R179, R251.reuse, R179, !P2 ;  /* 0x000000b3fbb37207 */ /* 0x040fe20005000000 */
[----:B------:R-:W4:Y:S02]  /*1e8a0*/  LDC R90, c[0x0][0x240] ;  /* 0x00009000ff5a7b82 */ /* 0x000f240000000800 */
[----:B------:R3:W-:Y:S04]  /*1e8b0*/  STL [R1+0x448], R11 ;  /* 0x0004480b01007387 */ /* 0x0007e80000100800 */
[----:B------:R-:W-:Y:S01]  /*1e8c0*/  STL [R1+0x514], R89 ;  /* 0x0005145901007387 */ /* 0x000fe20000100800 */
[C---:B------:R-:W-:Y:S01]  /*1e8d0*/  SEL R180, R251.reuse, R180, !P2 ;  /* 0x000000b4fbb47207 */ /* 0x040fe20005000000 */
[----:B------:R-:W2:Y:S01]  /*1e8e0*/  LDC R92, c[0x0][0x240] ;  /* 0x00009000ff5c7b82 */ /* 0x000ea20000000800 */
[C---:B---3--:R-:W-:Y:S01]  /*1e8f0*/  SEL R11, R251.reuse, R87, !P2 ;  /* 0x00000057fb0b7207 */ /* 0x048fe20005000000 */
[----:B------:R-:W-:Y:S01]  /*1e900*/  STL [R1+0x3c], R88 ;  /* 0x00003c5801007387 */ /* 0x000fe20000100800 */
[----:B------:R-:W-:-:S02]  /*1e910*/  SEL R181, R251, R181, !P2 ;  /* 0x000000b5fbb57207 */ /* 0x000fc40005000000 */
[C---:B------:R-:W-:Y:S01]  /*1e920*/  SEL R182, R251.reuse, R182, !P2 ;  /* 0x000000b6fbb67207 */ /* 0x040fe20005000000 */
[----:B------:R3:W-:Y:S01]  /*1e930*/  STL [R1+0x94], R11 ;  /* 0x0000940b01007387 */ /* 0x0007e20000100800 */
[C---:B------:R-:W-:Y:S01]  /*1e940*/  SEL R230, R251.reuse, R230, !P2 ;  /* 0x000000e6fbe67207 */ /* 0x040fe20005000000 */
[----:B------:R-:W4:Y:S02]  /*1e950*/  LDC R87, c[0x0][0x240] ;  /* 0x00009000ff577b82 */ /* 0x000f240000000800 */
[----:B------:R1:W-:Y:S01]  /*1e960*/  STL [R1+0xc0], R86 ;  /* 0x0000c05601007387 */ /* 0x0003e20000100800 */
[----:B---3--:R-:W-:-:S03]  /*1e970*/  SEL R11, R251, R84, !P2 ;  /* 0x00000054fb0b7207 */ /* 0x008fc60005000000 */
[----:B------:R-:W-:Y:S01]  /*1e980*/  STL [R1+0x160], R85 ;  /* 0x0001605501007387 */ /* 0x000fe20000100800 */
[C---:B------:R-:W-:Y:S01]  /*1e990*/  SEL R189, R251.reuse, R189, !P2 ;  /* 0x000000bdfbbd7207 */ /* 0x040fe20005000000 */
[----:B------:R-:W3:Y:S02]  /*1e9a0*/  LDC R88, c[0x0][0x240] ;  /* 0x00009000ff587b82 */ /* 0x000ee40000000800 */
[----:B------:R1:W-:Y:S04]  /*1e9b0*/  STL [R1+0x35c], R11 ;  /* 0x00035c0b01007387 */ /* 0x0003e80000100800 */
[----:B------:R-:W-:Y:S01]  /*1e9c0*/  STL [R1+0x3c4], R83 ;  /* 0x0003c45301007387 */ /* 0x000fe20000100800 */
[C---:B------:R-:W-:Y:S01]  /*1e9d0*/  SEL R231, R251.reuse, R231, !P2 ;  /* 0x000000e7fbe77207 */ /* 0x040fe20005000000 */
[----:B-1----:R-:W1:Y:S01]  /*1e9e0*/  LDC R86, c[0x0][0x240] ;  /* 0x00009000ff567b82 */ /* 0x002e620000000800 */
[C---:B------:R-:W-:Y:S01]  /*1e9f0*/  SEL R11, R251.reuse, R81, !P2 ;  /* 0x00000051fb0b7207 */ /* 0x040fe20005000000 */
[----:B------:R-:W-:Y:S01]  /*1ea00*/  STL [R1+0x440], R82 ;  /* 0x0004405201007387 */ /* 0x000fe20000100800 */
[----:B------:R-:W-:-:S02]  /*1ea10*/  SEL R232, R251, R232, !P2 ;  /* 0x000000e8fbe87207 */ /* 0x000fc40005000000 */
[C---:B------:R-:W-:Y:S01]  /*1ea20*/  SEL R183, R251.reuse, R183, !P2 ;  /* 0x000000b7fbb77207 */ /* 0x040fe20005000000 */
[----:B------:R2:W-:Y:S01]  /*1ea30*/  STL [R1+0x510], R11 ;  /* 0x0005100b01007387 */ /* 0x0005e20000100800 */
[C---:B------:R-:W-:Y:S01]  /*1ea40*/  SEL R184, R251.reuse, R184, !P2 ;  /* 0x000000b8fbb87207 */ /* 0x040fe20005000000 */
[----:B------:R-:W4:Y:S02]  /*1ea50*/  LDC R81, c[0x0][0x240] ;  /* 0x00009000ff517b82 */ /* 0x000f240000000800 */
[----:B------:R2:W-:Y:S02]  /*1ea60*/  STL [R1+0x80], R79 ;  /* 0x0000804f01007387 */ /* 0x0005e40000100800 */
[C---:B--2---:R-:W-:Y:S02]  /*1ea70*/  SEL R11, R251.reuse, R77, !P2 ;  /* 0x0000004dfb0b7207 */ /* 0x044fe40005000000 */
[----:B------:R-:W-:Y:S02]  /*1ea80*/  STL [R1+0xb0], R78 ;  /* 0x0000b04e01007387 */ /* 0x000fe40000100800 */
[----:B------:R-:W2:Y:S02]  /*1ea90*/  LDC R77, c[0x0][0x240] ;  /* 0x00009000ff4d7b82 */ /* 0x000ea40000000800 */
[----:B------:R3:W-:Y:S04]  /*1eaa0*/  STL [R1+0x100], R11 ;  /* 0x0001000b01007387 */ /* 0x0007e80000100800 */
[----:B------:R-:W-:Y:S01]  /*1eab0*/  STL [R1+0x358], R76 ;  /* 0x0003584c01007387 */ /* 0x000fe20000100800 */
[C---:B------:R-:W-:Y:S01]  /*1eac0*/  SEL R185, R251.reuse, R185, !P2 ;  /* 0x000000b9fbb97207 */ /* 0x040fe20005000000 */
[----:B------:R-:W4:Y:S01]  /*1ead0*/  LDC R79, c[0x0][0x240] ;  /* 0x00009000ff4f7b82 */ /* 0x000f220000000800 */
[C---:B---3--:R-:W-:Y:S01]  /*1eae0*/  SEL R11, R251.reuse, R74, !P2 ;  /* 0x0000004afb0b7207 */ /* 0x048fe20005000000 */
[----:B------:R-:W-:Y:S01]  /*1eaf0*/  STL [R1+0x3bc], R75 ;  /* 0x0003bc4b01007387 */ /* 0x000fe20000100800 */
[----:B------:R-:W-:-:S02]  /*1eb00*/  SEL R186, R251, R186, !P2 ;  /* 0x000000bafbba7207 */ /* 0x000fc40005000000 */
[C---:B------:R-:W-:Y:S01]  /*1eb10*/  SEL R234, R251.reuse, R234, !P2 ;  /* 0x000000eafbea7207 */ /* 0x040fe20005000000 */
[----:B------:R3:W-:Y:S01]  /*1eb20*/  STL [R1+0x438], R11 ;  /* 0x0004380b01007387 */ /* 0x0007e20000100800 */
[C---:B------:R-:W-:Y:S01]  /*1eb30*/  SEL R235, R251.reuse, R235, !P2 ;  /* 0x000000ebfbeb7207 */ /* 0x040fe20005000000 */
[----:B------:R-:W4:Y:S02]  /*1eb40*/  LDC R74, c[0x0][0x240] ;  /* 0x00009000ff4a7b82 */ /* 0x000f240000000800 */
[----:B------:R-:W-:Y:S01]  /*1eb50*/  STL [R1+0x50c], R73 ;  /* 0x00050c4901007387 */ /* 0x000fe20000100800 */
[----:B---3--:R-:W-:-:S05]  /*1eb60*/  SEL R11, R251, R71, !P2 ;  /* 0x00000047fb0b7207 */ /* 0x008fca0005000000 */
[----:B------:R-:W3:Y:S01]  /*1eb70*/  LDC R75, c[0x0][0x240] ;  /* 0x00009000ff4b7b82 */ /* 0x000ee20000000800 */
[----:B------:R1:W-:Y:S04]  /*1eb80*/  STL [R1+0x50], R11 ;  /* 0x0000500b01007387 */ /* 0x0003e80000100800 */
[----:B------:R-:W-:Y:S01]  /*1eb90*/  STL [R1+0x9c], R70 ;  /* 0x00009c4601007387 */ /* 0x000fe20000100800 */
        /* <DEDUP_REMOVED lines=22> */
[----:B------:R-:W-:Y:S01]  /*1ed00*/  SEL R106, R251, R4, !P2 ;  /* 0x00000004fb6a7207 */ /* 0x000fe20005000000 */
[-C--:B--2---:R-:W-:Y:S01]  /*1ed10*/  IMAD R94, R153, R77.reuse, RZ ;  /* 0x0000004d995e7224 */ /* 0x084fe200078e02ff */
[C---:B-1----:R-:W-:Y:S01]  /*1ed20*/  SEL R11, R251.reuse, R68, !P2 ;  /* 0x00000044fb0b7207 */ /* 0x042fe20005000000 */
[----:B------:R-:W-:Y:S01]  /*1ed30*/  STL [R1+0xc8], R69 ;  /* 0x0000c84501007387 */ /* 0x000fe20000100800 */
[----:B------:R-:W1:Y:S03]  /*1ed40*/  LDC R72, c[0x0][0x240] ;  /* 0x00009000ff487b82 */ /* 0x000e660000000800 */
[----:B------:R2:W-:Y:S04]  /*1ed50*/  STL [R1+0x354], R11 ;  /* 0x0003540b01007387 */ /* 0x0005e80000100800 */
[----:B------:R4:W-:Y:S01]  /*1ed60*/  STL [R1+0x3b8], R67 ;  /* 0x0003b84301007387 */ /* 0x0009e20000100800 */
[----:B------:R-:W-:Y:S01]  /*1ed70*/  IMAD R71, R154, R77, RZ ;  /* 0x0000004d9a477224 */ /* 0x000fe200078e02ff */
[----:B------:R-:W3:Y:S01]  /*1ed80*/  LDC R91, c[0x0][0x240] ;  /* 0x00009000ff5b7b82 */ /* 0x000ee20000000800 */
[C---:B--2---:R-:W-:Y:S01]  /*1ed90*/  SEL R11, R251.reuse, R65, !P2 ;  /* 0x00000041fb0b7207 */ /* 0x044fe20005000000 */
[----:B------:R-:W-:Y:S06]  /*1eda0*/  STL [R1+0x434], R66 ;  /* 0x0004344201007387 */ /* 0x000fec0000100800 */
[----:B----4-:R-:W2:Y:S01]  /*1edb0*/  LDC R67, c[0x0][0x240] ;  /* 0x00009000ff437b82 */ /* 0x010ea20000000800 */
[----:B------:R4:W-:Y:S04]  /*1edc0*/  STL [R1+0x504], R11 ;  /* 0x0005040b01007387 */ /* 0x0009e80000100800 */
[----:B------:R4:W-:Y:S03]  /*1edd0*/  STL [R1+0x88], R62 ;  /* 0x0000883e01007387 */ /* 0x0009e60000100800 */
[----:B------:R-:W1:Y:S01]  /*1ede0*/  LDC R154, c[0x0][0x240] ;  /* 0x00009000ff9a7b82 */ /* 0x000e620000000800 */
[C---:B----4-:R-:W-:Y:S01]  /*1edf0*/  SEL R11, R251.reuse, R60, !P2 ;  /* 0x0000003cfb0b7207 */ /* 0x050fe20005000000 */
[----:B------:R-:W-:Y:S04]  /*1ee00*/  STL [R1+0xb4], R61 ;  /* 0x0000b43d01007387 */ /* 0x000fe80000100800 */
[----:B------:R4:W-:Y:S01]  /*1ee10*/  STL [R1+0x350], R11 ;  /* 0x0003500b01007387 */ /* 0x0009e20000100800 */
[----:B------:R-:W-:Y:S01]  /*1ee20*/  IMAD R62, R156, R77, RZ ;  /* 0x0000004d9c3e7224 */ /* 0x000fe200078e02ff */
[----:B------:R-:W3:Y:S02]  /*1ee30*/  LDC R82, c[0x0][0x240] ;  /* 0x00009000ff527b82 */ /* 0x000ee40000000800 */
[----:B------:R-:W-:Y:S01]  /*1ee40*/  STL [R1+0x3b4], R59 ;  /* 0x0003b43b01007387 */ /* 0x000fe20000100800 */
[----:B----4-:R-:W-:-:S03]  /*1ee50*/  SEL R11, R251, R57, !P2 ;  /* 0x00000039fb0b7207 */ /* 0x010fc60005000000 */
[----:B------:R-:W-:Y:S02]  /*1ee60*/  STL [R1+0x430], R58 ;  /* 0x0004303a01007387 */ /* 0x000fe40000100800 */
[----:B------:R-:W4:Y:S02]  /*1ee70*/  LDC R156, c[0x0][0x230] ;  /* 0x00008c00ff9c7b82 */ /* 0x000f240000000800 */
[----:B------:R2:W-:Y:S04]  /*1ee80*/  STL [R1+0x4ec], R11 ;  /* 0x0004ec0b01007387 */ /* 0x0005e80000100800 */
[----:B------:R-:W-:Y:S01]  /*1ee90*/  STL [R1+0x68], R54 ;  /* 0x0000683601007387 */ /* 0x000fe20000100800 */
[-C--:B------:R-:W-:Y:S01]  /*1eea0*/  IMAD R66, R155, R77.reuse, RZ ;  /* 0x0000004d9b427224 */ /* 0x080fe200078e02ff */
[----:B------:R-:W4:Y:S01]  /*1eeb0*/  LDC R89, c[0x0][0x240] ;  /* 0x00009000ff597b82 */ /* 0x000f220000000800 */
[----:B--2---:R-:W-:Y:S01]  /*1eec0*/  SEL R11, R251, R52, !P2 ;  /* 0x00000034fb0b7207 */ /* 0x004fe20005000000 */
[----:B------:R-:W-:Y:S01]  /*1eed0*/  STL [R1+0xa4], R53 ;  /* 0x0000a43501007387 */ /* 0x000fe20000100800 */
[----:B------:R-:W-:-:S05]  /*1eee0*/  IMAD R57, R157, R77, RZ ;  /* 0x0000004d9d397224 */ /* 0x000fca00078e02ff */
[----:B------:R-:W2:Y:S01]  /*1eef0*/  LDC R157, c[0x0][0x230] ;  /* 0x00008c00ff9d7b82 */ /* 0x000ea20000000800 */
[----:B------:R1:W-:Y:S04]  /*1ef00*/  STL [R1+0x34c], R11 ;  /* 0x00034c0b01007387 */ /* 0x0003e80000100800 */
[----:B------:R-:W-:Y:S03]  /*1ef10*/  STL [R1+0x3b0], R51 ;  /* 0x0003b03301007387 */ /* 0x000fe60000100800 */
[----:B------:R-:W4:Y:S01]  /*1ef20*/  LDC R155, c[0x0][0x230] ;  /* 0x00008c00ff9b7b82 */ /* 0x000f220000000800 */
[C---:B-1----:R-:W-:Y:S01]  /*1ef30*/  SEL R11, R251.reuse, R49, !P2 ;  /* 0x00000031fb0b7207 */ /* 0x042fe20005000000 */
[----:B------:R-:W-:Y:S04]  /*1ef40*/  STL [R1+0x42c], R50 ;  /* 0x00042c3201007387 */ /* 0x000fe80000100800 */
[----:B------:R1:W-:Y:S01]  /*1ef50*/  STL [R1+0x4e8], R11 ;  /* 0x0004e80b01007387 */ /* 0x0003e20000100800 */
[----:B------:R-:W-:Y:S01]  /*1ef60*/  IMAD R10, R10, R154, RZ ;  /* 0x0000009a0a0a7224 */ /* 0x000fe200078e02ff */
[----:B------:R-:W4:Y:S02]  /*1ef70*/  LDC R73, c[0x0][0x240] ;  /* 0x00009000ff497b82 */ /* 0x000f240000000800 */
[----:B------:R-:W-:Y:S01]  /*1ef80*/  STL [R1+0x90], R45 ;  /* 0x0000902d01007387 */ /* 0x000fe20000100800 */
[----:B-1----:R-:W-:Y:S01]  /*1ef90*/  SEL R11, R251, R44, !P2 ;  /* 0x0000002cfb0b7207 */ /* 0x002fe20005000000 */
[----:B------:R-:W-:-:S04]  /*1efa0*/  IMAD R53, R222, R77, RZ ;  /* 0x0000004dde357224 */ /* 0x000fc800078e02ff */
[----:B------:R-:W1:Y:S01]  /*1efb0*/  LDC R154, c[0x0][0x238] ;  /* 0x00008e00ff9a7b82 */ /* 0x000e620000000800 */
[----:B------:R3:W-:Y:S04]  /*1efc0*/  STL [R1+0x348], R11 ;  /* 0x0003480b01007387 */ /* 0x0007e80000100800 */
[----:B------:R-:W-:Y:S01]  /*1efd0*/  STL [R1+0x3a8], R43 ;  /* 0x0003a82b01007387 */ /* 0x000fe20000100800 */
[----:B------:R-:W-:Y:S02]  /*1efe0*/  IMAD R65, R164, R77, RZ ;  /* 0x0000004da4417224 */ /* 0x000fe400078e02ff */
[----:B------:R-:W4:Y:S01]  /*1eff0*/  LDC R83, c[0x0][0x240] ;  /* 0x00009000ff537b82 */ /* 0x000f220000000800 */
[----:B---3--:R-:W-:Y:S01]  /*1f000*/  SEL R11, R251, R41, !P2 ;  /* 0x00000029fb0b7207 */ /* 0x008fe20005000000 */
[----:B------:R-:W-:Y:S01]  /*1f010*/  STL [R1+0x428], R42 ;  /* 0x0004282a01007387 */ /* 0x000fe20000100800 */
[----:B------:R-:W-:-:S02]  /*1f020*/  IMAD R78, R162, R77, RZ ;  /* 0x0000004da24e7224 */ /* 0x000fc400078e02ff */
[-C--:B------:R-:W-:Y:S01]  /*1f030*/  IMAD R70, R163, R77.reuse, RZ ;  /* 0x0000004da3467224 */ /* 0x080fe200078e02ff */
[----:B------:R3:W-:Y:S01]  /*1f040*/  STL [R1+0x4e4], R11 ;  /* 0x0004e40b01007387 */ /* 0x0007e20000100800 */
[----:B------:R-:W-:Y:S01]  /*1f050*/  IMAD R97, R161, R77, RZ ;  /* 0x0000004da1617224 */ /* 0x000fe200078e02ff */
[----:B------:R-:W4:Y:S02]  /*1f060*/  LDC R68, c[0x0][0x240] ;  /* 0x00009000ff447b82 */ /* 0x000f240000000800 */
[----:B------:R-:W-:Y:S01]  /*1f070*/  STL.64 [R1+0x4270], R242 ;  /* 0x004270f201007387 */ /* 0x000fe20000100a00 */
[----:B---3--:R-:W-:-:S03]  /*1f080*/  SEL R11, R251, R36, !P2 ;  /* 0x00000024fb0b7207 */ /* 0x008fc60005000000 */
[----:B------:R-:W-:Y:S02]  /*1f090*/  STL [R1+0x7c], R37 ;  /* 0x00007c2501007387 */ /* 0x000fe40000100800 */
[----:B------:R-:W3:Y:S02]  /*1f0a0*/  LDC R63, c[0x0][0x240] ;  /* 0x00009000ff3f7b82 */ /* 0x000ee40000000800 */
[----:B------:R2:W-:Y:S04]  /*1f0b0*/  STL [R1+0x334], R11 ;  /* 0x0003340b01007387 */ /* 0x0005e80000100800 */
[----:B------:R-:W-:Y:S02]  /*1f0c0*/  STL [R1+0x3a4], R35 ;  /* 0x0003a42301007387 */ /* 0x000fe40000100800 */
[----:B------:R-:W3:Y:S01]  /*1f0d0*/  LDC R84, c[0x0][0x240] ;  /* 0x00009000ff547b82 */ /* 0x000ee20000000800 */
[C---:B--2---:R-:W-:Y:S01]  /*1f0e0*/  SEL R11, R251.reuse, R33, !P2 ;  /* 0x00000021fb0b7207 */ /* 0x044fe20005000000 */
[----:B------:R-:W-:Y:S06]  /*1f0f0*/  STL [R1+0x424], R34 ;  /* 0x0004242201007387 */ /* 0x000fec0000100800 */
[----:B------:R-:W2:Y:S01]  /*1f100*/  LDC R76, c[0x0][0x240] ;  /* 0x00009000ff4c7b82 */ /* 0x000ea20000000800 */
[----:B------:R1:W-:Y:S04]  /*1f110*/  STL [R1+0x4e0], R11 ;  /* 0x0004e00b01007387 */ /* 0x0003e80000100800 */
[----:B------:R-:W-:Y:S03]  /*1f120*/  STL [R1+0x44], R29 ;  /* 0x0000441d01007387 */ /* 0x000fe60000100800 */
[----:B------:R-:W2:Y:S01]  /*1f130*/  LDC R60, c[0x0][0x240] ;  /* 0x00009000ff3c7b82 */ /* 0x000ea20000000800 */
[----:B-1----:R-:W-:Y:S01]  /*1f140*/  SEL R11, R251, R28, !P2 ;  /* 0x0000001cfb0b7207 */ /* 0x002fe20005000000 */
[----:B------:R-:W-:-:S06]  /*1f150*/  IMAD R86, R219, R86, RZ ;  /* 0x00000056db567224 */ /* 0x000fcc00078e02ff */
[----:B------:R-:W1:Y:S01]  /*1f160*/  LDC R69, c[0x0][0x240] ;  /* 0x00009000ff457b82 */ /* 0x000e620000000800 */
[----:B------:R4:W-:Y:S04]  /*1f170*/  STL [R1+0x98], R11 ;  /* 0x0000980b01007387 */ /* 0x0009e80000100800 */
[----:B------:R-:W-:Y:S03]  /*1f180*/  STL [R1+0x3a0], R27 ;  /* 0x0003a01b01007387 */ /* 0x000fe60000100800 */
[----:B------:R-:W1:Y:S01]  /*1f190*/  LDC R64, c[0x0][0x240] ;  /* 0x00009000ff407b82 */ /* 0x000e620000000800 */
[----:B------:R-:W3:Y:S01]  /*1f1a0*/  LDL.LU R131, [R1+0x594] ;  /* 0x0005940001837983 */ /* 0x000ee20000300800 */
[----:B----4-:R-:W-:-:S03]  /*1f1b0*/  SEL R11, R251, R25, !P2 ;  /* 0x00000019fb0b7207 */ /* 0x010fc60005000000 */
[----:B------:R-:W-:Y:S01]  /*1f1c0*/  STL [R1+0x420], R26 ;  /* 0x0004201a01007387 */ /* 0x000fe20000100800 */
[C---:B------:R-:W-:Y:S02]  /*1f1d0*/  SEL R25, R251.reuse, R24, !P2 ;  /* 0x00000018fb197207 */ /* 0x040fe40005000000 */
[C---:B------:R-:W-:Y:S01]  /*1f1e0*/  SEL R24, R251.reuse, R21, !P2 ;  /* 0x00000015fb187207 */ /* 0x040fe20005000000 */
[----:B------:R-:W4:Y:S04]  /*1f1f0*/  LDL.LU R133, [R1+0x598] ;  /* 0x0005980001857983 */ /* 0x000f280000300800 */
[----:B------:R2:W-:Y:S04]  /*1f200*/  STL [R1+0x4dc], R11 ;  /* 0x0004dc0b01007387 */ /* 0x0005e80000100800 */
[----:B------:R-:W4:Y:S04]  /*1f210*/  LDL.LU R134, [R1+0x59c] ;  /* 0x00059c0001867983 */ /* 0x000f280000300800 */
[----:B------:R-:W4:Y:S01]  /*1f220*/  LDL.LU R136, [R1+0x5a0] ;  /* 0x0005a00001887983 */ /* 0x000f220000300800 */
[----:B--2---:R-:W-:-:S03]  /*1f230*/  SEL R11, R251, R12, !P2 ;  /* 0x0000000cfb0b7207 */ /* 0x004fc60005000000 */
[----:B------:R-:W2:Y:S04]  /*1f240*/  LDL.LU R138, [R1] ;  /* 0x00000000018a7983 */ /* 0x000ea80000300800 */
[----:B------:R-:W-:Y:S04]  /*1f250*/  STL.64 [R1+0x4278], R24 ;  /* 0x0042781801007387 */ /* 0x000fe80000100a00 */
[----:B------:R-:W-:Y:S04]  /*1f260*/  STL [R1+0x84], R18 ;  /* 0x0000841201007387 */ /* 0x000fe80000100800 */
[----:B------:R-:W-:Y:S04]  /*1f270*/  STL [R1+0x39c], R14 ;  /* 0x00039c0e01007387 */ /* 0x000fe80000100800 */
[----:B------:R-:W2:Y:S04]  /*1f280*/  LDL.LU R248, [R1+0x4] ;  /* 0x0000040001f87983 */ /* 0x000ea80000300800 */
[----:B------:R-:W-:Y:S04]  /*1f290*/  STL [R1+0x41c], R11 ;  /* 0x00041c0b01007387 */ /* 0x000fe80000100800 */
[----:B------:R-:W-:Y:S04]  /*1f2a0*/  STL [R1+0x4d4], R7 ;  /* 0x0004d40701007387 */ /* 0x000fe80000100800 */
[----:B------:R1:W-:Y:S04]  /*1f2b0*/  STL [R1+0x54], R2 ;  /* 0x0000540201007387 */ /* 0x0003e80000100800 */
[----:B------:R-:W2:Y:S01]  /*1f2c0*/  LDL.LU R247, [R1+0x28c] ;  /* 0x00028c0001f77983 */ /* 0x000ea20000300800 */
[----:B-1----:R-:W-:-:S03]  /*1f2d0*/  SEL R2, R251, R22, !P2 ;  /* 0x00000016fb027207 */ /* 0x002fc60005000000 */
[----:B------:R-:W-:Y:S04]  /*1f2e0*/  STL [R1+0x398], R3 ;  /* 0x0003980301007387 */ /* 0x000fe80000100800 */
[----:B------:R-:W2:Y:S04]  /*1f2f0*/  LDL.LU R244, [R1+0x288] ;  /* 0x0002880001f47983 */ /* 0x000ea80000300800 */
[----:B------:R3:W-:Y:S04]  /*1f300*/  STL [R1+0x418], R2 ;  /* 0x0004180201007387 */ /* 0x0007e80000100800 */
[----:B------:R-:W2:Y:S04]  /*1f310*/  LDL.LU R249, [R1+0x284] ;  /* 0x0002840001f97983 */ /* 0x000ea80000300800 */
[----:B------:R-:W2:Y:S04]  /*1f320*/  LDL.LU R241, [R1+0x280] ;  /* 0x0002800001f17983 */ /* 0x000ea80000300800 */
[----:B------:R-:W2:Y:S04]  /*1f330*/  LDL.LU R240, [R1+0x27c] ;  /* 0x00027c0001f07983 */ /* 0x000ea80000300800 */
[----:B------:R-:W2:Y:S01]  /*1f340*/  LDL.LU R238, [R1+0x278] ;  /* 0x0002780001ee7983 */ /* 0x000ea20000300800 */
[C---:B------:R-:W-:Y:S01]  /*1f350*/  SEL R27, R251.reuse, R6, !P2 ;  /* 0x00000006fb1b7207 */ /* 0x040fe20005000000 */
[----:B------:R-:W1:Y:S01]  /*1f360*/  S2R R243, SR_TID.X ;  /* 0x0000000000f37919 */ /* 0x000e620000002100 */
[----:B------:R-:W-:-:S02]  /*1f370*/  SEL R6, R251, R5, !P2 ;  /* 0x00000005fb067207 */ /* 0x000fc40005000000 */
[----:B-1----:R-:W-:-:S05]  /*1f380*/  LOP3.LUT R11, R243, 0x7f, RZ, 0xc0, !PT ;  /* 0x0000007ff30b7812 */ /* 0x002fca00078ec0ff */
[----:B------:R-:W-:Y:S02]  /*1f390*/  IMAD R5, R11, R130, RZ ;  /* 0x000000820b057224 */ /* 0x000fe400078e02ff */
[----:B---3--:R-:W-:-:S05]  /*1f3a0*/  IMAD R2, R131, R135, RZ ;  /* 0x0000008783027224 */ /* 0x008fca00078e02ff */
[----:B------:R-:W-:-:S04]  /*1f3b0*/  LEA R18, P2, R2, R8, 0x2 ;  /* 0x0000000802127211 */ /* 0x000fc800078410ff */
[----:B------:R-:W-:Y:S01]  /*1f3c0*/  LEA.HI.X.SX32 R19, R2, R9, 0x2, P2 ;  /* 0x0000000902137211 */ /* 0x000fe200010f16ff */
[-C--:B----4-:R-:W-:Y:S02]  /*1f3d0*/  IMAD R3, R133, R135.reuse, RZ ;  /* 0x0000008785037224 */ /* 0x090fe400078e02ff */
[-C--:B------:R-:W-:Y:S02]  /*1f3e0*/  IMAD R12, R136, R135.reuse, RZ ;  /* 0x00000087880c7224 */ /* 0x080fe400078e02ff */
[----:B------:R-:W-:Y:S01]  /*1f3f0*/  IMAD R7, R134, R135, RZ ;  /* 0x0000008786077224 */ /* 0x000fe200078e02ff */
[----:B--2---:R-:W-:Y:S01]  /*1f400*/  LEA R4, P4, R5, R138, 0x2 ;  /* 0x0000008a05047211 */ /* 0x004fe200078810ff */
[----:B------:R-:W-:-:S05]  /*1f410*/  IMAD R26, R249, R77, RZ ;  /* 0x0000004df91a7224 */ /* 0x000fca00078e02ff */
[----:B------:R-:W-:Y:S04]  /*1f420*/  STL.64 [R1+0x4280], R26 ;  /* 0x0042801a01007387 */ /* 0x000fe80000100a00 */
[----:B------:R-:W2:Y:S01]  /*1f430*/  LDL.LU R104, [R1+0x274] ;  /* 0x0002740001687983 */ /* 0x000ea20000300800 */
[----:B------:R-:W-:-:S03]  /*1f440*/  IMAD R2, R238, R77, RZ ;  /* 0x0000004dee027224 */ /* 0x000fc600078e02ff */
        /* <DEDUP_REMOVED lines=26> */
[----:B------:R-:W-:Y:S01]  /*1f5f0*/  LEA.HI.X.SX32 R5, R5, R248, 0x2, P4 ;  /* 0x000000f805057211 */ /* 0x000fe200020f16ff */
[----:B------:R-:W-:-:S02]  /*1f600*/  IMAD R42, R244, R77, RZ ;  /* 0x0000004df42a7224 */ /* 0x000fc400078e02ff */
[----:B------:R-:W4:Y:S01]  /*1f610*/  LDL.LU R248, [R1+0x1b0] ;  /* 0x0001b00001f87983 */ /* 0x000f220000300800 */
[-C--:B------:R-:W-:Y:S02]  /*1f620*/  IMAD R58, R247, R77.reuse, RZ ;  /* 0x0000004df73a7224 */ /* 0x080fe400078e02ff */
[-C--:B------:R-:W-:Y:S01]  /*1f630*/  IMAD R120, R241, R77.reuse, RZ ;  /* 0x0000004df1787224 */ /* 0x080fe200078e02ff */
[----:B------:R-:W4:Y:S01]  /*1f640*/  LDL.LU R244, [R1+0x1a8] ;  /* 0x0001a80001f47983 */ /* 0x000f220000300800 */
[----:B------:R-:W-:-:S03]  /*1f650*/  IMAD R247, R240, R77, RZ ;  /* 0x0000004df0f77224 */ /* 0x000fc600078e02ff */
[----:B------:R-:W4:Y:S04]  /*1f660*/  LDL.LU R241, [R1+0x1a4] ;  /* 0x0001a40001f17983 */ /* 0x000f280000300800 */
[----:B------:R-:W4:Y:S04]  /*1f670*/  LDL.LU R240, [R1+0x1a0] ;  /* 0x0001a00001f07983 */ /* 0x000f280000300800 */
[----:B------:R-:W4:Y:S01]  /*1f680*/  LDL.LU R238, [R1+0x19c] ;  /* 0x00019c0001ee7983 */ /* 0x000f220000300800 */
[-C--:B------:R-:W-:Y:S02]  /*1f690*/  LEA R22, P0, R3, R8.reuse, 0x2 ;  /* 0x0000000803167211 */ /* 0x080fe400078010ff */
[----:B------:R-:W-:-:S02]  /*1f6a0*/  LEA R20, P1, R7, R8, 0x2 ;  /* 0x0000000807147211 */ /* 0x000fc400078210ff */
[-C--:B------:R-:W-:Y:S02]  /*1f6b0*/  LEA.HI.X.SX32 R23, R3, R9.reuse, 0x2, P0 ;  /* 0x0000000903177211 */ /* 0x080fe400000f16ff */
[----:B------:R-:W-:Y:S02]  /*1f6c0*/  LEA.HI.X.SX32 R21, R7, R9, 0x2, P1 ;  /* 0x0000000907157211 */ /* 0x000fe400008f16ff */
[----:B------:R-:W-:-:S04]  /*1f6d0*/  LEA R8, P3, R12, R8, 0x2 ;  /* 0x000000080c087211 */ /* 0x000fc800078610ff */
[----:B------:R-:W-:Y:S01]  /*1f6e0*/  LEA.HI.X.SX32 R9, R12, R9, 0x2, P3 ;  /* 0x000000090c097211 */ /* 0x000fe200018f16ff */
[-C--:B--2---:R-:W-:Y:S02]  /*1f6f0*/  IMAD R3, R104, R77.reuse, RZ ;  /* 0x0000004d68037224 */ /* 0x084fe400078e02ff */
[----:B---3--:R-:W-:-:S03]  /*1f700*/  IMAD R2, R105, R77, RZ ;  /* 0x0000004d69027224 */ /* 0x008fc600078e02ff */
[----:B------:R1:W-:Y:S04]  /*1f710*/  STL [R1+0x274], R3 ;  /* 0x0002740301007387 */ /* 0x0003e80000100800 */
[----:B------:R2:W-:Y:S01]  /*1f720*/  STL [R1+0x270], R2 ;  /* 0x0002700201007387 */ /* 0x0005e20000100800 */
[-C--:B----4-:R-:W-:Y:S02]  /*1f730*/  IMAD R7, R112, R77.reuse, RZ ;  /* 0x0000004d70077224 */ /* 0x090fe400078e02ff */
[----:B-1----:R-:W-:-:S03]  /*1f740*/  IMAD R3, R113, R77, RZ ;  /* 0x0000004d71037224 */ /* 0x002fc600078e02ff */
[----:B------:R-:W-:Y:S01]  /*1f750*/  STL [R1+0x248], R7 ;  /* 0x0002480701007387 */ /* 0x000fe20000100800 */
[----:B--2---:R-:W-:-:S03]  /*1f760*/  IMAD R2, R114, R77, RZ ;  /* 0x0000004d72027224 */ /* 0x004fc600078e02ff */
[----:B------:R-:W-:Y:S04]  /*1f770*/  STL [R1+0x234], R3 ;  /* 0x0002340301007387 */ /* 0x000fe80000100800 */
[----:B------:R1:W-:Y:S02]  /*1f780*/  STL [R1+0x230], R2 ;  /* 0x0002300201007387 */ /* 0x0003e40000100800 */
[-C--:B-1----:R-:W-:Y:S02]  /*1f790*/  IMAD R2, R119, R77.reuse, RZ ;  /* 0x0000004d77027224 */ /* 0x082fe400078e02ff */
[----:B------:R-:W-:-:S03]  /*1f7a0*/  IMAD R14, R122, R77, RZ ;  /* 0x0000004d7a0e7224 */ /* 0x000fc600078e02ff */
[----:B------:R1:W-:Y:S01]  /*1f7b0*/  STL [R1+0x4], R2 ;  /* 0x0000040201007387 */ /* 0x0003e20000100800 */
[----:B------:R-:W-:-:S03]  /*1f7c0*/  IMAD R3, R123, R77, RZ ;  /* 0x0000004d7b037224 */ /* 0x000fc600078e02ff */
[----:B------:R-:W-:Y:S01]  /*1f7d0*/  STL [R1+0x208], R14 ;  /* 0x0002080e01007387 */ /* 0x000fe20000100800 */
[----:B-1----:R-:W-:-:S03]  /*1f7e0*/  IMAD R2, R124, R77, RZ ;  /* 0x0000004d7c027224 */ /* 0x002fc600078e02ff */
[----:B------:R-:W-:Y:S04]  /*1f7f0*/  STL [R1+0x204], R3 ;  /* 0x0002040301007387 */ /* 0x000fe80000100800 */
[----:B------:R1:W-:Y:S02]  /*1f800*/  STL [R1+0x200], R2 ;  /* 0x0002000201007387 */ /* 0x0003e40000100800 */
[-C--:B-1----:R-:W-:Y:S02]  /*1f810*/  IMAD R2, R133, R77.reuse, RZ ;  /* 0x0000004d85027224 */ /* 0x082fe400078e02ff */
[----:B------:R-:W-:-:S03]  /*1f820*/  IMAD R24, R134, R77, RZ ;  /* 0x0000004d86187224 */ /* 0x000fc600078e02ff */
[----:B------:R1:W-:Y:S01]  /*1f830*/  STL [R1], R2 ;  /* 0x0000000201007387 */ /* 0x0003e20000100800 */
[----:B------:R-:W-:-:S03]  /*1f840*/  IMAD R14, R135, R77, RZ ;  /* 0x0000004d870e7224 */ /* 0x000fc600078e02ff */
[----:B------:R-:W-:Y:S01]  /*1f850*/  STL [R1+0x1d8], R24 ;  /* 0x0001d81801007387 */ /* 0x000fe20000100800 */
[----:B-1----:R-:W-:-:S03]  /*1f860*/  IMAD R2, R138, R77, RZ ;  /* 0x0000004d8a027224 */ /* 0x002fc600078e02ff */
[----:B------:R-:W-:Y:S04]  /*1f870*/  STL [R1+0x1c4], R14 ;  /* 0x0001c40e01007387 */ /* 0x000fe80000100800 */
[----:B------:R1:W-:Y:S04]  /*1f880*/  STL [R1+0x1e0], R2 ;  /* 0x0001e00201007387 */ /* 0x0003e80000100800 */
[----:B------:R-:W2:Y:S01]  /*1f890*/  LDL.LU R99, [R1+0x194] ;  /* 0x0001940001637983 */ /* 0x000ea20000300800 */
[----:B------:R-:W-:-:S03]  /*1f8a0*/  IMAD R12, R111, R77, RZ ;  /* 0x0000004d6f0c7224 */ /* 0x000fc600078e02ff */
[----:B------:R-:W3:Y:S04]  /*1f8b0*/  LDL.LU R100, [R1+0x190] ;  /* 0x0001900001647983 */ /* 0x000ee80000300800 */
[----:B------:R-:W4:Y:S01]  /*1f8c0*/  LDL.LU R101, [R1+0x180] ;  /* 0x0001800001657983 */ /* 0x000f220000300800 */
[----:B------:R-:W-:-:S03]  /*1f8d0*/  IMAD R251, R238, R77, RZ ;  /* 0x0000004deefb7224 */ /* 0x000fc600078e02ff */
[----:B------:R-:W4:Y:S01]  /*1f8e0*/  LDL.LU R102, [R1+0x17c] ;  /* 0x00017c0001667983 */ /* 0x000f220000300800 */
[----:B------:R-:W-:-:S03]  /*1f8f0*/  IMAD R49, R248, R77, RZ ;  /* 0x0000004df8317224 */ /* 0x000fc600078e02ff */
[----:B------:R-:W4:Y:S04]  /*1f900*/  LDL.LU R103, [R1+0x178] ;  /* 0x0001780001677983 */ /* 0x000f280000300800 */
[----:B------:R-:W4:Y:S01]  /*1f910*/  LDL.LU R111, [R1+0x174] ;  /* 0x00017400016f7983 */ /* 0x000f220000300800 */
[----:B------:R-:W-:-:S03]  /*1f920*/  IMAD R55, R109, R77, RZ ;  /* 0x0000004d6d377224 */ /* 0x000fc600078e02ff */
[----:B------:R-:W4:Y:S01]  /*1f930*/  LDL.LU R238, [R1+0x170] ;  /* 0x0001700001ee7983 */ /* 0x000f220000300800 */
[----:B------:R-:W-:-:S03]  /*1f940*/  IMAD R41, R110, R77, RZ ;  /* 0x0000004d6e297224 */ /* 0x000fc600078e02ff */
[----:B------:R-:W4:Y:S04]  /*1f950*/  LDL.LU R248, [R1+0x15c] ;  /* 0x00015c0001f87983 */ /* 0x000f280000300800 */
[----:B------:R-:W4:Y:S01]  /*1f960*/  LDL.LU R104, [R1+0x158] ;  /* 0x0001580001687983 */ /* 0x000f220000300800 */
[----:B------:R-:W-:-:S03]  /*1f970*/  IMAD R54, R115, R77, RZ ;  /* 0x0000004d73367224 */ /* 0x000fc600078e02ff */
[----:B------:R-:W4:Y:S04]  /*1f980*/  LDL.LU R105, [R1+0x154] ;  /* 0x0001540001697983 */ /* 0x000f280000300800 */
[----:B------:R-:W4:Y:S01]  /*1f990*/  LDL.LU R109, [R1+0x140] ;  /* 0x00014000016d7983 */ /* 0x000f220000300800 */
[----:B------:R-:W-:-:S03]  /*1f9a0*/  IMAD R34, R244, R77, RZ ;  /* 0x0000004df4227224 */ /* 0x000fc600078e02ff */
[----:B------:R-:W4:Y:S04]  /*1f9b0*/  LDL.LU R110, [R1+0x13c] ;  /* 0x00013c00016e7983 */ /* 0x000f280000300800 */
[----:B------:R-:W4:Y:S04]  /*1f9c0*/  LDL.LU R112, [R1+0x138] ;  /* 0x0001380001707983 */ /* 0x000f280000300800 */
[----:B------:R-:W4:Y:S01]  /*1f9d0*/  LDL.LU R115, [R1+0x134] ;  /* 0x0001340001737983 */ /* 0x000f220000300800 */
[----:B------:R-:W-:-:S03]  /*1f9e0*/  IMAD R37, R117, R77, RZ ;  /* 0x0000004d75257224 */ /* 0x000fc600078e02ff */
[----:B------:R-:W4:Y:S01]  /*1f9f0*/  LDL.LU R135, [R1+0x130] ;  /* 0x0001300001877983 */ /* 0x000f220000300800 */
[----:B------:R-:W-:-:S03]  /*1fa00*/  IMAD R7, R118, R77, RZ ;  /* 0x0000004d76077224 */ /* 0x000fc600078e02ff */
[----:B------:R-:W4:Y:S04]  /*1fa10*/  LDL.LU R244, [R1+0x11c] ;  /* 0x00011c0001f47983 */ /* 0x000f280000300800 */
[----:B------:R-:W4:Y:S04]  /*1fa20*/  LDL.LU R113, [R1+0x118] ;  /* 0x0001180001717983 */ /* 0x000f280000300800 */
[----:B------:R-:W4:Y:S01]  /*1fa30*/  LDL.LU R114, [R1+0x114] ;  /* 0x0001140001727983 */ /* 0x000f220000300800 */
[----:B------:R-:W-:-:S03]  /*1fa40*/  IMAD R35, R128, R77, RZ ;  /* 0x0000004d80237224 */ /* 0x000fc600078e02ff */
[----:B------:R-:W4:Y:S01]  /*1fa50*/  LDL.LU R117, [R1+0x110] ;  /* 0x0001100001757983 */ /* 0x000f220000300800 */
[----:B-1----:R-:W-:-:S03]  /*1fa60*/  IMAD R2, R241, R77, RZ ;  /* 0x0000004df1027224 */ /* 0x002fc600078e02ff */
[----:B------:R-:W4:Y:S04]  /*1fa70*/  LDL.LU R118, [R1+0xfc] ;  /* 0x0000fc0001767983 */ /* 0x000f280000300800 */
[----:B------:R-:W4:Y:S04]  /*1fa80*/  LDL.LU R119, [R1+0xf8] ;  /* 0x0000f80001777983 */ /* 0x000f280000300800 */
[----:B------:R-:W4:Y:S04]  /*1fa90*/  LDL.LU R122, [R1+0xf4] ;  /* 0x0000f400017a7983 */ /* 0x000f280000300800 */
[----:B------:R-:W4:Y:S04]  /*1faa0*/  LDL.LU R128, [R1+0xf0] ;  /* 0x0000f00001807983 */ /* 0x000f280000300800 */
[----:B------:R-:W4:Y:S01]  /*1fab0*/  LDL.LU R241, [R1+0xdc] ;  /* 0x0000dc0001f17983 */ /* 0x000f220000300800 */
[----:B------:R-:W-:-:S03]  /*1fac0*/  IMAD R51, R126, R77, RZ ;  /* 0x0000004d7e337224 */ /* 0x000fc600078e02ff */
[----:B------:R-:W4:Y:S04]  /*1fad0*/  LDL.LU R123, [R1+0xd8] ;  /* 0x0000d800017b7983 */ /* 0x000f280000300800 */
[----:B------:R-:W4:Y:S04]  /*1fae0*/  LDL.LU R124, [R1+0x2c] ;  /* 0x00002c00017c7983 */ /* 0x000f280000300800 */
[----:B------:R-:W4:Y:S01]  /*1faf0*/  LDL.LU R126, [R1+0x28] ;  /* 0x00002800017e7983 */ /* 0x000f220000300800 */
[----:B------:R-:W-:-:S03]  /*1fb00*/  IMAD R3, R130, R77, RZ ;  /* 0x0000004d82037224 */ /* 0x000fc600078e02ff */
[----:B------:R-:W4:Y:S04]  /*1fb10*/  LDL.LU R130, [R1+0x24] ;  /* 0x0000240001827983 */ /* 0x000f280000300800 */
[----:B------:R-:W4:Y:S04]  /*1fb20*/  LDL.LU R133, [R1+0x20] ;  /* 0x0000200001857983 */ /* 0x000f280000300800 */
[----:B------:R-:W4:Y:S04]  /*1fb30*/  LDL.LU R134, [R1+0x1c] ;  /* 0x00001c0001867983 */ /* 0x000f280000300800 */
[----:B------:R-:W4:Y:S01]  /*1fb40*/  LDL.LU R138, [R1+0x8] ;  /* 0x00000800018a7983 */ /* 0x000f220000300800 */
[----:B------:R-:W-:-:S02]  /*1fb50*/  IMAD R26, R178, R77, RZ ;  /* 0x0000004db21a7224 */ /* 0x000fc400078e02ff */
[-C--:B--2---:R-:W-:Y:S02]  /*1fb60*/  IMAD R25, R99, R77.reuse, RZ ;  /* 0x0000004d63197224 */ /* 0x084fe400078e02ff */
[-C--:B------:R-:W-:Y:S01]  /*1fb70*/  IMAD R43, R158, R77.reuse, RZ ;  /* 0x0000004d9e2b7224 */ /* 0x080fe200078e02ff */
[----:B------:R-:W1:Y:S01]  /*1fb80*/  LDC R99, c[0x0][0x240] ;  /* 0x00009000ff637b82 */ /* 0x000e620000000800 */
[-C--:B---3--:R-:W-:Y:S01]  /*1fb90*/  IMAD R24, R100, R77.reuse, RZ ;  /* 0x0000004d64187224 */ /* 0x088fe200078e02ff */
[----:B------:R2:W-:Y:S01]  /*1fba0*/  STL [R1+0x194], R25 ;  /* 0x0001941901007387 */ /* 0x0005e20000100800 */
[----:B----4-:R-:W-:-:S03]  /*1fbb0*/  IMAD R14, R101, R77, RZ ;  /* 0x0000004d650e7224 */ /* 0x010fc600078e02ff */
[----:B------:R3:W-:Y:S02]  /*1fbc0*/  STL [R1+0x190], R24 ;  /* 0x0001901801007387 */ /* 0x0007e40000100800 */
[----:B------:R-:W4:Y:S02]  /*1fbd0*/  LDC R158, c[0x0][0x230] ;  /* 0x00008c00ff9e7b82 */ /* 0x000f240000000800 */
[----:B------:R3:W-:Y:S01]  /*1fbe0*/  STL [R1+0x1dc], R14 ;  /* 0x0001dc0e01007387 */ /* 0x0007e20000100800 */
[-C--:B--2---:R-:W-:Y:S02]  /*1fbf0*/  IMAD R25, R104, R77.reuse, RZ ;  /* 0x0000004d68197224 */ /* 0x084fe400078e02ff */
[----:B---3--:R-:W-:-:S03]  /*1fc00*/  IMAD R24, R105, R77, RZ ;  /* 0x0000004d69187224 */ /* 0x008fc600078e02ff */
[----:B------:R2:W-:Y:S01]  /*1fc10*/  STL [R1+0x158], R25 ;  /* 0x0001581901007387 */ /* 0x0005e20000100800 */
[-C--:B------:R-:W-:Y:S01]  /*1fc20*/  IMAD R47, R102, R77.reuse, RZ ;  /* 0x0000004d662f7224 */ /* 0x080fe200078e02ff */
[----:B------:R-:W3:Y:S01]  /*1fc30*/  LDC R105, c[0x0][0x240] ;  /* 0x00009000ff697b82 */ /* 0x000ee20000000800 */
[-C--:B------:R-:W-:Y:S01]  /*1fc40*/  IMAD R14, R109, R77.reuse, RZ ;  /* 0x0000004d6d0e7224 */ /* 0x080fe200078e02ff */
[----:B------:R1:W-:Y:S04]  /*1fc50*/  STL [R1+0x154], R24 ;  /* 0x0001541801007387 */ /* 0x0003e80000100800 */
[----:B------:R1:W-:Y:S02]  /*1fc60*/  STL [R1+0x1c0], R14 ;  /* 0x0001c00e01007387 */ /* 0x0003e40000100800 */
[----:B------:R-:W3:Y:S01]  /*1fc70*/  LDC R102, c[0x0][0x240] ;  /* 0x00009000ff667b82 */ /* 0x000ee20000000800 */
[----:B------:R-:W-:-:S07]  /*1fc80*/  IMAD R61, R165, R77, RZ ;  /* 0x0000004da53d7224 */ /* 0x000fce00078e02ff */
[----:B------:R-:W4:Y:S01]  /*1fc90*/  LDC R109, c[0x0][0x240] ;  /* 0x00009000ff6d7b82 */ /* 0x000f220000000800 */
[-C--:B--2---:R-:W-:Y:S02]  /*1fca0*/  IMAD R25, R113, R77.reuse, RZ ;  /* 0x0000004d71197224 */ /* 0x084fe400078e02ff */
[----:B-1----:R-:W-:-:S03]  /*1fcb0*/  IMAD R24, R114, R77, RZ ;  /* 0x0000004d72187224 */ /* 0x002fc600078e02ff */
[----:B------:R1:W-:Y:S01]  /*1fcc0*/  STL [R1+0x118], R25 ;  /* 0x0001181901007387 */ /* 0x0003e20000100800 */
[----:B------:R-:W-:-:S03]  /*1fcd0*/  IMAD R14, R117, R77, RZ ;  /* 0x0000004d750e7224 */ /* 0x000fc600078e02ff */
[----:B------:R2:W-:Y:S01]  /*1fce0*/  STL [R1+0x134], R24 ;  /* 0x0001341801007387 */ /* 0x0005e20000100800 */
[----:B---3--:R-:W-:Y:S01]  /*1fcf0*/  IMAD R102, R0, R102, RZ ;  /* 0x0000006600667224 */ /* 0x008fe200078e02ff */
[----:B------:R-:W3:Y:S02]  /*1fd00*/  LDC R113, c[0x0][0x240] ;  /* 0x00009000ff717b82 */ /* 0x000ee40000000800 */
[----:B------:R2:W-:Y:S01]  /*1fd10*/  STL [R1+0x1b0], R14 ;  /* 0x0001b00e01007387 */ /* 0x0005e20000100800 */
[-C--:B-1----:R-:W-:Y:S02]  /*1fd20*/  IMAD R25, R123, R77.reuse, RZ ;  /* 0x0000004d7b197224 */ /* 0x082fe400078e02ff */
[----:B--2---:R-:W-:-:S03]  /*1fd30*/  IMAD R24, R124, R77, RZ ;  /* 0x0000004d7c187224 */ /* 0x004fc600078e02ff */
[----:B------:R1:W-:Y:S01]  /*1fd40*/  STL [R1+0xd8], R25 ;  /* 0x0000d81901007387 */ /* 0x0003e20000100800 */
[----:B------:R-:W-:-:S03]  /*1fd50*/  IMAD R14, R126, R77, RZ ;  /* 0x0000004d7e0e7224 */ /* 0x000fc600078e02ff */
[----:B------:R2:W-:Y:S01]  /*1fd60*/  STL [R1+0x130], R24 ;  /* 0x0001301801007387 */ /* 0x0005e20000100800 */
[-C--:B------:R-:W-:Y:S02]  /*1fd70*/  IMAD R104, R134, R77.reuse, RZ ;  /* 0x0000004d86687224 */ /* 0x080fe400078e02ff */
[-C--:B-1----:R-:W-:Y:S01]  /*1fd80*/  IMAD R25, R216, R77.reuse, RZ ;  /* 0x0000004dd8197224 */ /* 0x082fe200078e02ff */
[----:B------:R1:W-:Y:S01]  /*1fd90*/  STL [R1+0x1a8], R14 ;  /* 0x0001a80e01007387 */ /* 0x0003e20000100800 */
[-C--:B--2---:R-:W-:Y:S01]  /*1fda0*/  IMAD R24, R223, R77.reuse, RZ ;  /* 0x0000004ddf187224 */ /* 0x084fe200078e02ff */
[----:B------:R-:W2:Y:S02]  /*1fdb0*/  LDC R134, c[0x0][0x240] ;  /* 0x00009000ff867b82 */ /* 0x000ea40000000800 */
[----:B------:R4:W-:Y:S01]  /*1fdc0*/  STL [R1+0x1c], R25 ;  /* 0x00001c1901007387 */ /* 0x0009e20000100800 */
[----:B-1----:R-:W-:-:S03]  /*1fdd0*/  IMAD R14, R224, R77, RZ ;  /* 0x0000004de00e7224 */ /* 0x002fc600078e02ff */
[----:B------:R1:W-:Y:S01]  /*1fde0*/  STL [R1+0x11c], R24 ;  /* 0x00011c1801007387 */ /* 0x0003e20000100800 */
[-C--:B------:R-:W-:Y:S01]  /*1fdf0*/  IMAD R124, R138, R77.reuse, RZ ;  /* 0x0000004d8a7c7224 */ /* 0x080fe200078e02ff */
[----:B------:R-:W3:Y:S01]  /*1fe00*/  LDC R126, c[0x0][0x240] ;  /* 0x00009000ff7e7b82 */ /* 0x000ee20000000800 */
[-C--:B----4-:R-:W-:Y:S01]  /*1fe10*/  IMAD R25, R228, R77.reuse, RZ ;  /* 0x0000004de4197224 */ /* 0x090fe200078e02ff */
[----:B------:R-:W-:Y:S04]  /*1fe20*/  STL [R1+0x1a4], R14 ;  /* 0x0001a40e01007387 */ /* 0x000fe80000100800 */
[----:B------:R-:W-:Y:S01]  /*1fe30*/  STL [R1+0x8], R26 ;  /* 0x0000081a01007387 */ /* 0x000fe20000100800 */
[----:B-1----:R-:W-:-:S03]  /*1fe40*/  IMAD R24, R227, R77, RZ ;  /* 0x0000004de3187224 */ /* 0x002fc600078e02ff */
[----:B------:R1:W-:Y:S04]  /*1fe50*/  STL [R1+0x114], R25 ;  /* 0x0001141901007387 */ /* 0x0003e80000100800 */
[----:B------:R4:W-:Y:S01]  /*1fe60*/  STL [R1+0x1a0], R24 ;  /* 0x0001a01801007387 */ /* 0x0009e20000100800 */
[-C--:B-1----:R-:W-:Y:S02]  /*1fe70*/  IMAD R25, R230, R77.reuse, RZ ;  /* 0x0000004de6197224 */ /* 0x082fe400078e02ff */
[----:B----4-:R-:W-:-:S03]  /*1fe80*/  IMAD R24, R189, R77, RZ ;  /* 0x0000004dbd187224 */ /* 0x010fc600078e02ff */
        /* <DEDUP_REMOVED lines=8> */
[----:B------:R1:W-:Y:S01]  /*1ff10*/  STL [R1+0xf8], R25 ;  /* 0x0000f81901007387 */ /* 0x0003e20000100800 */
[-C--:B------:R-:W-:Y:S01]  /*1ff20*/  IMAD R138, R221, R77.reuse, RZ ;  /* 0x0000004ddd8a7224 */ /* 0x080fe200078e02ff */
[----:B------:R-:W4:Y:S02]  /*1ff30*/  LDC R144, c[0x0][0x240] ;  /* 0x00009000ff907b82 */ /* 0x000f240000000800 */
[----:B------:R2:W-:Y:S01]  /*1ff40*/  STL [R1+0x17c], R24 ;  /* 0x00017c1801007387 */ /* 0x0005e20000100800 */
[----:B-1----:R-:W-:-:S05]  /*1ff50*/  IMAD R25, R151, R77, RZ ;  /* 0x0000004d97197224 */ /* 0x002fca00078e02ff */
[----:B------:R-:W1:Y:S01]  /*1ff60*/  LDC R151, c[0x0][0x240] ;  /* 0x00009000ff977b82 */ /* 0x000e620000000800 */
[-C--:B--2---:R-:W-:Y:S01]  /*1ff70*/  IMAD R24, R152, R77.reuse, RZ ;  /* 0x0000004d98187224 */ /* 0x084fe200078e02ff */
[----:B------:R2:W-:Y:S04]  /*1ff80*/  STL [R1+0xf4], R25 ;  /* 0x0000f41901007387 */ /* 0x0005e80000100800 */
[----:B------:R3:W-:Y:S02]  /*1ff90*/  STL [R1+0x178], R24 ;  /* 0x0001781801007387 */ /* 0x0007e40000100800 */
[----:B------:R-:W1:Y:S01]  /*1ffa0*/  LDC R152, c[0x0][0x230] ;  /* 0x00008c00ff987b82 */ /* 0x000e620000000800 */
[----:B--2---:R-:W-:Y:S02]  /*1ffb0*/  IMAD R25, R159, R77, RZ ;  /* 0x0000004d9f197224 */ /* 0x004fe400078e02ff */
[----:B----4-:R-:W-:-:S05]  /*1ffc0*/  IMAD R144, R16, R144, RZ ;  /* 0x0000009010907224 */ /* 0x010fca00078e02ff */
[----:B------:R-:W2:Y:S01]  /*1ffd0*/  LDC R159, c[0x0][0x230] ;  /* 0x00008c00ff9f7b82 */ /* 0x000ea20000000800 */
[-C--:B---3--:R-:W-:Y:S01]  /*1ffe0*/  IMAD R24, R160, R77.reuse, RZ ;  /* 0x0000004da0187224 */ /* 0x088fe200078e02ff */
[----:B------:R3:W-:Y:S04]  /*1fff0*/  STL [R1+0xf0], R25 ;  /* 0x0000f01901007387 */ /* 0x0007e80000100800 */
[----:B------:R4:W-:Y:S02]  /*20000*/  STL [R1+0x174], R24 ;  /* 0x0001741801007387 */ /* 0x0009e40000100800 */
[----:B------:R-:W2:Y:S01]  /*20010*/  LDC R160, c[0x0][0x230] ;  /* 0x00008c00ffa07b82 */ /* 0x000ea20000000800 */
[----:B---3--:R-:W-:-:S05]  /*20020*/  IMAD R25, R167, R77, RZ ;  /* 0x0000004da7197224 */ /* 0x008fca00078e02ff */
[----:B------:R3:W-:Y:S01]  /*20030*/  STL [R1+0xdc], R25 ;  /* 0x0000dc1901007387 */ /* 0x0007e20000100800 */
[----:B----4-:R-:W-:Y:S02]  /*20040*/  IMAD R24, R168, R77, RZ ;  /* 0x0000004da8187224 */ /* 0x010fe400078e02ff */
[----:B---3--:R-:W-:Y:S02]  /*20050*/  IMAD R25, R187, R67, RZ ;  /* 0x00000043bb197224 */ /* 0x008fe400078e02ff */
[----:B------:R-:W3:Y:S01]  /*20060*/  LDC R67, c[0x0][0x240] ;  /* 0x00009000ff437b82 */ /* 0x000ee20000000800 */
[----:B------:R4:W-:Y:S04]  /*20070*/  STL [R1+0x170], R24 ;  /* 0x0001701801007387 */ /* 0x0009e80000100800 */
[----:B------:R-:W-:Y:S01]  /*20080*/  STL [R1+0x2c], R25 ;  /* 0x00002c1901007387 */ /* 0x000fe20000100800 */
[----:B----4-:R-:W-:-:S02]  /*20090*/  IMAD R24, R188, R72, RZ ;  /* 0x00000048bc187224 */ /* 0x010fc400078e02ff */
[----:B------:R-:W4:Y:S03]  /*200a0*/  LDC R72, c[0x0][0x240] ;  /* 0x00009000ff487b82 */ /* 0x000f260000000800 */
[----:B------:R1:W-:Y:S02]  /*200b0*/  STL [R1+0x15c], R24 ;  /* 0x00015c1801007387 */ /* 0x0003e40000100800 */
[----:B-1----:R-:W-:Y:S02]  /*200c0*/  IMAD R24, R196, R79, RZ ;  /* 0x0000004fc4187224 */ /* 0x002fe400078e02ff */
[----:B------:R-:W-:Y:S01]  /*200d0*/  IMAD R25, R204, R74, RZ ;  /* 0x0000004acc197224 */ /* 0x000fe200078e02ff */
[----:B------:R-:W-:Y:S01]  /*200e0*/  IADD3 R152, R152, -0x1, RZ ;  /* 0xffffffff98987810 */ /* 0x000fe20007ffe0ff */
[----:B------:R-:W1:Y:S01]  /*200f0*/  LDC R74, c[0x0][0x240] ;  /* 0x00009000ff4a7b82 */ /* 0x000e620000000800 */
[----:B------:R3:W-:Y:S01]  /*20100*/  STL [R1+0x28], R24 ;  /* 0x0000281801007387 */ /* 0x0007e20000100800 */
[----:B------:R-:W-:Y:S01]  /*20110*/  IMAD.WIDE R164, R154, 0x4, R18 ;  /* 0x000000049aa47825 */ /* 0x000fe200078e0212 */
[----:B------:R-:W-:-:S03]  /*20120*/  ISETP.GE.U32.AND P2, PT, R152, 0x7fffff80, PT ;  /* 0x7fffff809800780c */ /* 0x000fc60003f46070 */
[-C--:B------:R-:W-:Y:S02]  /*20130*/  IMAD R29, R119, R77.reuse, RZ ;  /* 0x0000004d771d7224 */ /* 0x080fe400078e02ff */
[----:B------:R-:W-:Y:S01]  /*20140*/  IMAD R46, R110, R77, RZ ;  /* 0x0000004d6e2e7224 */ /* 0x000fe200078e02ff */
[----:B------:R-:W2:Y:S01]  /*20150*/  LDC R154, c[0x0][0x230] ;  /* 0x00008c00ff9a7b82 */ /* 0x000ea20000000800 */
[----:B---3--:R-:W-:-:S05]  /*20160*/  IMAD R24, R197, R67, RZ ;  /* 0x00000043c5187224 */ /* 0x008fca00078e02ff */
[----:B------:R3:W-:Y:S01]  /*20170*/  STL [R1+0x140], R24 ;  /* 0x0001401801007387 */ /* 0x0007e20000100800 */
[----:B------:R-:W-:Y:S01]  /*20180*/  IMAD R98, R214, R98, RZ ;  /* 0x00000062d6627224 */ /* 0x000fe200078e02ff */
[----:B------:R-:W2:Y:S02]  /*20190*/  LDC R119, c[0x0][0x240] ;  /* 0x00009000ff777b82 */ /* 0x000ea40000000800 */
[----:B------:R-:W2:Y:S01]  /*201a0*/  LDL.LU R93, [R1+0x18] ;  /* 0x00001800015d7983 */ /* 0x000ea20000300800 */
[----:B---3--:R-:W-:-:S03]  /*201b0*/  IMAD R24, R205, R75, RZ ;  /* 0x0000004bcd187224 */ /* 0x008fc600078e02ff */
[----:B------:R3:W-:Y:S01]  /*201c0*/  STL [R1+0x24], R25 ;  /* 0x0000241901007387 */ /* 0x0007e20000100800 */
[----:B----4-:R-:W-:Y:S01]  /*201d0*/  IMAD R67, R203, R72, RZ ;  /* 0x00000048cb437224 */ /* 0x010fe200078e02ff */
[----:B------:R-:W4:Y:S02]  /*201e0*/  LDC R75, c[0x0][0x240] ;  /* 0x00009000ff4b7b82 */ /* 0x000f240000000800 */
[----:B------:R1:W-:Y:S04]  /*201f0*/  STL [R1+0x13c], R24 ;  /* 0x00013c1801007387 */ /* 0x0003e80000100800 */
[----:B------:R-:W4:Y:S01]  /*20200*/  LDL.LU R222, [R1+0x14] ;  /* 0x0000140001de7983 */ /* 0x000f220000300800 */
[----:B---3--:R-:W-:Y:S01]  /*20210*/  IMAD R25, R218, R81, RZ ;  /* 0x00000051da197224 */ /* 0x008fe200078e02ff */
[----:B------:R-:W3:Y:S01]  /*20220*/  LDC R110, c[0x0][0x240] ;  /* 0x00009000ff6e7b82 */ /* 0x000ee20000000800 */
[----:B-1----:R-:W-:-:S03]  /*20230*/  IMAD R24, R217, R88, RZ ;  /* 0x00000058d9187224 */ /* 0x002fc600078e02ff */
[----:B------:R-:W-:Y:S04]  /*20240*/  STL [R1+0x20], R25 ;  /* 0x0000201901007387 */ /* 0x000fe80000100800 */
[----:B------:R-:W3:Y:S01]  /*20250*/  LDL.LU R224, [R1+0x10] ;  /* 0x0000100001e07983 */ /* 0x000ee20000300800 */
[----:B------:R-:W-:Y:S01]  /*20260*/  IMAD R72, R211, R80, RZ ;  /* 0x00000050d3487224 */ /* 0x000fe200078e02ff */
[----:B------:R-:W1:Y:S02]  /*20270*/  LDC R81, c[0x0][0x240] ;  /* 0x00009000ff517b82 */ /* 0x000e640000000800 */
[----:B------:R2:W-:Y:S04]  /*20280*/  STL [R1+0x138], R24 ;  /* 0x0001381801007387 */ /* 0x0005e80000100800 */
[----:B------:R-:W3:Y:S02]  /*20290*/  LDL.LU R223, [R1+0xc] ;  /* 0x00000c0001df7983 */ /* 0x000ee40000300800 */
[----:B------:R-:W1:Y:S02]  /*202a0*/  LDC R80, c[0x0][0x240] ;  /* 0x00009000ff507b82 */ /* 0x000e640000000800 */
[----:B------:R-:W3:Y:S04]  /*202b0*/  LDL.LU R216, [R1+0x30] ;  /* 0x0000300001d87983 */ /* 0x000ee80000300800 */
[----:B------:R-:W3:Y:S01]  /*202c0*/  LDL.LU R221, [R1+0x34] ;  /* 0x0000340001dd7983 */ /* 0x000ee20000300800 */
[----:B------:R-:W-:Y:S01]  /*202d0*/  IMAD R91, R215, R91, RZ ;  /* 0x0000005bd75b7224 */ /* 0x000fe200078e02ff */
[----:B------:R-:W3:Y:S02]  /*202e0*/  LDC R79, c[0x0][0x240] ;  /* 0x00009000ff4f7b82 */ /* 0x000ee40000000800 */
[----:B------:R-:W3:Y:S04]  /*202f0*/  LDL.LU R26, [R1+0x38] ;  /* 0x00003800011a7983 */ /* 0x000ee80000300800 */
[----:B------:R-:W3:Y:S01]  /*20300*/  LDL.LU R27, [R1+0x5c] ;  /* 0x00005c00011b7983 */ /* 0x000ee20000300800 */
[----:B--2---:R-:W-:-:S03]  /*20310*/  IMAD R143, R93, R87, RZ ;  /* 0x000000575d8f7224 */ /* 0x004fc600078e02ff */
[----:B------:R-:W1:Y:S01]  /*20320*/  LDL.LU R24, [R1+0x58] ;  /* 0x0000580001187983 */ /* 0x000e620000300800 */
[----:B------:R-:W2:Y:S03]  /*20330*/  LDC R93, c[0x0][0x240] ;  /* 0x00009000ff5d7b82 */ /* 0x000ea60000000800 */
[----:B------:R-:W3:Y:S04]  /*20340*/  LDL.LU R25, [R1+0x4c] ;  /* 0x00004c0001197983 */ /* 0x000ee80000300800 */
[----:B------:R-:W3:Y:S01]  /*20350*/  LDL.LU R242, [R1+0x48] ;  /* 0x0000480001f27983 */ /* 0x000ee20000300800 */
[----:B------:R-:W2:Y:S03]  /*20360*/  LDC R87, c[0x0][0x240] ;  /* 0x00009000ff577b82 */ /* 0x000ea60000000800 */
[----:B------:R4:W-:Y:S02]  /*20370*/  STL [R1+0x18], R143 ;  /* 0x0000188f01007387 */ /* 0x0009e40000100800 */
[----:B----4-:R-:W-:-:S03]  /*20380*/  IMAD R153, R222, R75, RZ ;  /* 0x0000004bde997224 */ /* 0x010fc600078e02ff */
[----:B------:R-:W4:Y:S08]  /*20390*/  LDC R75, c[0x0][0x230] ;  /* 0x00008c00ff4b7b82 */ /* 0x000f300000000800 */
[----:B------:R-:W4:Y:S01]  /*203a0*/  LDC R143, c[0x0][0x240] ;  /* 0x00009000ff8f7b82 */ /* 0x000f220000000800 */
[----:B------:R1:W-:Y:S01]  /*203b0*/  STL [R1+0x14], R153 ;  /* 0x0000149901007387 */ /* 0x0003e20000100800 */
[----:B--2---:R-:W-:-:S02]  /*203c0*/  IMAD R93, R17, R93, RZ ;  /* 0x0000005d115d7224 */ /* 0x004fc400078e02ff */
[----:B------:R-:W-:-:S04]  /*203d0*/  IMAD R87, R15, R87, RZ ;  /* 0x000000570f577224 */ /* 0x000fc800078e02ff */
[----:B------:R-:W2:Y:S01]  /*203e0*/  LDC R88, c[0x0][0x240] ;  /* 0x00009000ff587b82 */ /* 0x000ea20000000800 */
[----:B------:R-:W-:Y:S02]  /*203f0*/  IMAD R252, R252, R74, RZ ;  /* 0x0000004afcfc7224 */ /* 0x000fe400078e02ff */
[----:B-1----:R-:W-:-:S05]  /*20400*/  IMAD R24, R24, R80, RZ ;  /* 0x0000005018187224 */ /* 0x002fca00078e02ff */
[----:B------:R-:W1:Y:S01]  /*20410*/  LDC R153, c[0x0][0x230] ;  /* 0x00008c00ff997b82 */ /* 0x000e620000000800 */
[----:B----4-:R-:W-:Y:S01]  /*20420*/  IMAD R80, R13, R143, RZ ;  /* 0x0000008f0d507224 */ /* 0x010fe200078e02ff */
[----:B------:R-:W-:Y:S04]  /*20430*/  STL [R1+0x10], R24 ;  /* 0x0000101801007387 */ /* 0x000fe80000100800 */
[----:B------:R-:W4:Y:S04]  /*20440*/  LDL.LU R0, [R1+0x4298] ;  /* 0x0042980001007983 */ /* 0x000f280000300800 */
[----:B------:R-:W5:Y:S04]  /*20450*/  LDL.LU R17, [R1+0x4294] ;  /* 0x0042940001117983 */ /* 0x000f680000300800 */
[----:B------:R-:W5:Y:S04]  /*20460*/  LDL.LU R15, [R1+0x4290] ;  /* 0x00429000010f7983 */ /* 0x000f680000300800 */
[----:B------:R-:W5:Y:S04]  /*20470*/  LDL.LU R13, [R1+0x428c] ;  /* 0x00428c00010d7983 */ /* 0x000f680000300800 */
[----:B------:R-:W2:Y:S01]  /*20480*/  LDL.LU R16, [R1+0x4288] ;  /* 0x0042880001107983 */ /* 0x000ea20000300800 */
[----:B------:R-:W-:-:S02]  /*20490*/  VIADD R143, R75, 0xfffffffe ;  /* 0xfffffffe4b8f7836 */ /* 0x000fc40000000000 */
[----:B------:R-:W-:Y:S02]  /*204a0*/  VIADD R75, R157, 0xfffffffd ;  /* 0xfffffffd9d4b7836 */ /* 0x000fe40000000000 */
[----:B------:R-:W-:Y:S01]  /*204b0*/  VIADD R74, R159, 0xfffffffc ;  /* 0xfffffffc9f4a7836 */ /* 0x000fe20000000000 */
[----:B------:R-:W3:Y:S01]  /*204c0*/  LDC R157, c[0x0][0x238] ;  /* 0x00008e00ff9d7b82 */ /* 0x000ee20000000800 */
[----:B------:R1:W-:Y:S01]  /*204d0*/  STL [R1+0xc], R10 ;  /* 0x00000c0a01007387 */ /* 0x0003e20000100800 */
[----:B------:R-:W-:Y:S02]  /*204e0*/  ISETP.GE.U32.AND P4, PT, R75, 0x7fffff7e, PT ;  /* 0x7fffff7e4b00780c */ /* 0x000fe40003f86070 */
[----:B------:R-:W-:-:S04]  /*204f0*/  ISETP.GE.U32.AND P5, PT, R74, 0x7fffff7d, PT ;  /* 0x7fffff7d4a00780c */ /* 0x000fc80003fa6070 */
[----:B------:R-:W3:Y:S01]  /*20500*/  LDC R159, c[0x0][0x238] ;  /* 0x00008e00ff9f7b82 */ /* 0x000ee20000000800 */
[----:B------:R-:W-:Y:S01]  /*20510*/  SHF.L.U32 R74, R243, 0x4, RZ ;  /* 0x00000004f34a7819 */ /* 0x000fe200000006ff */
[----:B------:R-:W-:-:S06]  /*20520*/  VIADD R152, R156, 0xffffffde ;  /* 0xffffffde9c987836 */ /* 0x000fcc0000000000 */
[----:B-1----:R-:W1:Y:S01]  /*20530*/  LDC R10, c[0x0][0x238] ;  /* 0x00008e00ff0a7b82 */ /* 0x002e620000000800 */
[----:B------:R-:W-:-:S07]  /*20540*/  LOP3.LUT R74, R74, 0x70, RZ, 0xc0, !PT ;  /* 0x000000704a4a7812 */ /* 0x000fce00078ec0ff */
[----:B------:R-:W2:Y:S01]  /*20550*/  LDC R75, c[0x0][0x238] ;  /* 0x00008e00ff4b7b82 */ /* 0x000ea20000000800 */
[----:B------:R-:W-:Y:S01]  /*20560*/  ISETP.GE.U32.AND P3, PT, R143, 0x7fffff7f, PT ;  /* 0x7fffff7f8f00780c */ /* 0x000fe20003f66070 */
[----:B------:R-:W-:Y:S01]  /*20570*/  VIADD R143, R158, 0xffffffdd ;  /* 0xffffffdd9e8f7836 */ /* 0x000fe20000000000 */
[----:B------:R-:W-:-:S05]  /*20580*/  LEA R74, R11, R74, 0x7 ;  /* 0x0000004a0b4a7211 */ /* 0x000fca00078e38ff */
[----:B------:R-:W2:Y:S01]  /*20590*/  LDC R156, c[0x0][0x230] ;  /* 0x00008c00ff9c7b82 */ /* 0x000ea20000000800 */
[----:B------:R-:W-:Y:S01]  /*205a0*/  ISETP.GE.U32.AND P0, PT, R152, 0x7fffff5f, PT ;  /* 0x7fffff5f9800780c */ /* 0x000fe20003f06070 */
[----:B------:R-:W-:Y:S01]  /*205b0*/  VIADD R152, R155, 0xffffffdc ;  /* 0xffffffdc9b987836 */ /* 0x000fe20000000000 */
[----:B------:R-:W-:-:S05]  /*205c0*/  ISETP.GE.U32.AND P1, PT, R143, 0x7fffff5e, PT ;  /* 0x7fffff5e8f00780c */ /* 0x000fca0003f26070 */
[----:B------:R-:W2:Y:S01]  /*205d0*/  LDC R155, c[0x0][0x230] ;  /* 0x00008c00ff9b7b82 */ /* 0x000ea20000000800 */
[----:B------:R-:W-:Y:S02]  /*205e0*/  VIADD R153, R153, 0xffffffdf ;  /* 0xffffffdf99997836 */ /* 0x000fe40000000000 */
[----:B---3--:R-:W-:Y:S02]  /*205f0*/  IMAD R81, R26, R81, RZ ;  /* 0x000000511a517224 */ /* 0x008fe400078e02ff */
[----:B------:R-:W-:Y:S02]  /*20600*/  IMAD R151, R27, R151, RZ ;  /* 0x000000971b977224 */ /* 0x000fe400078e02ff */
[----:B------:R-:W-:Y:S01]  /*20610*/  IMAD.WIDE R162, R157, 0x4, R22 ;  /* 0x000000049da27825 */ /* 0x000fe200078e0216 */
[----:B------:R-:W-:-:S03]  /*20620*/  ISETP.GE.U32.AND P6, PT, R153, 0x7fffff60, PT ;  /* 0x7fffff609900780c */ /* 0x000fc60003fc6070 */
[----:B------:R-:W-:Y:S01]  /*20630*/  IMAD R134, R25, R134, RZ ;  /* 0x0000008619867224 */ /* 0x000fe200078e02ff */
[----:B------:R-:W-:Y:S01]  /*20640*/  STL.64 [R1+0x2388], R164 ;  /* 0x002388a401007387 */ /* 0x000fe20000100a00 */
[----:B------:R-:W-:Y:S01]  /*20650*/  IMAD.WIDE R26, R159, 0x4, R20 ;  /* 0x000000049f1a7825 */ /* 0x000fe200078e0214 */
[----:B------:R-:W-:Y:S01]  /*20660*/  IADD3 R153, R160, -0x41, RZ ;  /* 0xffffffbfa0997810 */ /* 0x000fe20007ffe0ff */
[----:B------:R-:W3:Y:S02]  /*20670*/  LDC R157, c[0x0][0x230] ;  /* 0x00008c00ff9d7b82 */ /* 0x000ee40000000800 */
[----:B-1----:R-:W-:Y:S01]  /*20680*/  IMAD.WIDE R24, R10, 0x4, R8 ;  /* 0x000000040a187825 */ /* 0x002fe200078e0208 */
[----:B------:R-:W-:Y:S04]  /*20690*/  STL.64 [R1+0x2398], R162 ;  /* 0x002398a201007387 */ /* 0x000fe80000100a00 */
[----:B------:R1:W-:Y:S01]  /*206a0*/  STL.64 [R1+0x23a8], R26 ;  /* 0x0023a81a01007387 */ /* 0x0003e20000100a00 */
[----:B------:R-:W-:Y:S01]  /*206b0*/  IMAD R92, R216, R92, RZ ;  /* 0x0000005cd85c7224 */ /* 0x000fe200078e02ff */
[----:B------:R-:W4:Y:S02]  /*206c0*/  LDC R10, c[0x0][0x230] ;  /* 0x00008c00ff0a7b82 */ /* 0x000f240000000800 */
[----:B------:R1:W-:Y:S01]  /*206d0*/  STL.64 [R1+0x23b8], R24 ;  /* 0x0023b81801007387 */ /* 0x0003e20000100a00 */
[----:B------:R-:W-:-:S02]  /*206e0*/  IMAD R119, R212, R119, RZ ;  /* 0x00000077d4777224 */ /* 0x000fc400078e02ff */
[----:B------:R-:W-:Y:S02]  /*206f0*/  IMAD R109, R213, R109, RZ ;  /* 0x0000006dd56d7224 */ /* 0x000fe400078e02ff */
[----:B------:R-:W-:Y:S02]  /*20700*/  IMAD R82, R210, R82, RZ ;  /* 0x00000052d2527224 */ /* 0x000fe400078e02ff */
[----:B------:R-:W-:Y:S02]  /*20710*/  IMAD R95, R208, R95, RZ ;  /* 0x0000005fd05f7224 */ /* 0x000fe400078e02ff */
[----:B------:R-:W-:Y:S02]  /*20720*/  IMAD R89, R209, R89, RZ ;  /* 0x00000059d1597224 */ /* 0x000fe400078e02ff */
[----:B------:R-:W-:Y:S02]  /*20730*/  IMAD R113, R206, R113, RZ ;  /* 0x00000071ce717224 */ /* 0x000fe400078e02ff */
        /* <DEDUP_REMOVED lines=13> */
[-C--:B------:R-:W-:Y:S02]  /*20810*/  IMAD R123, R186, R77.reuse, RZ ;  /* 0x0000004dba7b7224 */ /* 0x080fe400078e02ff */
[-C--:B------:R-:W-:Y:S02]  /*20820*/  IMAD R28, R133, R77.reuse, RZ ;  /* 0x0000004d851c7224 */ /* 0x080fe400078e02ff */
[-C--:B------:R-:W-:Y:S02]  /*20830*/  IMAD R36, R184, R77.reuse, RZ ;  /* 0x0000004db8247224 */ /* 0x080fe400078e02ff */
[-C--:B------:R-:W-:Y:S02]  /*20840*/  IMAD R103, R185, R77.reuse, RZ ;  /* 0x0000004db9677224 */ /* 0x080fe400078e02ff */
[-C--:B------:R-:W-:Y:S02]  /*20850*/  IMAD R114, R122, R77.reuse, RZ ;  /* 0x0000004d7a727224 */ /* 0x080fe400078e02ff */
        /* <DEDUP_REMOVED lines=9> */
[----:B------:R-:W-:Y:S02]  /*208f0*/  IMAD R60, R174, R60, RZ ;  /* 0x0000003cae3c7224 */ /* 0x000fe400078e02ff */
        /* <DEDUP_REMOVED lines=9> */
[-C--:B------:R-:W-:Y:S01]  /*20990*/  IMAD R115, R115, R77.reuse, RZ ;  /* 0x0000004d73737224 */ /* 0x080fe200078e02ff */
[----:B------:R-:W4:Y:S01]  /*209a0*/  LDC R112, c[0x0][0x240] ;  /* 0x00009000ff707b82 */ /* 0x000f220000000800 */
[-C--:B------:R-:W-:Y:S02]  /*209b0*/  IMAD R135, R135, R77.reuse, RZ ;  /* 0x0000004d87877224 */ /* 0x080fe400078e02ff */
[-C--:B------:R-:W-:Y:S02]  /*209c0*/  IMAD R244, R244, R77.reuse, RZ ;  /* 0x0000004df4f47224 */ /* 0x080fe400078e02ff */
[-C--:B------:R-:W-:Y:S02]  /*209d0*/  IMAD R45, R118, R77.reuse, RZ ;  /* 0x0000004d762d7224 */ /* 0x080fe400078e02ff */
[-C--:B------:R-:W-:Y:S01]  /*209e0*/  IMAD R128, R128, R77.reuse, RZ ;  /* 0x0000004d80807224 */ /* 0x080fe200078e02ff */
[----:B------:R-:W4:Y:S01]  /*209f0*/  LDC R118, c[0x0][0x240] ;  /* 0x00009000ff767b82 */ /* 0x000f220000000800 */
        /* <DEDUP_REMOVED lines=14> */
[----:B------:R-:W-:Y:S02]  /*20ae0*/  IMAD R147, R147, R77, RZ ;  /* 0x0000004d93937224 */ /* 0x000fe400078e02ff */
[----:B--2---:R-:W-:-:S05]  /*20af0*/  IMAD.IADD R143, R16, 0x1, R74 ;  /* 0x00000001108f7824 */ /* 0x004fca00078e024a */
[----:B------:R-:W-:Y:S01]  /*20b00*/  @!PT LDS RZ, [RZ] ;  /* 0x00000000fffff984 */ /* 0x000fe20000000800 */
[----:B------:R-:W-:Y:S01]  /*20b10*/  @!PT LDS RZ, [RZ] ;  /* 0x00000000fffff984 */ /* 0x000fe20000000800 */
[----:B------:R-:W-:Y:S01]  /*20b20*/  @!PT LDS RZ, [RZ] ;  /* 0x00000000fffff984 */ /* 0x000fe20000000800 */
[----:B------:R-:W-:Y:S04]  /*20b30*/  LDGSTS.E [R143], desc[UR60][R18.64], !P2 ;  /* 0x00000000128f7fae */ /* 0x000fe8000d12187c */
[----:B------:R-:W-:Y:S04]  /*20b40*/  LDGSTS.E [R143+0x4000], desc[UR60][R22.64], !P2 ;  /* 0x04000000168f7fae */ /* 0x000fe8000d12187c */
[----:B------:R-:W-:Y:S04]  /*20b50*/  LDGSTS.E [R143+0x8000], desc[UR60][R20.64], !P2 ;  /* 0x08000000148f7fae */ /* 0x000fe8000d12187c */
[----:B------:R-:W-:Y:S01]  /*20b60*/  LDGSTS.E [R143+0xc000], desc[UR60][R8.64], !P2 ;  /* 0x0c000000088f7fae */ /* 0x000fe2000d12187c */
[----:B------:R-:W-:Y:S01]  /*20b70*/  ISETP.GE.U32.AND P2, PT, R152, 0x7fffff5d, PT ;  /* 0x7fffff5d9800780c */ /* 0x000fe20003f46070 */
[----:B------:R-:W-:-:S02]  /*20b80*/  IMAD.SHL.U32 R152, R75, 0x2, RZ ;  /* 0x000000024b987824 */ /* 0x000fc400078e00ff */
[----:B------:R-:W-:Y:S02]  /*20b90*/  LDGSTS.E [R143+0x4], desc[UR60][R164.64], !P3 ;  /* 0x00004000a48f7fae */ /* 0x000fe4000d92187c */
[C---:B------:R-:W-:Y:S02]  /*20ba0*/  IMAD.WIDE R160, R152.reuse, 0x4, R18 ;  /* 0x0000000498a07825 */ /* 0x040fe400078e0212 */
[----:B------:R-:W-:Y:S02]  /*20bb0*/  LDGSTS.E [R143+0x4004], desc[UR60][R162.64], !P3 ;  /* 0x04004000a28f7fae */ /* 0x000fe4000d92187c */
[----:B------:R-:W-:Y:S02]  /*20bc0*/  IMAD.WIDE R158, R152, 0x4, R22 ;  /* 0x00000004989e7825 */ /* 0x000fe400078e0216 */
[----:B------:R1:W-:Y:S04]  /*20bd0*/  LDGSTS.E [R143+0x8004], desc[UR60][R26.64], !P3 ;  /* 0x080040001a8f7fae */ /* 0x0003e8000d92187c */
[----:B------:R2:W-:Y:S01]  /*20be0*/  LDGSTS.E [R143+0xc004], desc[UR60][R24.64], !P3 ;  /* 0x0c004000188f7fae */ /* 0x0005e2000d92187c */
[----:B------:R-:W-:Y:S01]  /*20bf0*/  ISETP.GE.U32.AND P3, PT, R153, 0x7fffff40, PT ;  /* 0x7fffff409900780c */ /* 0x000fe20003f66070 */
[----:B------:R-:W-:-:S02]  /*20c00*/  IMAD R153, R75, 0x3, RZ ;  /* 0x000000034b997824 */ /* 0x000fc400078e02ff */
[----:B------:R3:W-:Y:S01]  /*20c10*/  STL.64 [R1+0x1fc0], R160 ;  /* 0x001fc0a001007387 */ /* 0x0007e20000100a00 */
[----:B-1----:R-:W-:-:S03]  /*20c20*/  IMAD.WIDE R26, R152, 0x4, R20 ;  /* 0x00000004981a7825 */ /* 0x002fc600078e0214 */
[----:B------:R3:W-:Y:S01]  /*20c30*/  LDGSTS.E [R143+0x8], desc[UR60][R160.64], !P4 ;  /* 0x00008000a08f7fae */ /* 0x0007e2000e12187c */
[----:B--2---:R-:W-:-:S03]  /*20c40*/  IMAD.WIDE R24, R152, 0x4, R8 ;  /* 0x0000000498187825 */ /* 0x004fc600078e0208 */
[----:B------:R1:W-:Y:S01]  /*20c50*/  STL.64 [R1+0x1fc8], R158 ;  /* 0x001fc89e01007387 */ /* 0x0003e20000100a00 */
[----:B------:R-:W-:-:S03]  /*20c60*/  VIADD R152, R156, 0xffffffbe ;  /* 0xffffffbe9c987836 */ /* 0x000fc60000000000 */
[----:B------:R1:W-:Y:S01]  /*20c70*/  LDGSTS.E [R143+0x4008], desc[UR60][R158.64], !P4 ;  /* 0x040080009e8f7fae */ /* 0x0003e2000e12187c */
[----:B------:R-:W2:Y:S01]  /*20c80*/  LDC R156, c[0x0][0x230] ;  /* 0x00008c00ff9c7b82 */ /* 0x000ea20000000800 */
[C---:B---3--:R-:W-:Y:S02]  /*20c90*/  IMAD.WIDE R160, R153.reuse, 0x4, R18 ;  /* 0x0000000499a07825 */ /* 0x048fe400078e0212 */
[----:B------:R3:W-:Y:S04]  /*20ca0*/  STL.64 [R1+0x1fd0], R26 ;  /* 0x001fd01a01007387 */ /* 0x0007e80000100a00 */
[----:B------:R3:W-:Y:S01]  /*20cb0*/  LDGSTS.E [R143+0x8008], desc[UR60][R26.64], !P4 ;  /* 0x080080001a8f7fae */ /* 0x0007e2000e12187c */
[----:B-1----:R-:W-:-:S03]  /*20cc0*/  IMAD.WIDE R158, R153, 0x4, R22 ;  /* 0x00000004999e7825 */ /* 0x002fc600078e0216 */
[----:B------:R1:W-:Y:S04]  /*20cd0*/  STL.64 [R1+0x1ff0], R24 ;  /* 0x001ff01801007387 */ /* 0x0003e80000100a00 */
[----:B------:R1:W-:Y:S01]  /*20ce0*/  LDGSTS.E [R143+0xc008], desc[UR60][R24.64], !P4 ;  /* 0x0c008000188f7fae */ /* 0x0003e2000e12187c */
[----:B------:R-:W-:Y:S01]  /*20cf0*/  ISETP.GE.U32.AND P4, PT, R152, 0x7fffff3f, PT ;  /* 0x7fffff3f9800780c */ /* 0x000fe20003f86070 */
[----:B---3--:R-:W-:Y:S02]  /*20d00*/  IMAD.WIDE R26, R153, 0x4, R20 ;  /* 0x00000004991a7825 */ /* 0x008fe400078e0214 */
[----:B------:R3:W-:Y:S02]  /*20d10*/  STL.64 [R1+0x1ff8], R160 ;  /* 0x001ff8a001007387 */ /* 0x0007e40000100a00 */
[----:B------:R-:W-:-:S02]  /*20d20*/  IMAD.SHL.U32 R152, R75, 0x20, RZ ;  /* 0x000000204b987824 */ /* 0x000fc400078e00ff */
[----:B------:R3:W-:Y:S01]  /*20d30*/  LDGSTS.E [R143+0xc], desc[UR60][R160.64], !P5 ;  /* 0x0000c000a08f7fae */ /* 0x0007e2000e92187c */
[----:B-1----:R-:W-:-:S03]  /*20d40*/  IMAD.WIDE R24, R153, 0x4, R8 ;  /* 0x0000000499187825 */ /* 0x002fc600078e0208 */
[----:B------:R1:W-:Y:S01]  /*20d50*/  STL.64 [R1+0x2000], R158 ;  /* 0x0020009e01007387 */ /* 0x0003e20000100a00 */
[----:B------:R-:W-:-:S03]  /*20d60*/  VIADD R153, R155, 0xffffffbd ;  /* 0xffffffbd9b997836 */ /* 0x000fc60000000000 */
[----:B------:R1:W-:Y:S01]  /*20d70*/  LDGSTS.E [R143+0x400c], desc[UR60][R158.64], !P5 ;  /* 0x0400c0009e8f7fae */ /* 0x0003e2000e92187c */
[----:B------:R-:W4:Y:S03]  /*20d80*/  LDC R155, c[0x0][0x230] ;  /* 0x00008c00ff9b7b82 */ /* 0x000f260000000800 */
[----:B------:R2:W-:Y:S01]  /*20d90*/  STL.64 [R1+0x2008], R26 ;  /* 0x0020081a01007387 */ /* 0x0005e20000100a00 */
[----:B---3--:R-:W-:-:S03]  /*20da0*/  IMAD.WIDE R160, R152, 0x4, R18 ;  /* 0x0000000498a07825 */ /* 0x008fc600078e0212 */
[----:B------:R2:W-:Y:S04]  /*20db0*/  LDGSTS.E [R143+0x800c], desc[UR60][R26.64], !P5 ;  /* 0x0800c0001a8f7fae */ /* 0x0005e8000e92187c */
[----:B------:R3:W-:Y:S01]  /*20dc0*/  STL.64 [R1+0x2030], R24 ;  /* 0x0020301801007387 */ /* 0x0007e20000100a00 */
[----:B-1----:R-:W-:-:S03]  /*20dd0*/  IMAD.WIDE R158, R152, 0x4, R22 ;  /* 0x00000004989e7825 */ /* 0x002fc600078e0216 */
[----:B------:R3:W-:Y:S01]  /*20de0*/  LDGSTS.E [R143+0xc00c], desc[UR60][R24.64], !P5 ;  /* 0x0c00c000188f7fae */ /* 0x0007e2000e92187c */
[----:B------:R-:W-:Y:S01]  /*20df0*/  ISETP.GE.U32.AND P5, PT, R153, 0x7fffff3e, PT ;  /* 0x7fffff3e9900780c */ /* 0x000fe20003fa6070 */
[C---:B--2---:R-:W-:Y:S02]  /*20e00*/  IMAD.WIDE R26, R152.reuse, 0x4, R20 ;  /* 0x00000004981a7825 */ /* 0x044fe400078e0214 */
[----:B------:R1:W-:Y:S02]  /*20e10*/  STL.64 [R1+0x2a50], R160 ;  /* 0x002a50a001007387 */ /* 0x0003e40000100a00 */
[----:B------:R-:W-:Y:S02]  /*20e20*/  IMAD R153, R75, 0x21, RZ ;  /* 0x000000214b997824 */ /* 0x000fe400078e02ff */
[----:B------:R1:W-:Y:S01]  /*20e30*/  LDGSTS.E [R143+0x10000], desc[UR60][R160.64], !P6 ;  /* 0x10000000a08f7fae */ /* 0x0003e2000f12187c */
[----:B---3--:R-:W-:Y:S01]  /*20e40*/  IMAD.WIDE R24, R152, 0x4, R8 ;  /* 0x0000000498187825 */ /* 0x008fe200078e0208 */
[----:B------:R-:W-:-:S02]  /*20e50*/  IADD3 R152, R154, -0x44, RZ ;  /* 0xffffffbc9a987810 */ /* 0x000fc40007ffe0ff */
[----:B------:R2:W-:Y:S01]  /*20e60*/  STL.64 [R1+0x2a60], R158 ;  /* 0x002a609e01007387 */ /* 0x0005e20000100a00 */
[----:B------:R-:W3:Y:S03]  /*20e70*/  LDC R154, c[0x0][0x230] ;  /* 0x00008c00ff9a7b82 */ /* 0x000ee60000000800 */
[----:B------:R2:W-:Y:S01]  /*20e80*/  LDGSTS.E [R143+0x14000], desc[UR60][R158.64], !P6 ;  /* 0x140000009e8f7fae */ /* 0x0005e2000f12187c */
[----:B-1----:R-:W-:-:S03]  /*20e90*/  IMAD.WIDE R160, R153, 0x4, R18 ;  /* 0x0000000499a07825 */ /* 0x002fc600078e0212 */
[----:B------:R1:W-:Y:S04]  /*20ea0*/  STL.64 [R1+0x2a70], R26 ;  /* 0x002a701a01007387 */ /* 0x0003e80000100a00 */
[----:B------:R1:W-:Y:S01]  /*20eb0*/  LDGSTS.E [R143+0x18000], desc[UR60][R26.64], !P6 ;  /* 0x180000001a8f7fae */ /* 0x0003e2000f12187c */
[----:B--2---:R-:W-:-:S03]  /*20ec0*/  IMAD.WIDE R158, R153, 0x4, R22 ;  /* 0x00000004999e7825 */ /* 0x004fc600078e0216 */
[----:B------:R2:W-:Y:S04]  /*20ed0*/  STL.64 [R1+0x2a80], R24 ;  /* 0x002a801801007387 */ /* 0x0005e80000100a00 */
[----:B------:R2:W-:Y:S01]  /*20ee0*/  LDGSTS.E [R143+0x1c000], desc[UR60][R24.64], !P6 ;  /* 0x1c000000188f7fae */ /* 0x0005e2000f12187c */
[----:B------:R-:W-:Y:S01]  /*20ef0*/  ISETP.GE.U32.AND P6, PT, R152, 0x7fffff3d, PT ;  /* 0x7fffff3d9800780c */ /* 0x000fe20003fc6070 */
[----:B-1----:R-:W-:Y:S02]  /*20f00*/  IMAD.WIDE R26, R153, 0x4, R20 ;  /* 0x00000004991a7825 */ /* 0x002fe400078e0214 */
[----:B------:R1:W-:Y:S02]  /*20f10*/  LDGSTS.E [R143+0x10004], desc[UR60][R160.64], !P0 ;  /* 0x10004000a08f7fae */ /* 0x0003e4000c12187c */
[----:B------:R-:W-:-:S02]  /*20f20*/  IMAD R152, R75, 0x22, RZ ;  /* 0x000000224b987824 */ /* 0x000fc400078e02ff */
[----:B------:R4:W-:Y:S01]  /*20f30*/  LDGSTS.E [R143+0x14004], desc[UR60][R158.64], !P0 ;  /* 0x140040009e8f7fae */ /* 0x0009e2000c12187c */
[----:B--2---:R-:W-:-:S03]  /*20f40*/  IMAD.WIDE R24, R153, 0x4, R8 ;  /* 0x0000000499187825 */ /* 0x004fc600078e0208 */
[----:B------:R1:W-:Y:S01]  /*20f50*/  STL.64 [R1+0x2a88], R160 ;  /* 0x002a88a001007387 */ /* 0x0003e20000100a00 */
[----:B------:R-:W-:-:S03]  /*20f60*/  VIADD R153, R156, 0xffffff9f ;  /* 0xffffff9f9c997836 */ /* 0x000fc60000000000 */
[----:B------:R2:W-:Y:S01]  /*20f70*/  LDGSTS.E [R143+0x18004], desc[UR60][R26.64], !P0 ;  /* 0x180040001a8f7fae */ /* 0x0005e2000c12187c */
[----:B------:R-:W3:Y:S03]  /*20f80*/  LDC R156, c[0x0][0x238] ;  /* 0x00008e00ff9c7b82 */ /* 0x000ee60000000800 */
[----:B------:R4:W-:Y:S04]  /*20f90*/  STL.64 [R1+0x2a98], R158 ;  /* 0x002a989e01007387 */ /* 0x0009e80000100a00 */
[----:B------:R2:W-:Y:S01]  /*20fa0*/  LDGSTS.E [R143+0x1c004], desc[UR60][R24.64], !P0 ;  /* 0x1c004000188f7fae */ /* 0x0005e2000c12187c */
[----:B-1----:R-:W-:Y:S01]  /*20fb0*/  IMAD.WIDE R160, R152, 0x4, R18 ;  /* 0x0000000498a07825 */ /* 0x002fe200078e0212 */
[----:B------:R-:W-:-:S02]  /*20fc0*/  ISETP.GE.U32.AND P0, PT, R153, 0x7fffff20, PT ;  /* 0x7fffff209900780c */ /* 0x000fc40003f06070 */
[----:B------:R2:W-:Y:S01]  /*20fd0*/  STL.64 [R1+0x2aa8], R26 ;  /* 0x002aa81a01007387 */ /* 0x0005e20000100a00 */
[----:B------:R-:W-:Y:S02]  /*20fe0*/  IMAD R153, R75, 0x23, RZ ;  /* 0x000000234b997824 */ /* 0x000fe400078e02ff */
[C---:B----4-:R-:W-:Y:S01]  /*20ff0*/  IMAD.WIDE R158, R152.reuse, 0x4, R22 ;  /* 0x00000004989e7825 */ /* 0x050fe200078e0216 */
[----:B------:R1:W-:Y:S04]  /*21000*/  STL.64 [R1+0x2ab8], R24 ;  /* 0x002ab81801007387 */ /* 0x0003e80000100a00 */
[----:B------:R4:W-:Y:S01]  /*21010*/  STL.64 [R1+0x2ac0], R160 ;  /* 0x002ac0a001007387 */ /* 0x0009e20000100a00 */
[----:B--2---:R-:W-:-:S03]  /*21020*/  IMAD.WIDE R26, R152, 0x4, R20 ;  /* 0x00000004981a7825 */ /* 0x004fc600078e0214 */
[----:B------:R4:W-:Y:S01]  /*21030*/  LDGSTS.E [R143+0x10008], desc[UR60][R160.64], !P1 ;  /* 0x10008000a08f7fae */ /* 0x0009e2000c92187c */
[----:B-1----:R-:W-:-:S03]  /*21040*/  IMAD.WIDE R24, R152, 0x4, R8 ;  /* 0x0000000498187825 */ /* 0x002fc600078e0208 */
[----:B------:R1:W-:Y:S01]  /*21050*/  STL.64 [R1+0x2ad0], R158 ;  /* 0x002ad09e01007387 */ /* 0x0003e20000100a00 */
[----:B------:R-:W-:-:S03]  /*21060*/  VIADD R152, R155, 0xffffff9e ;  /* 0xffffff9e9b987836 */ /* 0x000fc60000000000 */
[----:B------:R1:W-:Y:S01]  /*21070*/  LDGSTS.E [R143+0x14008], desc[UR60][R158.64], !P1 ;  /* 0x140080009e8f7fae */ /* 0x0003e2000c92187c */
[----:B------:R-:W2:Y:S01]  /*21080*/  LDC R155, c[0x0][0x238] ;  /* 0x00008e00ff9b7b82 */ /* 0x000ea20000000800 */
[C---:B----4-:R-:W-:Y:S02]  /*21090*/  IMAD.WIDE R160, R153.reuse, 0x4, R18 ;  /* 0x0000000499a07825 */ /* 0x050fe400078e0212 */
[----:B------:R4:W-:Y:S04]  /*210a0*/  STL.64 [R1+0x2ae0], R26 ;  /* 0x002ae01a01007387 */ /* 0x0009e80000100a00 */
[----:B------:R4:W-:Y:S01]  /*210b0*/  LDGSTS.E [R143+0x18008], desc[UR60][R26.64], !P1 ;  /* 0x180080001a8f7fae */ /* 0x0009e2000c92187c */
[----:B-1----:R-:W-:-:S03]  /*210c0*/  IMAD.WIDE R158, R153, 0x4, R22 ;  /* 0x00000004999e7825 */ /* 0x002fc600078e0216 */
[----:B------:R1:W-:Y:S04]  /*210d0*/  STL.64 [R1+0x2af0], R24 ;  /* 0x002af01801007387 */ /* 0x0003e80000100a00 */
[----:B------:R1:W-:Y:S01]  /*210e0*/  LDGSTS.E [R143+0x1c008], desc[UR60][R24.64], !P1 ;  /* 0x1c008000188f7fae */ /* 0x0003e2000c92187c */
[----:B------:R-:W-:Y:S01]  /*210f0*/  ISETP.GE.U32.AND P1, PT, R152, 0x7fffff1f, PT ;  /* 0x7fffff1f9800780c */ /* 0x000fe20003f26070 */
[----:B----4-:R-:W-:Y:S02]  /*21100*/  IMAD.WIDE R26, R153, 0x4, R20 ;  /* 0x00000004991a7825 */ /* 0x010fe400078e0214 */
[----:B------:R4:W-:Y:S02]  /*21110*/  LDGSTS.E [R143+0x1000c], desc[UR60][R160.64], !P2 ;  /* 0x1000c000a08f7fae */ /* 0x0009e4000d12187c */
[----:B---3--:R-:W-:-:S02]  /*21120*/  VIADD R152, R154, 0xffffff9d ;  /* 0xffffff9d9a987836 */ /* 0x008fc40000000000 */
[----:B------:R-:W-:Y:S01]  /*21130*/  LDGSTS.E [R143+0x1400c], desc[UR60][R158.64], !P2 ;  /* 0x1400c0009e8f7fae */ /* 0x000fe2000d12187c */
[----:B-1----:R-:W-:-:S03]  /*21140*/  IMAD.WIDE R24, R153, 0x4, R8 ;  /* 0x0000000499187825 */ /* 0x002fc600078e0208 */
[----:B------:R1:W-:Y:S04]  /*21150*/  LDGSTS.E [R143+0x1800c], desc[UR60][R26.64], !P2 ;  /* 0x1800c0001a8f7fae */ /* 0x0003e8000d12187c */
[----:B------:R3:W-:Y:S01]  /*21160*/  LDGSTS.E [R143+0x1c00c], desc[UR60][R24.64], !P2 ;  /* 0x1c00c000188f7fae */ /* 0x0007e2000d12187c */
[----:B------:R-:W-:Y:S02]  /*21170*/  ISETP.GE.U32.AND P2, PT, R152, 0x7fffff1e, PT ;  /* 0x7fffff1e9800780c */ /* 0x000fe40003f46070 */
[----:B------:R-:W-:Y:S01]  /*21180*/  SHF.L.U32 R152, R75, 0x6, RZ ;  /* 0x000000064b987819 */ /* 0x000fe200000006ff */
[----:B------:R4:W-:Y:S04]  /*21190*/  STL.64 [R1+0x2af8], R160 ;  /* 0x002af8a001007387 */ /* 0x0009e80000100a00 */
[----:B------:R-:W-:Y:S01]  /*211a0*/  STL.64 [R1+0x2b08], R158 ;  /* 0x002b089e01007387 */ /* 0x000fe20000100a00 */
[----:B------:R-:W-:-:S03]  /*211b0*/  IMAD.WIDE R164, R152, 0x4, R18 ;  /* 0x0000000498a47825 */ /* 0x000fc600078e0212 */
[----:B------:R1:W-:Y:S01]  /*211c0*/  STL.64 [R1+0x2b18], R26 ;  /* 0x002b181a01007387 */ /* 0x0003e20000100a00 */
[----:B------:R-:W-:-:S03]  /*211d0*/  IMAD.WIDE R162, R152, 0x4, R22 ;  /* 0x0000000498a27825 */ /* 0x000fc600078e0216 */
[----:B------:R3:W-:Y:S01]  /*211e0*/  STL.64 [R1+0x2b28], R24 ;  /* 0x002b281801007387 */ /* 0x0007e20000100a00 */
[----:B------:R-:W-:Y:S01]  /*211f0*/  IMAD R153, R75, 0x42, RZ ;  /* 0x000000424b997824 */ /* 0x000fe200078e02ff */
[----:B----4-:R-:W4:Y:S02]  /*21200*/  LDC R161, c[0x0][0x230] ;  /* 0x00008c00ffa17b82 */ /* 0x010f240000000800 */
[----:B------:R2:W-:Y:S01]  /*21210*/  LDGSTS.E [R143+0x20000], desc[UR60][R164.64], !P3 ;  /* 0x20000000a48f7fae */ /* 0x0005e2000d92187c */
[----:B-1----:R-:W-:-:S03]  /*21220*/  IMAD.WIDE R26, R152, 0x4, R20 ;  /* 0x00000004981a7825 */ /* 0x002fc600078e0214 */
[----:B------:R1:W-:Y:S02]  /*21230*/  LDGSTS.E [R143+0x24000], desc[UR60][R162.64], !P3 ;  /* 0x24000000a28f7fae */ /* 0x0003e4000d92187c */
[----:B------:R-:W4:Y:S01]  /*21240*/  LDC R158, c[0x0][0x238] ;  /* 0x00008e00ff9e7b82 */ /* 0x000f220000000800 */
[----:B---3--:R-:W-:Y:S01]  /*21250*/  IMAD.WIDE R24, R152, 0x4, R8 ;  /* 0x0000000498187825 */ /* 0x008fe200078e0208 */
[----:B------:R3:W-:Y:S03]  /*21260*/  LDGSTS.E [R143+0x28000], desc[UR60][R26.64], !P3 ;  /* 0x280000001a8f7fae */ /* 0x0007e6000d92187c */
[----:B------:R-:W-:Y:S01]  /*21270*/  VIADD R152, R157, 0xffffff9c ;  /* 0xffffff9c9d987836 */ /* 0x000fe20000000000 */
[----:B------:R3:W-:Y:S02]  /*21280*/  LDGSTS.E [R143+0x2c000], desc[UR60][R24.64], !P3 ;  /* 0x2c000000188f7fae */ /* 0x0007e4000d92187c */
[----:B------:R-:W3:Y:S02]  /*21290*/  LDC R159, c[0x0][0x238] ;  /* 0x00008e00ff9f7b82 */ /* 0x000ee40000000800 */
[----:B------:R-:W-:Y:S01]  /*212a0*/  ISETP.GE.U32.AND P3, PT, R152, 0x7fffff1d, PT ;  /* 0x7fffff1d9800780c */ /* 0x000fe20003f66070 */
[----:B------:R-:W-:-:S04]  /*212b0*/  IMAD R152, R75, 0x41, RZ ;  /* 0x000000414b987824 */ /* 0x000fc800078e02ff */
[C---:B------:R-:W-:Y:S01]  /*212c0*/  IMAD.WIDE R218, R152.reuse, 0x4, R18 ;  /* 0x0000000498da7825 */ /* 0x040fe200078e0212 */
[----:B------:R-:W3:Y:S03]  /*212d0*/  LDC R160, c[0x0][0x230] ;  /* 0x00008c00ffa07b82 */ /* 0x000ee60000000800 */
[C---:B------:R-:W-:Y:S01]  /*212e0*/  IMAD.WIDE R216, R152.reuse, 0x4, R22 ;  /* 0x0000000498d87825 */ /* 0x040fe200078e0216 */
[----:B------:R-:W-:Y:S03]  /*212f0*/  LDGSTS.E [R143+0x20004], desc[UR60][R218.64], !P4 ;  /* 0x20004000da8f7fae */ /* 0x000fe6000e12187c */
[C---:B------:R-:W-:Y:S01]  /*21300*/  IMAD.WIDE R214, R152.reuse, 0x4, R20 ;  /* 0x0000000498d67825 */ /* 0x040fe200078e0214 */
[----:B------:R-:W-:Y:S03]  /*21310*/  LDGSTS.E [R143+0x24004], desc[UR60][R216.64], !P4 ;  /* 0x24004000d88f7fae */ /* 0x000fe6000e12187c */
[----:B------:R-:W-:Y:S01]  /*21320*/  IMAD.WIDE R212, R152, 0x4, R8 ;  /* 0x0000000498d47825 */ /* 0x000fe200078e0208 */
[----:B------:R2:W-:Y:S03]  /*21330*/  STL.64 [R1+0x2f78], R164 ;  /* 0x002f78a401007387 */ /* 0x0005e60000100a00 */
[----:B------:R-:W-:Y:S01]  /*21340*/  IMAD R154, R75, 0x43, RZ ;  /* 0x000000434b9a7824 */ /* 0x000fe200078e02ff */
[----:B------:R-:W-:Y:S01]  /*21350*/  LDGSTS.E [R143+0x28004], desc[UR60][R214.64], !P4 ;  /* 0x28004000d68f7fae */ /* 0x000fe2000e12187c */
[----:B------:R-:W-:-:S04]  /*21360*/  IMAD.WIDE R210, R153, 0x4, R18 ;  /* 0x0000000499d27825 */ /* 0x000fc800078e0212 */
[C---:B------:R-:W-:Y:S01]  /*21370*/  IMAD.WIDE R208, R153.reuse, 0x4, R22 ;  /* 0x0000000499d07825 */ /* 0x040fe200078e0216 */
[----:B------:R1:W-:Y:S01]  /*21380*/  STL.64 [R1+0x2f80], R162 ;  /* 0x002f80a201007387 */ /* 0x0003e20000100a00 */
[----:B--2---:R-:W2:Y:S02]  /*21390*/  LDC R165, c[0x0][0x230] ;  /* 0x00008c00ffa57b82 */ /* 0x004ea40000000800 */
[C---:B------:R-:W-:Y:S01]  /*213a0*/  IMAD.WIDE R206, R153.reuse, 0x4, R20 ;  /* 0x0000000499ce7825 */ /* 0x040fe200078e0214 */
[----:B------:R-:W-:Y:S03]  /*213b0*/  LDGSTS.E [R143+0x2c004], desc[UR60][R212.64], !P4 ;  /* 0x2c004000d48f7fae */ /* 0x000fe6000e12187c */
[----:B------:R-:W-:Y:S01]  /*213c0*/  IMAD.WIDE R204, R153, 0x4, R8 ;  /* 0x0000000499cc7825 */ /* 0x000fe200078e0208 */
[----:B------:R-:W-:Y:S01]  /*213d0*/  LDGSTS.E [R143+0x20008], desc[UR60][R210.64], !P5 ;  /* 0x20008000d28f7fae */ /* 0x000fe2000e92187c */
[----:B------:R-:W2:Y:S02]  /*213e0*/  LDC R164, c[0x0][0x230] ;  /* 0x00008c00ffa47b82 */ /* 0x000ea40000000800 */
[----:B------:R-:W-:Y:S01]  /*213f0*/  IMAD R155, R155, 0x60, RZ ;  /* 0x000000609b9b7824 */ /* 0x000fe200078e02ff */
[----:B------:R-:W-:Y:S01]  /*21400*/  LDGSTS.E [R143+0x24008], desc[UR60][R208.64], !P5 ;  /* 0x24008000d08f7fae */ /* 0x000fe2000e92187c */
[----:B------:R-:W-:-:S03]  /*21410*/  IMAD.WIDE R202, R154, 0x4, R18 ;  /* 0x000000049aca7825 */ /* 0x000fc600078e0212 */
[----:B------:R-:W-:Y:S01]  /*21420*/  LDGSTS.E [R143+0x28008], desc[UR60][R206.64], !P5 ;  /* 0x28008000ce8f7fae */ /* 0x000fe2000e92187c */
[C---:B------:R-:W-:Y:S01]  /*21430*/  IMAD.WIDE R200, R154.reuse, 0x4, R22 ;  /* 0x000000049ac87825 */ /* 0x040fe200078e0216 */
[----:B-1----:R-:W1:Y:S02]  /*21440*/  LDC R163, c[0x0][0x230] ;  /* 0x00008c00ffa37b82 */ /* 0x002e640000000800 */
[----:B------:R-:W-:Y:S01]  /*21450*/  LDGSTS.E [R143+0x2c008], desc[UR60][R204.64], !P5 ;  /* 0x2c008000cc8f7fae */ /* 0x000fe2000e92187c */
[----:B------:R-:W-:-:S03]  /*21460*/  IMAD.WIDE R198, R154, 0x4, R20 ;  /* 0x000000049ac67825 */ /* 0x000fc600078e0214 */
[----:B------:R-:W-:Y:S01]  /*21470*/  LDGSTS.E [R143+0x2000c], desc[UR60][R202.64], !P6 ;  /* 0x2000c000ca8f7fae */ /* 0x000fe2000f12187c */
[----:B------:R-:W-:Y:S01]  /*21480*/  IMAD.WIDE R196, R154, 0x4, R8 ;  /* 0x000000049ac47825 */ /* 0x000fe200078e0208 */
[----:B------:R-:W2:Y:S02]  /*21490*/  LDC R162, c[0x0][0x230] ;  /* 0x00008c00ffa27b82 */ /* 0x000ea40000000800 */
[----:B------:R-:W-:Y:S01]  /*214a0*/  LDGSTS.E [R143+0x2400c], desc[UR60][R200.64], !P6 ;  /* 0x2400c000c88f7fae */ /* 0x000fe2000f12187c */
[----:B------:R-:W-:Y:S02]  /*214b0*/  IMAD R156, R156, 0x61, RZ ;  /* 0x000000619c9c7824 */ /* 0x000fe400078e02ff */
[C---:B------:R-:W-:Y:S01]  /*214c0*/  IMAD.WIDE R194, R155.reuse, 0x4, R18 ;  /* 0x000000049bc27825 */ /* 0x040fe200078e0212 */
[----:B------:R-:W-:Y:S02]  /*214d0*/  LDGSTS.E [R143+0x2800c], desc[UR60][R198.64], !P6 ;  /* 0x2800c000c68f7fae */ /* 0x000fe4000f12187c */
[----:B------:R-:W1:Y:S01]  /*214e0*/  LDC R154, c[0x0][0x230] ;  /* 0x00008c00ff9a7b82 */ /* 0x000e620000000800 */
[C---:B------:R-:W-:Y:S01]  /*214f0*/  IMAD.WIDE R192, R155.reuse, 0x4, R22 ;  /* 0x000000049bc07825 */ /* 0x040fe200078e0216 */
[----:B------:R-:W-:Y:S03]  /*21500*/  LDGSTS.E [R143+0x2c00c], desc[UR60][R196.64], !P6 ;  /* 0x2c00c000c48f7fae */ /* 0x000fe6000f12187c */
[C---:B------:R-:W-:Y:S01]  /*21510*/  IMAD.WIDE R190, R155.reuse, 0x4, R20 ;  /* 0x000000049bbe7825 */ /* 0x040fe200078e0214 */
[----:B------:R-:W-:Y:S03]  /*21520*/  LDGSTS.E [R143+0x30000], desc[UR60][R194.64], !P0 ;  /* 0x30000000c28f7fae */ /* 0x000fe6000c12187c */
[----:B------:R-:W-:Y:S01]  /*21530*/  IMAD.WIDE R188, R155, 0x4, R8 ;  /* 0x000000049bbc7825 */ /* 0x000fe200078e0208 */
[----:B------:R-:W-:Y:S01]  /*21540*/  LDGSTS.E [R143+0x34000], desc[UR60][R192.64], !P0 ;  /* 0x34000000c08f7fae */ /* 0x000fe2000c12187c */
[----:B------:R-:W1:Y:S02]  /*21550*/  LDC R155, c[0x0][0x230] ;  /* 0x00008c00ff9b7b82 */ /* 0x000e640000000800 */
[----:B----4-:R-:W-:Y:S01]  /*21560*/  IMAD R157, R158, 0x62, RZ ;  /* 0x000000629e9d7824 */ /* 0x010fe200078e02ff */
[----:B------:R-:W-:Y:S01]  /*21570*/  LDGSTS.E [R143+0x38000], desc[UR60][R190.64], !P0 ;  /* 0x38000000be8f7fae */ /* 0x000fe2000c12187c */
[----:B------:R-:W-:-:S03]  /*21580*/  IMAD.WIDE R186, R156, 0x4, R18 ;  /* 0x000000049cba7825 */ /* 0x000fc600078e0212 */
[----:B------:R-:W-:Y:S01]  /*21590*/  LDGSTS.E [R143+0x3c000], desc[UR60][R188.64], !P0 ;  /* 0x3c000000bc8f7fae */ /* 0x000fe2000c12187c */
[----:B------:R-:W-:-:S03]  /*215a0*/  IMAD.WIDE R184, R156, 0x4, R22 ;  /* 0x000000049cb87825 */ /* 0x000fc600078e0216 */
[----:B------:R-:W-:Y:S01]  /*215b0*/  LDGSTS.E [R143+0x30004], desc[UR60][R186.64], !P1 ;  /* 0x30004000ba8f7fae */ /* 0x000fe2000c92187c */
[----:B------:R-:W-:-:S03]  /*215c0*/  IMAD.WIDE R182, R156, 0x4, R20 ;  /* 0x000000049cb67825 */ /* 0x000fc600078e0214 */
[----:B------:R-:W-:Y:S01]  /*215d0*/  LDGSTS.E [R143+0x34004], desc[UR60][R184.64], !P1 ;  /* 0x34004000b88f7fae */ /* 0x000fe2000c92187c */
[----:B------:R-:W-:-:S03]  /*215e0*/  IMAD.WIDE R180, R156, 0x4, R8 ;  /* 0x000000049cb47825 */ /* 0x000fc600078e0208 */
[----:B------:R4:W-:Y:S01]  /*215f0*/  STL.64 [R1+0x2f88], R26 ;  /* 0x002f881a01007387 */ /* 0x0009e20000100a00 */
[----:B---3--:R-:W-:Y:S02]  /*21600*/  IMAD R158, R159, 0x63, RZ ;  /* 0x000000639f9e7824 */ /* 0x008fe400078e02ff */
[----:B------:R-:W-:Y:S01]  /*21610*/  IMAD R148, R148, R77, RZ ;  /* 0x0000004d94947224 */ /* 0x000fe200078e02ff */
[----:B------:R-:W-:Y:S01]  /*21620*/  LDGSTS.E [R143+0x38004], desc[UR60][R182.64], !P1 ;  /* 0x38004000b68f7fae */ /* 0x000fe2000c92187c */
[----:B------:R-:W-:-:S04]  /*21630*/  IMAD.WIDE R178, R157, 0x4, R18 ;  /* 0x000000049db27825 */ /* 0x000fc800078e0212 */
[-C--:B------:R-:W-:Y:S02]  /*21640*/  IMAD R149, R149, R77.reuse, RZ ;  /* 0x0000004d95957224 */ /* 0x080fe400078e02ff */
[----:B------:R-:W-:Y:S01]  /*21650*/  IMAD.WIDE R176, R157, 0x4, R22 ;  /* 0x000000049db07825 */ /* 0x000fe200078e0216 */
[----:B------:R3:W-:Y:S03]  /*21660*/  STL.64 [R1+0x2f90], R24 ;  /* 0x002f901801007387 */ /* 0x0007e60000100a00 */
[-C--:B------:R-:W-:Y:S01]  /*21670*/  IMAD R150, R150, R77.reuse, RZ ;  /* 0x0000004d96967224 */ /* 0x080fe200078e02ff */
[----:B------:R-:W-:Y:S01]  /*21680*/  LDGSTS.E [R143+0x3c004], desc[UR60][R180.64], !P1 ;  /* 0x3c004000b48f7fae */ /* 0x000fe2000c92187c */
[-C--:B------:R-:W-:Y:S02]  /*21690*/  IMAD R56, R166, R77.reuse, RZ ;  /* 0x0000004da6387224 */ /* 0x080fe400078e02ff */
[----:B------:R-:W-:-:S02]  /*216a0*/  IMAD R101, R169, R77, RZ ;  /* 0x0000004da9657224 */ /* 0x000fc400078e02ff */
[----:B------:R-:W-:Y:S02]  /*216b0*/  IMAD R85, R170, R77, RZ ;  /* 0x0000004daa557224 */ /* 0x000fe400078e02ff */
[----:B------:R-:W-:Y:S02]  /*216c0*/  IMAD R69, R172, R69, RZ ;  /* 0x00000045ac457224 */ /* 0x000fe400078e02ff */
[----:B------:R-:W-:Y:S02]  /*216d0*/  IMAD R64, R173, R64, RZ ;  /* 0x00000040ad407224 */ /* 0x000fe400078e02ff */
[----:B------:R-:W-:Y:S01]  /*216e0*/  IMAD.WIDE R174, R157, 0x4, R20 ;  /* 0x000000049dae7825 */ /* 0x000fe200078e0214 */
[----:B------:R-:W-:Y:S01]  /*216f0*/  STL.64 [R1+0x2f98], R218 ;  /* 0x002f98da01007387 */ /* 0x000fe20000100a00 */
[----:B------:R-:W1:Y:S02]  /*21700*/  LDC R166, c[0x0][0x230] ;  /* 0x00008c00ffa67b82 */ /* 0x000e640000000800 */
[----:B------:R-:W-:Y:S01]  /*21710*/  IMAD R77, R171, R77, RZ ;  /* 0x0000004dab4d7224 */ /* 0x000fe200078e02ff */
[----:B------:R-:W-:Y:S01]  /*21720*/  LDGSTS.E [R143+0x30008], desc[UR60][R178.64], !P2 ;  /* 0x30008000b28f7fae */ /* 0x000fe2000d12187c */
[----:B------:R-:W-:-:S03]  /*21730*/  IMAD.WIDE R172, R157, 0x4, R8 ;  /* 0x000000049dac7825 */ /* 0x000fc600078e0208 */
[----:B------:R-:W-:Y:S01]  /*21740*/  STL.64 [R1+0x2fb0], R210 ;  /* 0x002fb0d201007387 */ /* 0x000fe20000100a00 */
[----:B------:R-:W-:-:S04]  /*21750*/  IMAD.WIDE R170, R158, 0x4, R18 ;  /* 0x000000049eaa7825 */ /* 0x000fc800078e0212 */
[----:B------:R-:W-:Y:S01]  /*21760*/  VIADD R152, R161, 0xfffffffa ;  /* 0xfffffffaa1987836 */ /* 0x000fe20000000000 */
[----:B------:R-:W-:Y:S01]  /*21770*/  LDGSTS.E [R143+0x34008], desc[UR60][R176.64], !P2 ;  /* 0x34008000b08f7fae */ /* 0x000fe2000d12187c */
[----:B------:R-:W-:Y:S01]  /*21780*/  IMAD.WIDE R168, R158, 0x4, R22 ;  /* 0x000000049ea87825 */ /* 0x000fe200078e0216 */
[----:B--2---:R-:W-:Y:S01]  /*21790*/  IADD3 R153, R162, -0x7, RZ ;  /* 0xfffffff9a2997810 */ /* 0x004fe20007ffe0ff */
[----:B------:R-:W2:Y:S01]  /*217a0*/  LDC R156, c[0x0][0x230] ;  /* 0x00008c00ff9c7b82 */ /* 0x000ea20000000800 */
[----:B------:R-:W-:Y:S01]  /*217b0*/  STL.64 [R1+0x2fd0], R202 ;  /* 0x002fd0ca01007387 */ /* 0x000fe20000100a00 */
[----:B----4-:R-:W-:-:S03]  /*217c0*/  IMAD.WIDE R26, R158, 0x4, R20 ;  /* 0x000000049e1a7825 */ /* 0x010fc600078e0214 */
[----:B------:R-:W-:Y:S01]  /*217d0*/  LDGSTS.E [R143+0x38008], desc[UR60][R174.64], !P2 ;  /* 0x38008000ae8f7fae */ /* 0x000fe2000d12187c */
[----:B---3--:R-:W-:Y:S02]  /*217e0*/  IMAD.WIDE R24, R158, 0x4, R8 ;  /* 0x000000049e187825 */ /* 0x008fe400078e0208 */
[----:B------:R-:W3:Y:S01]  /*217f0*/  LDC R157, c[0x0][0x230] ;  /* 0x00008c00ff9d7b82 */ /* 0x000ee20000000800 */
[----:B------:R-:W-:Y:S04]  /*21800*/  STL.64 [R1+0x2ff0], R194 ;  /* 0x002ff0c201007387 */ /* 0x000fe80000100a00 */
[----:B------:R-:W-:Y:S04]  /*21810*/  LDGSTS.E [R143+0x3c008], desc[UR60][R172.64], !P2 ;  /* 0x3c008000ac8f7fae */ /* 0x000fe8000d12187c */
[----:B------:R-:W-:Y:S04]  /*21820*/  STL.64 [R1+0x3010], R186 ;  /* 0x003010ba01007387 */ /* 0x000fe80000100a00 */
[----:B------:R-:W-:Y:S04]  /*21830*/  LDGSTS.E [R143+0x3000c], desc[UR60][R170.64], !P3 ;  /* 0x3000c000aa8f7fae */ /* 0x000fe8000d92187c */
[----:B------:R-:W-:Y:S04]  /*21840*/  STL.64 [R1+0x3030], R178 ;  /* 0x003030b201007387 */ /* 0x000fe80000100a00 */
[----:B------:R-:W-:Y:S04]  /*21850*/  LDGSTS.E [R143+0x3400c], desc[UR60][R168.64], !P3 ;  /* 0x3400c000a88f7fae */ /* 0x000fe8000d92187c */
[----:B------:R-:W-:Y:S04]  /*21860*/  STL.64 [R1+0x2f68], R216 ;  /* 0x002f68d801007387 */ /* 0x000fe80000100a00 */
[----:B------:R-:W-:Y:S04]  /*21870*/  LDGSTS.E [R143+0x3800c], desc[UR60][R26.64], !P3 ;  /* 0x3800c0001a8f7fae */ /* 0x000fe8000d92187c */
[----:B------:R4:W-:Y:S04]  /*21880*/  STL.64 [R1+0x3050], R170 ;  /* 0x003050aa01007387 */ /* 0x0009e80000100a00 */
[----:B------:R1:W-:Y:S04]  /*21890*/  LDGSTS.E [R143+0x3c00c], desc[UR60][R24.64], !P3 ;  /* 0x3c00c000188f7fae */ /* 0x0003e8000d92187c */
[----:B------:R-:W-:Y:S01]  /*218a0*/  STL.64 [R1+0x2f60], R214 ;  /* 0x002f60d601007387 */ /* 0x000fe20000100a00 */
[----:B------:R-:W-:-:S03]  /*218b0*/  VIADD R159, R160, 0xfffffffb ;  /* 0xfffffffba09f7836 */ /* 0x000fc60000000000 */
[----:B------:R-:W-:Y:S01]  /*218c0*/  STL.64 [R1+0x2f58], R212 ;  /* 0x002f58d401007387 */ /* 0x000fe20000100a00 */
[----:B-1----:R-:W-:-:S03]  /*218d0*/  VIADD R143, R163, 0xfffffff8 ;  /* 0xfffffff8a38f7836 */ /* 0x002fc60000000000 */
[----:B------:R-:W-:Y:S01]  /*218e0*/  STL.64 [R1+0x2fb8], R208 ;  /* 0x002fb8d001007387 */ /* 0x000fe20000100a00 */
[----:B------:R-:W-:-:S03]  /*218f0*/  ISETP.GE.U32.AND P3, PT, R152, 0x7fffff7b, PT ;  /* 0x7fffff7b9800780c */ /* 0x000fc60003f66070 */
[----:B------:R-:W-:Y:S01]  /*21900*/  STL.64 [R1+0x2fc0], R206 ;  /* 0x002fc0ce01007387 */ /* 0x000fe20000100a00 */
[----:B------:R-:W-:Y:S01]  /*21910*/  ISETP.GE.U32.AND P5, PT, R143, 0x7fffff79, PT ;  /* 0x7fffff798f00780c */ /* 0x000fe20003fa6070 */
[----:B------:R-:W-:Y:S02]  /*21920*/  VIADD R143, R165, 0xffffffda ;  /* 0xffffffdaa58f7836 */ /* 0x000fe40000000000 */
[----:B------:R-:W-:Y:S01]  /*21930*/  STL.64 [R1+0x2fc8], R204 ;  /* 0x002fc8cc01007387 */ /* 0x000fe20000100a00 */
[----:B------:R-:W-:-:S03]  /*21940*/  VIADD R152, R164, 0xffffffdb ;  /* 0xffffffdba4987836 */ /* 0x000fc60000000000 */
[----:B------:R-:W-:Y:S01]  /*21950*/  STL.64 [R1+0x2fd8], R200 ;  /* 0x002fd8c801007387 */ /* 0x000fe20000100a00 */
[----:B------:R-:W-:-:S03]  /*21960*/  ISETP.GE.U32.AND P2, PT, R159, 0x7fffff7c, PT ;  /* 0x7fffff7c9f00780c */ /* 0x000fc60003f46070 */
[----:B------:R-:W-:Y:S04]  /*21970*/  STL.64 [R1+0x2fe0], R198 ;  /* 0x002fe0c601007387 */ /* 0x000fe80000100a00 */
[----:B------:R-:W-:Y:S01]  /*21980*/  STL.64 [R1+0x2f48], R196 ;  /* 0x002f48c401007387 */ /* 0x000fe20000100a00 */
[----:B------:R-:W-:-:S03]  /*21990*/  ISETP.GE.U32.AND P0, PT, R143, 0x7fffff5b, PT ;  /* 0x7fffff5b8f00780c */ /* 0x000fc60003f06070 */
[----:B------:R-:W-:Y:S01]  /*219a0*/  STL.64 [R1+0x2ff8], R192 ;  /* 0x002ff8c001007387 */ /* 0x000fe20000100a00 */
[----:B------:R-:W-:-:S03]  /*219b0*/  ISETP.GE.U32.AND P6, PT, R152, 0x7fffff5c, PT ;  /* 0x7fffff5c9800780c */ /* 0x000fc60003fc6070 */
[----:B------:R-:W-:Y:S01]  /*219c0*/  STL.64 [R1+0x3000], R190 ;  /* 0x003000be01007387 */ /* 0x000fe20000100a00 */
[----:B------:R-:W-:-:S03]  /*219d0*/  LOP3.LUT R143, R74, 0x10, RZ, 0x3c, !PT ;  /* 0x000000104a8f7812 */ /* 0x000fc600078e3cff */
[----:B------:R-:W-:Y:S01]  /*219e0*/  STL.64 [R1+0x3008], R188 ;  /* 0x003008bc01007387 */ /* 0x000fe20000100a00 */
[----:B------:R-:W-:-:S03]  /*219f0*/  IMAD.SHL.U32 R152, R75, 0x4, RZ ;  /* 0x000000044b987824 */ /* 0x000fc600078e00ff */
[----:B------:R-:W-:Y:S04]  /*21a00*/  STL.64 [R1+0x3018], R184 ;  /* 0x003018b801007387 */ /* 0x000fe80000100a00 */
[----:B------:R-:W-:Y:S01]  /*21a10*/  STL.64 [R1+0x3020], R182 ;  /* 0x003020b601007387 */ /* 0x000fe20000100a00 */
[----:B------:R-:W-:-:S03]  /*21a20*/  ISETP.GE.U32.AND P4, PT, R153, 0x7fffff7a, PT ;  /* 0x7fffff7a9900780c */ /* 0x000fc60003f86070 */
[----:B------:R-:W-:Y:S01]  /*21a30*/  STL.64 [R1+0x2f30], R180 ;  /* 0x002f30b401007387 */ /* 0x000fe20000100a00 */
[----:B------:R-:W-:Y:S01]  /*21a40*/  IADD3 R153, R166, -0x27, RZ ;  /* 0xffffffd9a6997810 */ /* 0x000fe20007ffe0ff */
[----:B------:R-:W-:Y:S01]  /*21a50*/  IMAD.IADD R143, R16, 0x1, R143 ;  /* 0x00000001108f7824 */ /* 0x000fe200078e028f */
[----:B------:R-:W1:Y:S01]  /*21a60*/  LDC R166, c[0x0][0x230] ;  /* 0x00008c00ffa67b82 */ /* 0x000e620000000800 */
[----:B------:R-:W-:Y:S01]  /*21a70*/  STL.64 [R1+0x3038], R176 ;  /* 0x003038b001007387 */ /* 0x000fe20000100a00 */
[----:B----4-:R-:W-:-:S03]  /*21a80*/  IMAD.WIDE R170, R152, 0x4, R18 ;  /* 0x0000000498aa7825 */ /* 0x010fc600078e0212 */
[----:B------:R-:W-:Y:S04]  /*21a90*/  STL.64 [R1+0x3040], R174 ;  /* 0x003040ae01007387 */ /* 0x000fe80000100a00 */
[----:B------:R-:W-:Y:S04]  /*21aa0*/  STL.64 [R1+0x3048], R172 ;  /* 0x003048ac01007387 */ /* 0x000fe80000100a00 */
[----:B------:R4:W-:Y:S01]  /*21ab0*/  STL.64 [R1+0x3058], R168 ;  /* 0x003058a801007387 */ /* 0x0009e20000100a00 */
[----:B------:R-:W-:-:S03]  /*21ac0*/  ISETP.GE.U32.AND P1, PT, R153, 0x7fffff5a, PT ;  /* 0x7fffff5a9900780c */ /* 0x000fc60003f26070 */
[----:B------:R2:W-:Y:S01]  /*21ad0*/  STL.64 [R1+0x3060], R26 ;  /* 0x0030601a01007387 */ /* 0x0005e20000100a00 */
[----:B------:R-:W-:-:S03]  /*21ae0*/  IMAD R153, R75, 0x5, RZ ;  /* 0x000000054b997824 */ /* 0x000fc600078e02ff */
[----:B------:R3:W-:Y:S01]  /*21af0*/  STL.64 [R1+0x2f20], R24 ;  /* 0x002f201801007387 */ /* 0x0007e20000100a00 */
[----:B----4-:R-:W-:-:S03]  /*21b00*/  IMAD.WIDE R168, R152, 0x4, R22 ;  /* 0x0000000498a87825 */ /* 0x010fc600078e0216 */
[----:B------:R-:W-:Y:S01]  /*21b10*/  STL.64 [R1+0x2010], R170 ;  /* 0x002010aa01007387 */ /* 0x000fe20000100a00 */
[----:B--2---:R-:W-:-:S03]  /*21b20*/  IMAD.WIDE R26, R152, 0x4, R20 ;  /* 0x00000004981a7825 */ /* 0x004fc600078e0214 */
[----:B------:R-:W-:Y:S01]  /*21b30*/  LDGSTS.E [R143], desc[UR60][R170.64], !P2 ;  /* 0x00000000aa8f7fae */ /* 0x000fe2000d12187c */
[----:B---3--:R-:W-:-:S03]  /*21b40*/  IMAD.WIDE R24, R152, 0x4, R8 ;  /* 0x0000000498187825 */ /* 0x008fc600078e0208 */
[----:B------:R-:W-:Y:S01]  /*21b50*/  STL.64 [R1+0x2038], R168 ;  /* 0x002038a801007387 */ /* 0x000fe20000100a00 */
[----:B------:R-:W-:-:S03]  /*21b60*/  VIADD R152, R155, 0xffffffd8 ;  /* 0xffffffd89b987836 */ /* 0x000fc60000000000 */
[----:B------:R-:W-:Y:S01]  /*21b70*/  LDGSTS.E [R143+0x4000], desc[UR60][R168.64], !P2 ;  /* 0x04000000a88f7fae */ /* 0x000fe2000d12187c */
[----:B------:R-:W2:Y:S01]  /*21b80*/  LDC R155, c[0x0][0x230] ;  /* 0x00008c00ff9b7b82 */ /* 0x000ea20000000800 */
[C---:B------:R-:W-:Y:S02]  /*21b90*/  IMAD.WIDE R160, R153.reuse, 0x4, R18 ;  /* 0x0000000499a07825 */ /* 0x040fe400078e0212 */
[----:B------:R3:W-:Y:S02]  /*21ba0*/  STL.64 [R1+0x2040], R26 ;  /* 0x0020401a01007387 */ /* 0x0007e40000100a00 */
[C---:B------:R-:W-:Y:S02]  /*21bb0*/  IMAD.WIDE R158, R153.reuse, 0x4, R22 ;  /* 0x00000004999e7825 */ /* 0x040fe400078e0216 */
[----:B------:R3:W-:Y:S04]  /*21bc0*/  LDGSTS.E [R143+0x8000], desc[UR60][R26.64], !P2 ;  /* 0x080000001a8f7fae */ /* 0x0007e8000d12187c */
[----:B------:R4:W-:Y:S04]  /*21bd0*/  STL.64 [R1+0x2048], R24 ;  /* 0x0020481801007387 */ /* 0x0009e80000100a00 */
[----:B------:R4:W-:Y:S01]  /*21be0*/  LDGSTS.E [R143+0xc000], desc[UR60][R24.64], !P2 ;  /* 0x0c000000188f7fae */ /* 0x0009e2000d12187c */
[----:B---3--:R-:W-:Y:S01]  /*21bf0*/  IMAD.WIDE R26, R153, 0x4, R20 ;  /* 0x00000004991a7825 */ /* 0x008fe200078e0214 */
[----:B------:R-:W-:-:S02]  /*21c00*/  ISETP.GE.U32.AND P2, PT, R152, 0x7fffff59, PT ;  /* 0x7fffff599800780c */ /* 0x000fc40003f46070 */
[----:B------:R3:W-:Y:S01]  /*21c10*/  LDGSTS.E [R143+0x4], desc[UR60][R160.64], !P3 ;  /* 0x00004000a08f7fae */ /* 0x0007e2000d92187c */
[----:B----4-:R-:W-:Y:S01]  /*21c20*/  IMAD.WIDE R24, R153, 0x4, R8 ;  /* 0x0000000499187825 */ /* 0x010fe200078e0208 */
[----:B------:R-:W-:Y:S02]  /*21c30*/  IADD3 R153, R154, -0x45, RZ ;  /* 0xffffffbb9a997810 */ /* 0x000fe40007ffe0ff */
[----:B------:R3:W-:Y:S01]  /*21c40*/  STL.64 [R1+0x2050], R160 ;  /* 0x002050a001007387 */ /* 0x0007e20000100a00 */
[----:B------:R-:W4:Y:S01]  /*21c50*/  LDC R154, c[0x0][0x230] ;  /* 0x00008c00ff9a7b82 */ /* 0x000f220000000800 */
[----:B------:R-:W-:Y:S02]  /*21c60*/  IMAD R152, R75, 0x6, RZ ;  /* 0x000000064b987824 */ /* 0x000fe400078e02ff */
[----:B------:R1:W-:Y:S04]  /*21c70*/  LDGSTS.E [R143+0x4004], desc[UR60][R158.64], !P3 ;  /* 0x040040009e8f7fae */ /* 0x0003e8000d92187c */
[----:B------:R1:W-:Y:S04]  /*21c80*/  STL.64 [R1+0x2078], R158 ;  /* 0x0020789e01007387 */ /* 0x0003e80000100a00 */
[----:B------:R2:W-:Y:S01]  /*21c90*/  LDGSTS.E [R143+0x8004], desc[UR60][R26.64], !P3 ;  /* 0x080040001a8f7fae */ /* 0x0005e2000d92187c */
[----:B---3--:R-:W-:-:S03]  /*21ca0*/  IMAD.WIDE R160, R152, 0x4, R18 ;  /* 0x0000000498a07825 */ /* 0x008fc600078e0212 */
[----:B------:R2:W-:Y:S04]  /*21cb0*/  STL.64 [R1+0x2080], R26 ;  /* 0x0020801a01007387 */ /* 0x0005e80000100a00 */
[----:B------:R3:W-:Y:S01]  /*21cc0*/  LDGSTS.E [R143+0xc004], desc[UR60][R24.64], !P3 ;  /* 0x0c004000188f7fae */ /* 0x0007e2000d92187c */
[----:B------:R-:W-:Y:S01]  /*21cd0*/  ISETP.GE.U32.AND P3, PT, R153, 0x7fffff3c, PT ;  /* 0x7fffff3c9900780c */ /* 0x000fe20003f66070 */
[----:B-1----:R-:W-:Y:S02]  /*21ce0*/  IMAD.WIDE R158, R152, 0x4, R22 ;  /* 0x00000004989e7825 */ /* 0x002fe400078e0216 */
[----:B------:R3:W-:Y:S02]  /*21cf0*/  STL.64 [R1+0x2088], R24 ;  /* 0x0020881801007387 */ /* 0x0007e40000100a00 */
[----:B------:R-:W-:-:S02]  /*21d00*/  IMAD R153, R75, 0x7, RZ ;  /* 0x000000074b997824 */ /* 0x000fc400078e02ff */
[C---:B--2---:R-:W-:Y:S01]  /*21d10*/  IMAD.WIDE R26, R152.reuse, 0x4, R20 ;  /* 0x00000004981a7825 */ /* 0x044fe200078e0214 */
[----:B------:R1:W-:Y:S04]  /*21d20*/  STL.64 [R1+0x2090], R160 ;  /* 0x002090a001007387 */ /* 0x0003e80000100a00 */
[----:B------:R1:W-:Y:S01]  /*21d30*/  LDGSTS.E [R143+0x8], desc[UR60][R160.64], !P4 ;  /* 0x00008000a08f7fae */ /* 0x0003e2000e12187c */
[----:B---3--:R-:W-:-:S03]  /*21d40*/  IMAD.WIDE R24, R152, 0x4, R8 ;  /* 0x0000000498187825 */ /* 0x008fc600078e0208 */
[----:B------:R2:W-:Y:S01]  /*21d50*/  STL.64 [R1+0x20b8], R158 ;  /* 0x0020b89e01007387 */ /* 0x0005e20000100a00 */
[----:B------:R-:W-:-:S03]  /*21d60*/  VIADD R152, R156, 0xffffffba ;  /* 0xffffffba9c987836 */ /* 0x000fc60000000000 */
[----:B------:R2:W-:Y:S01]  /*21d70*/  LDGSTS.E [R143+0x4008], desc[UR60][R158.64], !P4 ;  /* 0x040080009e8f7fae */ /* 0x0005e2000e12187c */
[----:B------:R-:W3:Y:S01]  /*21d80*/  LDC R156, c[0x0][0x230] ;  /* 0x00008c00ff9c7b82 */ /* 0x000ee20000000800 */
[C---:B-1----:R-:W-:Y:S02]  /*21d90*/  IMAD.WIDE R160, R153.reuse, 0x4, R18 ;  /* 0x0000000499a07825 */ /* 0x042fe400078e0212 */
[----:B------:R1:W-:Y:S04]  /*21da0*/  STL.64 [R1+0x20c0], R26 ;  /* 0x0020c01a01007387 */ /* 0x0003e80000100a00 */
[----:B------:R1:W-:Y:S01]  /*21db0*/  LDGSTS.E [R143+0x8008], desc[UR60][R26.64], !P4 ;  /* 0x080080001a8f7fae */ /* 0x0003e2000e12187c */
[----:B--2---:R-:W-:-:S03]  /*21dc0*/  IMAD.WIDE R158, R153, 0x4, R22 ;  /* 0x00000004999e7825 */ /* 0x004fc600078e0216 */
[----:B------:R2:W-:Y:S04]  /*21dd0*/  STL.64 [R1+0x20c8], R24 ;  /* 0x0020c81801007387 */ /* 0x0005e80000100a00 */
[----:B------:R2:W-:Y:S01]  /*21de0*/  LDGSTS.E [R143+0xc008], desc[UR60][R24.64], !P4 ;  /* 0x0c008000188f7fae */ /* 0x0005e2000e12187c */
[----:B------:R-:W-:Y:S01]  /*21df0*/  ISETP.GE.U32.AND P4, PT, R152, 0x7fffff3b, PT ;  /* 0x7fffff3b9800780c */ /* 0x000fe20003f86070 */
[----:B-1----:R-:W-:Y:S02]  /*21e00*/  IMAD.WIDE R26, R153, 0x4, R20 ;  /* 0x00000004991a7825 */ /* 0x002fe400078e0214 */
[----:B------:R1:W-:Y:S02]  /*21e10*/  STL.64 [R1+0x20d0], R160 ;  /* 0x0020d0a001007387 */ /* 0x0003e40000100a00 */
[----:B------:R-:W-:-:S02]  /*21e20*/  IMAD R152, R75, 0x24, RZ ;  /* 0x000000244b987824 */ /* 0x000fc400078e02ff */
[----:B------:R1:W-:Y:S01]  /*21e30*/  LDGSTS.E [R143+0xc], desc[UR60][R160.64], !P5 ;  /* 0x0000c000a08f7fae */ /* 0x0003e2000e92187c */
[----:B--2---:R-:W-:-:S03]  /*21e40*/  IMAD.WIDE R24, R153, 0x4, R8 ;  /* 0x0000000499187825 */ /* 0x004fc600078e0208 */
[----:B------:R2:W-:Y:S01]  /*21e50*/  STL.64 [R1+0x20f8], R158 ;  /* 0x0020f89e01007387 */ /* 0x0005e20000100a00 */
[----:B------:R-:W-:-:S03]  /*21e60*/  VIADD R153, R155, 0xffffffb9 ;  /* 0xffffffb99b997836 */ /* 0x000fc60000000000 */
[----:B------:R2:W-:Y:S01]  /*21e70*/  LDGSTS.E [R143+0x400c], desc[UR60][R158.64], !P5 ;  /* 0x0400c0009e8f7fae */ /* 0x0005e2000e92187c */
[----:B------:R-:W3:Y:S03]  /*21e80*/  LDC R155, c[0x0][0x230] ;  /* 0x00008c00ff9b7b82 */ /* 0x000ee60000000800 */
[----:B------:R4:W-:Y:S01]  /*21e90*/  STL.64 [R1+0x2100], R26 ;  /* 0x0021001a01007387 */ /* 0x0009e20000100a00 */
[----:B-1----:R-:W-:-:S03]  /*21ea0*/  IMAD.WIDE R160, R152, 0x4, R18 ;  /* 0x0000000498a07825 */ /* 0x002fc600078e0212 */
[----:B------:R4:W-:Y:S04]  /*21eb0*/  LDGSTS.E [R143+0x800c], desc[UR60][R26.64], !P5 ;  /* 0x0800c0001a8f7fae */ /* 0x0009e8000e92187c */
[----:B------:R1:W-:Y:S01]  /*21ec0*/  STL.64 [R1+0x2110], R24 ;  /* 0x0021101801007387 */ /* 0x0003e20000100a00 */
[----:B--2---:R-:W-:-:S03]  /*21ed0*/  IMAD.WIDE R158, R152, 0x4, R22 ;  /* 0x00000004989e7825 */ /* 0x004fc600078e0216 */
[----:B------:R1:W-:Y:S01]  /*21ee0*/  LDGSTS.E [R143+0xc00c], desc[UR60][R24.64], !P5 ;  /* 0x0c00c000188f7fae */ /* 0x0003e2000e92187c */
[----:B------:R-:W-:Y:S01]  /*21ef0*/  ISETP.GE.U32.AND P5, PT, R153, 0x7fffff3a, PT ;  /* 0x7fffff3a9900780c */ /* 0x000fe20003fa6070 */
[C---:B----4-:R-:W-:Y:S02]  /*21f00*/  IMAD.WIDE R26, R152.reuse, 0x4, R20 ;  /* 0x00000004981a7825 */ /* 0x050fe400078e0214 */
[----:B------:R2:W-:Y:S02]  /*21f10*/  STL.64 [R1+0x2b30], R160 ;  /* 0x002b30a001007387 */ /* 0x0005e40000100a00 */
[----:B------:R-:W-:Y:S02]  /*21f20*/  IMAD R153, R75, 0x25, RZ ;  /* 0x000000254b997824 */ /* 0x000fe400078e02ff */
[----:B------:R2:W-:Y:S01]  /*21f30*/  LDGSTS.E [R143+0x10000], desc[UR60][R160.64], !P6 ;  /* 0x10000000a08f7fae */ /* 0x0005e2000f12187c */
[----:B-1----:R-:W-:-:S03]  /*21f40*/  IMAD.WIDE R24, R152, 0x4, R8 ;  /* 0x0000000498187825 */ /* 0x002fc600078e0208 */
[----:B------:R1:W-:Y:S01]  /*21f50*/  STL.64 [R1+0x2b40], R158 ;  /* 0x002b409e01007387 */ /* 0x0003e20000100a00 */
[----:B------:R-:W-:-:S03]  /*21f60*/  VIADD R152, R154, 0xffffffb8 ;  /* 0xffffffb89a987836 */ /* 0x000fc60000000000 */
[----:B------:R1:W-:Y:S01]  /*21f70*/  LDGSTS.E [R143+0x14000], desc[UR60][R158.64], !P6 ;  /* 0x140000009e8f7fae */ /* 0x0003e2000f12187c */
[----:B------:R-:W4:Y:S01]  /*21f80*/  LDC R154, c[0x0][0x230] ;  /* 0x00008c00ff9a7b82 */ /* 0x000f220000000800 */
[C---:B--2---:R-:W-:Y:S02]  /*21f90*/  IMAD.WIDE R160, R153.reuse, 0x4, R18 ;  /* 0x0000000499a07825 */ /* 0x044fe400078e0212 */
[----:B------:R2:W-:Y:S04]  /*21fa0*/  STL.64 [R1+0x2b50], R26 ;  /* 0x002b501a01007387 */ /* 0x0005e80000100a00 */
[----:B------:R2:W-:Y:S01]  /*21fb0*/  LDGSTS.E [R143+0x18000], desc[UR60][R26.64], !P6 ;  /* 0x180000001a8f7fae */ /* 0x0005e2000f12187c */
[----:B-1----:R-:W-:-:S03]  /*21fc0*/  IMAD.WIDE R158, R153, 0x4, R22 ;  /* 0x00000004999e7825 */ /* 0x002fc600078e0216 */
[----:B------:R1:W-:Y:S04]  /*21fd0*/  STL.64 [R1+0x2b60], R24 ;  /* 0x002b601801007387 */ /* 0x0003e80000100a00 */
[----:B------:R1:W-:Y:S01]  /*21fe0*/  LDGSTS.E [R143+0x1c000], desc[UR60][R24.64], !P6 ;  /* 0x1c000000188f7fae */ /* 0x0003e2000f12187c */
[----:B------:R-:W-:Y:S01]  /*21ff0*/  ISETP.GE.U32.AND P6, PT, R152, 0x7fffff39, PT ;  /* 0x7fffff399800780c */ /* 0x000fe20003fc6070 */
[----:B------:R-:W-:Y:S02]  /*22000*/  IMAD R152, R75, 0x26, RZ ;  /* 0x000000264b987824 */ /* 0x000fe400078e02ff */
[C---:B--2---:R-:W-:Y:S01]  /*22010*/  IMAD.WIDE R26, R153.reuse, 0x4, R20 ;  /* 0x00000004991a7825 */ /* 0x044fe200078e0214 */
[----:B------:R2:W-:Y:S04]  /*22020*/  LDGSTS.E [R143+0x10004], desc[UR60][R160.64], !P0 ;  /* 0x10004000a08f7fae */ /* 0x0005e8000c12187c */
[----:B------:R2:W-:Y:S01]  /*22030*/  LDGSTS.E [R143+0x14004], desc[UR60][R158.64], !P0 ;  /* 0x140040009e8f7fae */ /* 0x0005e2000c12187c */
[----:B-1----:R-:W-:Y:S01]  /*22040*/  IMAD.WIDE R24, R153, 0x4, R8 ;  /* 0x0000000499187825 */ /* 0x002fe200078e0208 */
[----:B---3--:R-:W-:-:S02]  /*22050*/  IADD3 R153, R156, -0x65, RZ ;  /* 0xffffff9b9c997810 */ /* 0x008fc40007ffe0ff */
[----:B------:R2:W-:Y:S01]  /*22060*/  STL.64 [R1+0x2b68], R160 ;  /* 0x002b68a001007387 */ /* 0x0005e20000100a00 */
[----:B------:R-:W1:Y:S03]  /*22070*/  LDC R156, c[0x0][0x238] ;  /* 0x00008e00ff9c7b82 */ /* 0x000e660000000800 */
[----:B------:R3:W-:Y:S04]  /*22080*/  LDGSTS.E [R143+0x18004], desc[UR60][R26.64], !P0 ;  /* 0x180040001a8f7fae */ /* 0x0007e8000c12187c */
[----:B------:R4:W-:Y:S04]  /*22090*/  STL.64 [R1+0x2b78], R158 ;  /* 0x002b789e01007387 */ /* 0x0009e80000100a00 */
[----:B------:R3:W-:Y:S01]  /*220a0*/  LDGSTS.E [R143+0x1c004], desc[UR60][R24.64], !P0 ;  /* 0x1c004000188f7fae */ /* 0x0007e2000c12187c */
[----:B--2---:R-:W-:Y:S01]  /*220b0*/  IMAD.WIDE R160, R152, 0x4, R18 ;  /* 0x0000000498a07825 */ /* 0x004fe200078e0212 */
[----:B------:R-:W-:-:S02]  /*220c0*/  ISETP.GE.U32.AND P0, PT, R153, 0x7fffff1c, PT ;  /* 0x7fffff1c9900780c */ /* 0x000fc40003f06070 */
[----:B------:R3:W-:Y:S01]  /*220d0*/  STL.64 [R1+0x2b88], R26 ;  /* 0x002b881a01007387 */ /* 0x0007e20000100a00 */
[----:B------:R-:W-:Y:S02]  /*220e0*/  IMAD R153, R75, 0x27, RZ ;  /* 0x000000274b997824 */ /* 0x000fe400078e02ff */
[C---:B----4-:R-:W-:Y:S01]  /*220f0*/  IMAD.WIDE R158, R152.reuse, 0x4, R22 ;  /* 0x00000004989e7825 */ /* 0x050fe200078e0216 */
[----:B------:R2:W-:Y:S04]  /*22100*/  STL.64 [R1+0x2b98], R24 ;  /* 0x002b981801007387 */ /* 0x0005e80000100a00 */
[----:B------:R4:W-:Y:S01]  /*22110*/  STL.64 [R1+0x2ba0], R160 ;  /* 0x002ba0a001007387 */ /* 0x0009e20000100a00 */
[----:B---3--:R-:W-:-:S03]  /*22120*/  IMAD.WIDE R26, R152, 0x4, R20 ;  /* 0x00000004981a7825 */ /* 0x008fc600078e0214 */
[----:B------:R4:W-:Y:S01]  /*22130*/  LDGSTS.E [R143+0x10008], desc[UR60][R160.64], !P1 ;  /* 0x10008000a08f7fae */ /* 0x0009e2000c92187c */
[----:B--2---:R-:W-:-:S03]  /*22140*/  IMAD.WIDE R24, R152, 0x4, R8 ;  /* 0x0000000498187825 */ /* 0x004fc600078e0208 */
[----:B------:R2:W-:Y:S01]  /*22150*/  STL.64 [R1+0x2bb0], R158 ;  /* 0x002bb09e01007387 */ /* 0x0005e20000100a00 */
[----:B------:R-:W-:-:S03]  /*22160*/  VIADD R152, R155, 0xffffff9a ;  /* 0xffffff9a9b987836 */ /* 0x000fc60000000000 */
[----:B------:R2:W-:Y:S01]  /*22170*/  LDGSTS.E [R143+0x14008], desc[UR60][R158.64], !P1 ;  /* 0x140080009e8f7fae */ /* 0x0005e2000c92187c */
[----:B------:R-:W3:Y:S01]  /*22180*/  LDC R155, c[0x0][0x238] ;  /* 0x00008e00ff9b7b82 */ /* 0x000ee20000000800 */
[C---:B----4-:R-:W-:Y:S02]  /*22190*/  IMAD.WIDE R160, R153.reuse, 0x4, R18 ;  /* 0x0000000499a07825 */ /* 0x050fe400078e0212 */
[----:B------:R4:W-:Y:S04]  /*221a0*/  STL.64 [R1+0x2bc0], R26 ;  /* 0x002bc01a01007387 */ /* 0x0009e80000100a00 */
[----:B------:R4:W-:Y:S01]  /*221b0*/  LDGSTS.E [R143+0x18008], desc[UR60][R26.64], !P1 ;  /* 0x180080001a8f7fae */ /* 0x0009e2000c92187c */
[----:B--2---:R-:W-:-:S03]  /*221c0*/  IMAD.WIDE R158, R153, 0x4, R22 ;  /* 0x00000004999e7825 */ /* 0x004fc600078e0216 */
[----:B------:R2:W-:Y:S04]  /*221d0*/  STL.64 [R1+0x2bd0], R24 ;  /* 0x002bd01801007387 */ /* 0x0005e80000100a00 */
[----:B------:R2:W-:Y:S01]  /*221e0*/  LDGSTS.E [R143+0x1c008], desc[UR60][R24.64], !P1 ;  /* 0x1c008000188f7fae */ /* 0x0005e2000c92187c */
[----:B------:R-:W-:Y:S01]  /*221f0*/  ISETP.GE.U32.AND P1, PT, R152, 0x7fffff1b, PT ;  /* 0x7fffff1b9800780c */ /* 0x000fe20003f26070 */
[----:B----4-:R-:W-:Y:S02]  /*22200*/  IMAD.WIDE R26, R153, 0x4, R20 ;  /* 0x00000004991a7825 */ /* 0x010fe400078e0214 */
[----:B------:R4:W-:Y:S02]  /*22210*/  LDGSTS.E [R143+0x1000c], desc[UR60][R160.64], !P2 ;  /* 0x1000c000a08f7fae */ /* 0x0009e4000d12187c */
[----:B------:R-:W-:-:S02]  /*22220*/  VIADD R152, R154, 0xffffff99 ;  /* 0xffffff999a987836 */ /* 0x000fc40000000000 */
[----:B------:R-:W-:Y:S01]  /*22230*/  LDGSTS.E [R143+0x1400c], desc[UR60][R158.64], !P2 ;  /* 0x1400c0009e8f7fae */ /* 0x000fe2000d12187c */
[----:B--2---:R-:W-:-:S03]  /*22240*/  IMAD.WIDE R24, R153, 0x4, R8 ;  /* 0x0000000499187825 */ /* 0x004fc600078e0208 */
[----:B------:R2:W-:Y:S04]  /*22250*/  LDGSTS.E [R143+0x1800c], desc[UR60][R26.64], !P2 ;  /* 0x1800c0001a8f7fae */ /* 0x0005e8000d12187c */
[----:B------:R1:W-:Y:S01]  /*22260*/  LDGSTS.E [R143+0x1c00c], desc[UR60][R24.64], !P2 ;  /* 0x1c00c000188f7fae */ /* 0x0003e2000d12187c */
[----:B------:R-:W-:Y:S01]  /*22270*/  ISETP.GE.U32.AND P2, PT, R152, 0x7fffff1a, PT ;  /* 0x7fffff1a9800780c */ /* 0x000fe20003f46070 */
[----:B------:R-:W-:Y:S02]  /*22280*/  IMAD R152, R75, 0x44, RZ ;  /* 0x000000444b987824 */ /* 0x000fe400078e02ff */
[----:B------:R4:W-:Y:S02]  /*22290*/  STL.64 [R1+0x2bd8], R160 ;  /* 0x002bd8a001007387 */ /* 0x0009e40000100a00 */
[----:B------:R-:W-:-:S02]  /*222a0*/  IMAD.WIDE R164, R152, 0x4, R18 ;  /* 0x0000000498a47825 */ /* 0x000fc400078e0212 */
[----:B------:R-:W-:Y:S02]  /*222b0*/  STL.64 [R1+0x2be8], R158 ;  /* 0x002be89e01007387 */ /* 0x000fe40000100a00 */
[C---:B------:R-:W-:Y:S02]  /*222c0*/  IMAD.WIDE R162, R152.reuse, 0x4, R22 ;  /* 0x0000000498a27825 */ /* 0x040fe400078e0216 */
[----:B------:R2:W-:Y:S04]  /*222d0*/  STL.64 [R1+0x2bf8], R26 ;  /* 0x002bf81a01007387 */ /* 0x0005e80000100a00 */
[----:B------:R1:W-:Y:S01]  /*222e0*/  STL.64 [R1+0x2c08], R24 ;  /* 0x002c081801007387 */ /* 0x0003e20000100a00 */
[----:B------:R-:W-:Y:S01]  /*222f0*/  IMAD R153, R75, 0x46, RZ ;  /* 0x000000464b997824 */ /* 0x000fe200078e02ff */
[----:B----4-:R-:W4:Y:S02]  /*22300*/  LDC R161, c[0x0][0x230] ;  /* 0x00008c00ffa17b82 */ /* 0x010f240000000800 */
[----:B------:R3:W-:Y:S01]  /*22310*/  LDGSTS.E [R143+0x20000], desc[UR60][R164.64], !P3 ;  /* 0x20000000a48f7fae */ /* 0x0007e2000d92187c */
[----:B--2---:R-:W-:-:S03]  /*22320*/  IMAD.WIDE R26, R152, 0x4, R20 ;  /* 0x00000004981a7825 */ /* 0x004fc600078e0214 */
[----:B------:R2:W-:Y:S02]  /*22330*/  LDGSTS.E [R143+0x24000], desc[UR60][R162.64], !P3 ;  /* 0x24000000a28f7fae */ /* 0x0005e4000d92187c */
[----:B------:R-:W4:Y:S01]  /*22340*/  LDC R158, c[0x0][0x238] ;  /* 0x00008e00ff9e7b82 */ /* 0x000f220000000800 */
[----:B-1----:R-:W-:Y:S01]  /*22350*/  IMAD.WIDE R24, R152, 0x4, R8 ;  /* 0x0000000498187825 */ /* 0x002fe200078e0208 */
[----:B------:R1:W-:Y:S03]  /*22360*/  LDGSTS.E [R143+0x28000], desc[UR60][R26.64], !P3 ;  /* 0x280000001a8f7fae */ /* 0x0003e6000d92187c */
[----:B------:R-:W-:Y:S01]  /*22370*/  VIADD R152, R157, 0xffffff98 ;  /* 0xffffff989d987836 */ /* 0x000fe20000000000 */
[----:B------:R1:W-:Y:S02]  /*22380*/  LDGSTS.E [R143+0x2c000], desc[UR60][R24.64], !P3 ;  /* 0x2c000000188f7fae */ /* 0x0003e4000d92187c */
[----:B------:R-:W1:Y:S02]  /*22390*/  LDC R159, c[0x0][0x238] ;  /* 0x00008e00ff9f7b82 */ /* 0x000e640000000800 */
[----:B------:R-:W-:Y:S01]  /*223a0*/  ISETP.GE.U32.AND P3, PT, R152, 0x7fffff19, PT ;  /* 0x7fffff199800780c */ /* 0x000fe20003f66070 */
[----:B------:R-:W-:-:S04]  /*223b0*/  IMAD R152, R75, 0x45, RZ ;  /* 0x000000454b987824 */ /* 0x000fc800078e02ff */
[C---:B------:R-:W-:Y:S01]  /*223c0*/  IMAD.WIDE R218, R152.reuse, 0x4, R18 ;  /* 0x0000000498da7825 */ /* 0x040fe200078e0212 */
[----:B------:R-:W1:Y:S03]  /*223d0*/  LDC R160, c[0x0][0x230] ;  /* 0x00008c00ffa07b82 */ /* 0x000e660000000800 */
        /* <DEDUP_REMOVED lines=11> */
[----:B---3--:R-:W3:Y:S02]  /*22490*/  LDC R165, c[0x0][0x230] ;  /* 0x00008c00ffa57b82 */ /* 0x008ee40000000800 */
[C---:B------:R-:W-:Y:S01]  /*224a0*/  IMAD.WIDE R206, R153.reuse, 0x4, R20 ;  /* 0x0000000499ce7825 */ /* 0x040fe200078e0214 */
[----:B------:R-:W-:Y:S03]  /*224b0*/  LDGSTS.E [R143+0x2c004], desc[UR60][R212.64], !P4 ;  /* 0x2c004000d48f7fae */ /* 0x000fe6000e12187c */
[----:B------:R-:W-:Y:S01]  /*224c0*/  IMAD.WIDE R204, R153, 0x4, R8 ;  /* 0x0000000499cc7825 */ /* 0x000fe200078e0208 */
[----:B------:R-:W-:Y:S01]  /*224d0*/  LDGSTS.E [R143+0x20008], desc[UR60][R210.64], !P5 ;  /* 0x20008000d28f7fae */ /* 0x000fe2000e92187c */
[----:B------:R-:W3:Y:S02]  /*224e0*/  LDC R164, c[0x0][0x230] ;  /* 0x00008c00ffa47b82 */ /* 0x000ee40000000800 */
[----:B------:R-:W-:Y:S01]  /*224f0*/  IMAD R155, R155, 0x64, RZ ;  /* 0x000000649b9b7824 */ /* 0x000fe200078e02ff */
[----:B------:R-:W-:Y:S01]  /*22500*/  LDGSTS.E [R143+0x24008], desc[UR60][R208.64], !P5 ;  /* 0x24008000d08f7fae */ /* 0x000fe2000e92187c */
[----:B------:R-:W-:-:S03]  /*22510*/  IMAD.WIDE R202, R154, 0x4, R18 ;  /* 0x000000049aca7825 */ /* 0x000fc600078e0212 */
[----:B------:R-:W-:Y:S01]  /*22520*/  LDGSTS.E [R143+0x28008], desc[UR60][R206.64], !P5 ;  /* 0x28008000ce8f7fae */ /* 0x000fe2000e92187c */
[C---:B------:R-:W-:Y:S01]  /*22530*/  IMAD.WIDE R200, R154.reuse, 0x4, R22 ;  /* 0x000000049ac87825 */ /* 0x040fe200078e0216 */
[----:B--2---:R-:W2:Y:S02]  /*22540*/  LDC R163, c[0x0][0x230] ;  /* 0x00008c00ffa37b82 */ /* 0x004ea40000000800 */
[----:B------:R-:W-:Y:S01]  /*22550*/  LDGSTS.E [R143+0x2c008], desc[UR60][R204.64], !P5 ;  /* 0x2c008000cc8f7fae */ /* 0x000fe2000e92187c */
[----:B------:R-:W-:-:S03]  /*22560*/  IMAD.WIDE R198, R154, 0x4, R20 ;  /* 0x000000049ac67825 */ /* 0x000fc600078e0214 */
[----:B------:R-:W-:Y:S01]  /*22570*/  LDGSTS.E [R143+0x2000c], desc[UR60][R202.64], !P6 ;  /* 0x2000c000ca8f7fae */ /* 0x000fe2000f12187c */
[----:B------:R-:W-:Y:S01]  /*22580*/  IMAD.WIDE R196, R154, 0x4, R8 ;  /* 0x000000049ac47825 */ /* 0x000fe200078e0208 */
[----:B------:R-:W3:Y:S02]  /*22590*/  LDC R162, c[0x0][0x230] ;  /* 0x00008c00ffa27b82 */ /* 0x000ee40000000800 */
[----:B------:R-:W-:Y:S01]  /*225a0*/  LDGSTS.E [R143+0x2400c], desc[UR60][R200.64], !P6 ;  /* 0x2400c000c88f7fae */ /* 0x000fe2000f12187c */
[----:B------:R-:W-:Y:S02]  /*225b0*/  IMAD R156, R156, 0x65, RZ ;  /* 0x000000659c9c7824 */ /* 0x000fe400078e02ff */
[C---:B------:R-:W-:Y:S01]  /*225c0*/  IMAD.WIDE R194, R155.reuse, 0x4, R18 ;  /* 0x000000049bc27825 */ /* 0x040fe200078e0212 */
[----:B------:R-:W-:Y:S02]  /*225d0*/  LDGSTS.E [R143+0x2800c], desc[UR60][R198.64], !P6 ;  /* 0x2800c000c68f7fae */ /* 0x000fe4000f12187c */
[----:B------:R-:W3:Y:S01]  /*225e0*/  LDC R154, c[0x0][0x230] ;  /* 0x00008c00ff9a7b82 */ /* 0x000ee20000000800 */
[C---:B------:R-:W-:Y:S01]  /*225f0*/  IMAD.WIDE R192, R155.reuse, 0x4, R22 ;  /* 0x000000049bc07825 */ /* 0x040fe200078e0216 */
[----:B------:R-:W-:Y:S03]  /*22600*/  LDGSTS.E [R143+0x2c00c], desc[UR60][R196.64], !P6 ;  /* 0x2c00c000c48f7fae */ /* 0x000fe6000f12187c */
[C---:B------:R-:W-:Y:S01]  /*22610*/  IMAD.WIDE R190, R155.reuse, 0x4, R20 ;  /* 0x000000049bbe7825 */ /* 0x040fe200078e0214 */
[----:B------:R-:W-:Y:S03]  /*22620*/  LDGSTS.E [R143+0x30000], desc[UR60][R194.64], !P0 ;  /* 0x30000000c28f7fae */ /* 0x000fe6000c12187c */
[----:B------:R-:W-:Y:S01]  /*22630*/  IMAD.WIDE R188, R155, 0x4, R8 ;  /* 0x000000049bbc7825 */ /* 0x000fe200078e0208 */
[----:B------:R-:W-:Y:S01]  /*22640*/  LDGSTS.E [R143+0x34000], desc[UR60][R192.64], !P0 ;  /* 0x34000000c08f7fae */ /* 0x000fe2000c12187c */
[----:B------:R-:W3:Y:S02]  /*22650*/  LDC R155, c[0x0][0x230] ;  /* 0x00008c00ff9b7b82 */ /* 0x000ee40000000800 */
[----:B----4-:R-:W-:Y:S01]  /*22660*/  IMAD R157, R158, 0x66, RZ ;  /* 0x000000669e9d7824 */ /* 0x010fe200078e02ff */
[----:B------:R-:W-:Y:S01]  /*22670*/  LDGSTS.E [R143+0x38000], desc[UR60][R190.64], !P0 ;  /* 0x38000000be8f7fae */ /* 0x000fe2000c12187c */
[----:B------:R-:W-:-:S03]  /*22680*/  IMAD.WIDE R186, R156, 0x4, R18 ;  /* 0x000000049cba7825 */ /* 0x000fc600078e0212 */
[----:B------:R-:W-:Y:S01]  /*22690*/  LDGSTS.E [R143+0x3c000], desc[UR60][R188.64], !P0 ;  /* 0x3c000000bc8f7fae */ /* 0x000fe2000c12187c */
[----:B------:R-:W-:-:S03]  /*226a0*/  IMAD.WIDE R184, R156, 0x4, R22 ;  /* 0x000000049cb87825 */ /* 0x000fc600078e0216 */
[----:B------:R-:W-:Y:S01]  /*226b0*/  LDGSTS.E [R143+0x30004], desc[UR60][R186.64], !P1 ;  /* 0x30004000ba8f7fae */ /* 0x000fe2000c92187c */
[----:B------:R-:W-:-:S03]  /*226c0*/  IMAD.WIDE R182, R156, 0x4, R20 ;  /* 0x000000049cb67825 */ /* 0x000fc600078e0214 */
[----:B------:R4:W-:Y:S01]  /*226d0*/  STL.64 [R1+0x30b0], R26 ;  /* 0x0030b01a01007387 */ /* 0x0009e20000100a00 */
[----:B------:R-:W-:Y:S02]  /*226e0*/  IMAD.WIDE R180, R156, 0x4, R8 ;  /* 0x000000049cb47825 */ /* 0x000fe400078e0208 */
[----:B------:R-:W3:Y:S01]  /*226f0*/  LDC R156, c[0x0][0x230] ;  /* 0x00008c00ff9c7b82 */ /* 0x000ee20000000800 */
[----:B------:R-:W-:Y:S01]  /*22700*/  LDGSTS.E [R143+0x34004], desc[UR60][R184.64], !P1 ;  /* 0x34004000b88f7fae */ /* 0x000fe2000c92187c */
[----:B-1----:R-:W-:Y:S02]  /*22710*/  IMAD R158, R159, 0x67, RZ ;  /* 0x000000679f9e7824 */ /* 0x002fe400078e02ff */
[C---:B------:R-:W-:Y:S01]  /*22720*/  IMAD.WIDE R178, R157.reuse, 0x4, R18 ;  /* 0x000000049db27825 */ /* 0x040fe200078e0212 */
[----:B------:R1:W-:Y:S03]  /*22730*/  STL.64 [R1+0x3098], R24 ;  /* 0x0030981801007387 */ /* 0x0003e60000100a00 */
[C---:B------:R-:W-:Y:S01]  /*22740*/  IMAD.WIDE R176, R157.reuse, 0x4, R22 ;  /* 0x000000049db07825 */ /* 0x040fe200078e0216 */
[----:B------:R-:W-:Y:S03]  /*22750*/  LDGSTS.E [R143+0x38004], desc[UR60][R182.64], !P1 ;  /* 0x38004000b68f7fae */ /* 0x000fe6000c92187c */
[C---:B------:R-:W-:Y:S01]  /*22760*/  IMAD.WIDE R174, R157.reuse, 0x4, R20 ;  /* 0x000000049dae7825 */ /* 0x040fe200078e0214 */
[----:B------:R-:W-:Y:S03]  /*22770*/  STL.64 [R1+0x30c0], R218 ;  /* 0x0030c0da01007387 */ /* 0x000fe60000100a00 */
[----:B------:R-:W-:Y:S01]  /*22780*/  IMAD.WIDE R172, R157, 0x4, R8 ;  /* 0x000000049dac7825 */ /* 0x000fe200078e0208 */
[----:B------:R-:W-:Y:S03]  /*22790*/  LDGSTS.E [R143+0x3c004], desc[UR60][R180.64], !P1 ;  /* 0x3c004000b48f7fae */ /* 0x000fe6000c92187c */
[----:B------:R-:W-:Y:S01]  /*227a0*/  VIADD R152, R161, 0xfffffff6 ;  /* 0xfffffff6a1987836 */ /* 0x000fe20000000000 */
[----:B------:R-:W-:Y:S01]  /*227b0*/  STL.64 [R1+0x30e0], R210 ;  /* 0x0030e0d201007387 */ /* 0x000fe20000100a00 */
[----:B------:R-:W-:Y:S01]  /*227c0*/  IMAD.WIDE R170, R158, 0x4, R18 ;  /* 0x000000049eaa7825 */ /* 0x000fe200078e0212 */
[----:B------:R-:W-:Y:S01]  /*227d0*/  IADD3 R159, R160, -0x9, RZ ;  /* 0xfffffff7a09f7810 */ /* 0x000fe20007ffe0ff */
[----:B------:R-:W3:Y:S01]  /*227e0*/  LDC R157, c[0x0][0x230] ;  /* 0x00008c00ff9d7b82 */ /* 0x000ee20000000800 */
[----:B------:R-:W-:Y:S01]  /*227f0*/  LDGSTS.E [R143+0x30008], desc[UR60][R178.64], !P2 ;  /* 0x30008000b28f7fae */ /* 0x000fe2000d12187c */
[----:B------:R-:W-:-:S03]  /*22800*/  IMAD.WIDE R168, R158, 0x4, R22 ;  /* 0x000000049ea87825 */ /* 0x000fc600078e0216 */
[----:B------:R-:W-:Y:S01]  /*22810*/  STL.64 [R1+0x30f8], R202 ;  /* 0x0030f8ca01007387 */ /* 0x000fe20000100a00 */
[----:B----4-:R-:W-:-:S03]  /*22820*/  IMAD.WIDE R26, R158, 0x4, R20 ;  /* 0x000000049e1a7825 */ /* 0x010fc600078e0214 */
[----:B------:R-:W-:Y:S01]  /*22830*/  LDGSTS.E [R143+0x34008], desc[UR60][R176.64], !P2 ;  /* 0x34008000b08f7fae */ /* 0x000fe2000d12187c */
[----:B-1----:R-:W-:-:S03]  /*22840*/  IMAD.WIDE R24, R158, 0x4, R8 ;  /* 0x000000049e187825 */ /* 0x002fc600078e0208 */
        /* <DEDUP_REMOVED lines=9> */
[----:B------:R-:W-:Y:S04]  /*228e0*/  LDGSTS.E [R143+0x3800c], desc[UR60][R26.64], !P3 ;  /* 0x3800c0001a8f7fae */ /* 0x000fe8000d92187c */
[----:B------:R-:W-:Y:S04]  /*228f0*/  STL.64 [R1+0x30d0], R214 ;  /* 0x0030d0d601007387 */ /* 0x000fe80000100a00 */
[----:B------:R2:W-:Y:S04]  /*22900*/  LDGSTS.E [R143+0x3c00c], desc[UR60][R24.64], !P3 ;  /* 0x3c00c000188f7fae */ /* 0x0005e8000d92187c */
[----:B------:R-:W-:Y:S04]  /*22910*/  STL.64 [R1+0x30d8], R212 ;  /* 0x0030d8d401007387 */ /* 0x000fe80000100a00 */
[----:B------:R-:W-:Y:S01]  /*22920*/  STL.64 [R1+0x3088], R208 ;  /* 0x003088d001007387 */ /* 0x000fe20000100a00 */
[----:B--2---:R-:W-:-:S03]  /*22930*/  VIADD R143, R163, 0xfffffff4 ;  /* 0xfffffff4a38f7836 */ /* 0x004fc60000000000 */
[----:B------:R-:W-:Y:S01]  /*22940*/  STL.64 [R1+0x3080], R206 ;  /* 0x003080ce01007387 */ /* 0x000fe20000100a00 */
[----:B------:R-:W-:-:S03]  /*22950*/  ISETP.GE.U32.AND P3, PT, R152, 0x7fffff77, PT ;  /* 0x7fffff779800780c */ /* 0x000fc60003f66070 */
[----:B------:R-:W-:Y:S01]  /*22960*/  STL.64 [R1+0x3078], R204 ;  /* 0x003078cc01007387 */ /* 0x000fe20000100a00 */
[----:B------:R-:W-:Y:S01]  /*22970*/  ISETP.GE.U32.AND P5, PT, R143, 0x7fffff75, PT ;  /* 0x7fffff758f00780c */ /* 0x000fe20003fa6070 */
[----:B---3--:R-:W-:Y:S02]  /*22980*/  VIADD R143, R165, 0xffffffd6 ;  /* 0xffffffd6a58f7836 */ /* 0x008fe40000000000 */
[----:B------:R-:W-:Y:S01]  /*22990*/  STL.64 [R1+0x3100], R200 ;  /* 0x003100c801007387 */ /* 0x000fe20000100a00 */
[----:B------:R-:W-:Y:S01]  /*229a0*/  IADD3 R152, R164, -0x29, RZ ;  /* 0xffffffd7a4987810 */ /* 0x000fe20007ffe0ff */
[----:B------:R-:W-:Y:S01]  /*229b0*/  VIADD R153, R162, 0xfffffff5 ;  /* 0xfffffff5a2997836 */ /* 0x000fe20000000000 */
[----:B------:R-:W-:Y:S01]  /*229c0*/  ISETP.GE.U32.AND P2, PT, R159, 0x7fffff78, PT ;  /* 0x7fffff789f00780c */ /* 0x000fe20003f46070 */
[----:B------:R-:W-:Y:S01]  /*229d0*/  STL.64 [R1+0x3108], R198 ;  /* 0x003108c601007387 */ /* 0x000fe20000100a00 */
[----:B------:R-:W-:Y:S01]  /*229e0*/  ISETP.GE.U32.AND P0, PT, R143, 0x7fffff57, PT ;  /* 0x7fffff578f00780c */ /* 0x000fe20003f06070 */
[----:B------:R-:W2:Y:S02]  /*229f0*/  LDC R165, c[0x0][0x230] ;  /* 0x00008c00ffa57b82 */ /* 0x000ea40000000800 */
[----:B------:R-:W-:Y:S04]  /*22a00*/  STL.64 [R1+0x3110], R196 ;  /* 0x003110c401007387 */ /* 0x000fe80000100a00 */
[----:B------:R-:W-:Y:S01]  /*22a10*/  STL.64 [R1+0x3120], R192 ;  /* 0x003120c001007387 */ /* 0x000fe20000100a00 */
[----:B------:R-:W-:Y:S01]  /*22a20*/  ISETP.GE.U32.AND P6, PT, R152, 0x7fffff58, PT ;  /* 0x7fffff589800780c */ /* 0x000fe20003fc6070 */
[----:B------:R-:W3:Y:S02]  /*22a30*/  LDC R164, c[0x0][0x230] ;  /* 0x00008c00ffa47b82 */ /* 0x000ee40000000800 */
[----:B------:R-:W-:Y:S01]  /*22a40*/  STL.64 [R1+0x3128], R190 ;  /* 0x003128be01007387 */ /* 0x000fe20000100a00 */
[----:B------:R-:W-:-:S03]  /*22a50*/  IMAD.SHL.U32 R152, R75, 0x8, RZ ;  /* 0x000000084b987824 */ /* 0x000fc600078e00ff */
[----:B------:R-:W-:Y:S01]  /*22a60*/  STL.64 [R1+0x2f18], R188 ;  /* 0x002f18bc01007387 */ /* 0x000fe20000100a00 */
[----:B------:R-:W-:-:S03]  /*22a70*/  LOP3.LUT R143, R74, 0x20, RZ, 0x3c, !PT ;  /* 0x000000204a8f7812 */ /* 0x000fc600078e3cff */
[----:B------:R-:W-:Y:S01]  /*22a80*/  STL.64 [R1+0x3140], R184 ;  /* 0x003140b801007387 */ /* 0x000fe20000100a00 */
[----:B------:R-:W-:-:S03]  /*22a90*/  ISETP.GE.U32.AND P4, PT, R153, 0x7fffff76, PT ;  /* 0x7fffff769900780c */ /* 0x000fc60003f86070 */
[----:B------:R-:W-:Y:S01]  /*22aa0*/  STL.64 [R1+0x3148], R182 ;  /* 0x003148b601007387 */ /* 0x000fe20000100a00 */
[----:B------:R-:W-:Y:S01]  /*22ab0*/  VIADD R153, R166, 0xffffffd5 ;  /* 0xffffffd5a6997836 */ /* 0x000fe20000000000 */
[----:B------:R-:W-:Y:S01]  /*22ac0*/  IADD3 R143, R16, R143, RZ ;  /* 0x0000008f108f7210 */ /* 0x000fe20007ffe0ff */
[----:B-1----:R-:W-:Y:S01]  /*22ad0*/  IMAD.WIDE R170, R152, 0x4, R18 ;  /* 0x0000000498aa7825 */ /* 0x002fe200078e0212 */
[----:B------:R-:W-:Y:S01]  /*22ae0*/  STL.64 [R1+0x3150], R180 ;  /* 0x003150b401007387 */ /* 0x000fe20000100a00 */
[----:B------:R-:W1:Y:S03]  /*22af0*/  LDC R166, c[0x0][0x230] ;  /* 0x00008c00ffa67b82 */ /* 0x000e660000000800 */
[----:B------:R-:W-:Y:S04]  /*22b00*/  STL.64 [R1+0x3160], R176 ;  /* 0x003160b001007387 */ /* 0x000fe80000100a00 */
        /* <DEDUP_REMOVED lines=24> */
[----:B------:R3:W-:Y:S01]  /*22c90*/  STL.64 [R1+0x2180], R160 ;  /* 0x002180a001007387 */ /* 0x0007e20000100a00 */
[----:B----4-:R-:W-:-:S03]  /*22ca0*/  IMAD.WIDE R24, R153, 0x4, R8 ;  /* 0x0000000499187825 */ /* 0x010fc600078e0208 */
[----:B------:R3:W-:Y:S01]  /*22cb0*/  LDGSTS.E [R143+0x4], desc[UR60][R160.64], !P3 ;  /* 0x00004000a08f7fae */ /* 0x0007e2000d92187c */
[----:B------:R-:W-:-:S03]  /*22cc0*/  VIADD R153, R154, 0xffffffb7 ;  /* 0xffffffb79a997836 */ /* 0x000fc60000000000 */
[----:B------:R4:W-:Y:S01]  /*22cd0*/  STL.64 [R1+0x2188], R158 ;  /* 0x0021889e01007387 */ /* 0x0009e20000100a00 */
[----:B------:R-:W1:Y:S01]  /*22ce0*/  LDC R154, c[0x0][0x230] ;  /* 0x00008c00ff9a7b82 */ /* 0x000e620000000800 */
[----:B------:R-:W-:Y:S02]  /*22cf0*/  IMAD R152, R75, 0xa, RZ ;  /* 0x0000000a4b987824 */ /* 0x000fe400078e02ff */
[----:B------:R4:W-:Y:S04]  /*22d00*/  LDGSTS.E [R143+0x4004], desc[UR60][R158.64], !P3 ;  /* 0x040040009e8f7fae */ /* 0x0009e8000d92187c */
[----:B------:R2:W-:Y:S01]  /*22d10*/  STL.64 [R1+0x2190], R26 ;  /* 0x0021901a01007387 */ /* 0x0005e20000100a00 */
[----:B---3--:R-:W-:-:S03]  /*22d20*/  IMAD.WIDE R160, R152, 0x4, R18 ;  /* 0x0000000498a07825 */ /* 0x008fc600078e0212 */
[----:B------:R2:W-:Y:S04]  /*22d30*/  LDGSTS.E [R143+0x8004], desc[UR60][R26.64], !P3 ;  /* 0x080040001a8f7fae */ /* 0x0005e8000d92187c */
[----:B------:R3:W-:Y:S01]  /*22d40*/  STL.64 [R1+0x21d0], R24 ;  /* 0x0021d01801007387 */ /* 0x0007e20000100a00 */
[----:B----4-:R-:W-:-:S03]  /*22d50*/  IMAD.WIDE R158, R152, 0x4, R22 ;  /* 0x00000004989e7825 */ /* 0x010fc600078e0216 */
[----:B------:R3:W-:Y:S01]  /*22d60*/  LDGSTS.E [R143+0xc004], desc[UR60][R24.64], !P3 ;  /* 0x0c004000188f7fae */ /* 0x0007e2000d92187c */
[----:B------:R-:W-:Y:S01]  /*22d70*/  ISETP.GE.U32.AND P3, PT, R153, 0x7fffff38, PT ;  /* 0x7fffff389900780c */ /* 0x000fe20003f66070 */
[----:B------:R-:W-:Y:S02]  /*22d80*/  IMAD R153, R75, 0xb, RZ ;  /* 0x0000000b4b997824 */ /* 0x000fe400078e02ff */
[C---:B--2---:R-:W-:Y:S01]  /*22d90*/  IMAD.WIDE R26, R152.reuse, 0x4, R20 ;  /* 0x00000004981a7825 */ /* 0x044fe200078e0214 */
[----:B------:R2:W-:Y:S04]  /*22da0*/  STL.64 [R1+0x2580], R160 ;  /* 0x002580a001007387 */ /* 0x0005e80000100a00 */
[----:B------:R2:W-:Y:S01]  /*22db0*/  LDGSTS.E [R143+0x8], desc[UR60][R160.64], !P4 ;  /* 0x00008000a08f7fae */ /* 0x0005e2000e12187c */
[----:B---3--:R-:W-:-:S03]  /*22dc0*/  IMAD.WIDE R24, R152, 0x4, R8 ;  /* 0x0000000498187825 */ /* 0x008fc600078e0208 */
[----:B------:R3:W-:Y:S01]  /*22dd0*/  STL.64 [R1+0x2590], R158 ;  /* 0x0025909e01007387 */ /* 0x0007e20000100a00 */
[----:B------:R-:W-:-:S03]  /*22de0*/  VIADD R152, R156, 0xffffffb6 ;  /* 0xffffffb69c987836 */ /* 0x000fc60000000000 */
[----:B------:R3:W-:Y:S01]  /*22df0*/  LDGSTS.E [R143+0x4008], desc[UR60][R158.64], !P4 ;  /* 0x040080009e8f7fae */ /* 0x0007e2000e12187c */
[----:B------:R-:W4:Y:S01]  /*22e00*/  LDC R156, c[0x0][0x230] ;  /* 0x00008c00ff9c7b82 */ /* 0x000f220000000800 */
[C---:B--2---:R-:W-:Y:S02]  /*22e10*/  IMAD.WIDE R160, R153.reuse, 0x4, R18 ;  /* 0x0000000499a07825 */ /* 0x044fe400078e0212 */
[----:B------:R2:W-:Y:S04]  /*22e20*/  STL.64 [R1+0x25a0], R26 ;  /* 0x0025a01a01007387 */ /* 0x0005e80000100a00 */
[----:B------:R2:W-:Y:S01]  /*22e30*/  LDGSTS.E [R143+0x8008], desc[UR60][R26.64], !P4 ;  /* 0x080080001a8f7fae */ /* 0x0005e2000e12187c */
[----:B---3--:R-:W-:-:S03]  /*22e40*/  IMAD.WIDE R158, R153, 0x4, R22 ;  /* 0x00000004999e7825 */ /* 0x008fc600078e0216 */
[----:B------:R3:W-:Y:S04]  /*22e50*/  STL.64 [R1+0x25b0], R24 ;  /* 0x0025b01801007387 */ /* 0x0007e80000100a00 */
[----:B------:R3:W-:Y:S01]  /*22e60*/  LDGSTS.E [R143+0xc008], desc[UR60][R24.64], !P4 ;  /* 0x0c008000188f7fae */ /* 0x0007e2000e12187c */
[----:B------:R-:W-:Y:S01]  /*22e70*/  ISETP.GE.U32.AND P4, PT, R152, 0x7fffff37, PT ;  /* 0x7fffff379800780c */ /* 0x000fe20003f86070 */
[----:B--2---:R-:W-:Y:S02]  /*22e80*/  IMAD.WIDE R26, R153, 0x4, R20 ;  /* 0x00000004991a7825 */ /* 0x004fe400078e0214 */
[----:B------:R2:W-:Y:S02]  /*22e90*/  STL.64 [R1+0x25b8], R160 ;  /* 0x0025b8a001007387 */ /* 0x0005e40000100a00 */
[----:B------:R-:W-:-:S02]  /*22ea0*/  IMAD R152, R75, 0x28, RZ ;  /* 0x000000284b987824 */ /* 0x000fc400078e02ff */
[----:B------:R2:W-:Y:S01]  /*22eb0*/  LDGSTS.E [R143+0xc], desc[UR60][R160.64], !P5 ;  /* 0x0000c000a08f7fae */ /* 0x0005e2000e92187c */
[----:B---3--:R-:W-:Y:S01]  /*22ec0*/  IMAD.WIDE R24, R153, 0x4, R8 ;  /* 0x0000000499187825 */ /* 0x008fe200078e0208 */
[----:B------:R-:W-:Y:S02]  /*22ed0*/  IADD3 R153, R155, -0x4b, RZ ;  /* 0xffffffb59b997810 */ /* 0x000fe40007ffe0ff */
[----:B------:R3:W-:Y:S01]  /*22ee0*/  STL.64 [R1+0x25c8], R158 ;  /* 0x0025c89e01007387 */ /* 0x0007e20000100a00 */
[----:B------:R-:W4:Y:S03]  /*22ef0*/  LDC R155, c[0x0][0x230] ;  /* 0x00008c00ff9b7b82 */ /* 0x000f260000000800 */
[----:B------:R3:W-:Y:S04]  /*22f00*/  LDGSTS.E [R143+0x400c], desc[UR60][R158.64], !P5 ;  /* 0x0400c0009e8f7fae */ /* 0x0007e8000e92187c */
[----:B------:R1:W-:Y:S01]  /*22f10*/  STL.64 [R1+0x25d8], R26 ;  /* 0x0025d81a01007387 */ /* 0x0003e20000100a00 */
[----:B--2---:R-:W-:-:S03]  /*22f20*/  IMAD.WIDE R160, R152, 0x4, R18 ;  /* 0x0000000498a07825 */ /* 0x004fc600078e0212 */
[----:B------:R1:W-:Y:S04]  /*22f30*/  LDGSTS.E [R143+0x800c], desc[UR60][R26.64], !P5 ;  /* 0x0800c0001a8f7fae */ /* 0x0003e8000e92187c */
[----:B------:R2:W-:Y:S01]  /*22f40*/  STL.64 [R1+0x25e8], R24 ;  /* 0x0025e81801007387 */ /* 0x0005e20000100a00 */
[----:B---3--:R-:W-:-:S03]  /*22f50*/  IMAD.WIDE R158, R152, 0x4, R22 ;  /* 0x00000004989e7825 */ /* 0x008fc600078e0216 */
[----:B------:R2:W-:Y:S01]  /*22f60*/  LDGSTS.E [R143+0xc00c], desc[UR60][R24.64], !P5 ;  /* 0x0c00c000188f7fae */ /* 0x0005e2000e92187c */
[----:B------:R-:W-:Y:S01]  /*22f70*/  ISETP.GE.U32.AND P5, PT, R153, 0x7fffff36, PT ;  /* 0x7fffff369900780c */ /* 0x000fe20003fa6070 */
[C---:B-1----:R-:W-:Y:S02]  /*22f80*/  IMAD.WIDE R26, R152.reuse, 0x4, R20 ;  /* 0x00000004981a7825 */ /* 0x042fe400078e0214 */
[----:B------:R1:W-:Y:S02]  /*22f90*/  STL.64 [R1+0x2c10], R160 ;  /* 0x002c10a001007387 */ /* 0x0003e40000100a00 */
[----:B------:R-:W-:Y:S02]  /*22fa0*/  IMAD R153, R75, 0x29, RZ ;  /* 0x000000294b997824 */ /* 0x000fe400078e02ff */
[----:B------:R1:W-:Y:S01]  /*22fb0*/  LDGSTS.E [R143+0x10000], desc[UR60][R160.64], !P6 ;  /* 0x10000000a08f7fae */ /* 0x0003e2000f12187c */
[----:B--2---:R-:W-:-:S03]  /*22fc0*/  IMAD.WIDE R24, R152, 0x4, R8 ;  /* 0x0000000498187825 */ /* 0x004fc600078e0208 */
        /* <DEDUP_REMOVED lines=11> */
[----:B------:R-:W-:Y:S02]  /*23080*/  IMAD R152, R75, 0x2a, RZ ;  /* 0x0000002a4b987824 */ /* 0x000fe400078e02ff */
[C---:B-1----:R-:W-:Y:S01]  /*23090*/  IMAD.WIDE R26, R153.reuse, 0x4, R20 ;  /* 0x00000004991a7825 */ /* 0x042fe200078e0214 */
[----:B------:R1:W-:Y:S04]  /*230a0*/  LDGSTS.E [R143+0x10004], desc[UR60][R160.64], !P0 ;  /* 0x10004000a08f7fae */ /* 0x0003e8000c12187c */
[----:B------:R1:W-:Y:S01]  /*230b0*/  LDGSTS.E [R143+0x14004], desc[UR60][R158.64], !P0 ;  /* 0x140040009e8f7fae */ /* 0x0003e2000c12187c */
[----:B--2---:R-:W-:-:S03]  /*230c0*/  IMAD.WIDE R24, R153, 0x4, R8 ;  /* 0x0000000499187825 */ /* 0x004fc600078e0208 */
[----:B------:R1:W-:Y:S01]  /*230d0*/  STL.64 [R1+0x2c48], R160 ;  /* 0x002c48a001007387 */ /* 0x0003e20000100a00 */
[----:B----4-:R-:W-:-:S03]  /*230e0*/  VIADD R153, R156, 0xffffff97 ;  /* 0xffffff979c997836 */ /* 0x010fc60000000000 */
[----:B------:R2:W-:Y:S01]  /*230f0*/  LDGSTS.E [R143+0x18004], desc[UR60][R26.64], !P0 ;  /* 0x180040001a8f7fae */ /* 0x0005e2000c12187c */
[----:B------:R-:W4:Y:S03]  /*23100*/  LDC R156, c[0x0][0x238] ;  /* 0x00008e00ff9c7b82 */ /* 0x000f260000000800 */
[----:B------:R3:W-:Y:S04]  /*23110*/  STL.64 [R1+0x2c58], R158 ;  /* 0x002c589e01007387 */ /* 0x0007e80000100a00 */
[----:B------:R2:W-:Y:S01]  /*23120*/  LDGSTS.E [R143+0x1c004], desc[UR60][R24.64], !P0 ;  /* 0x1c004000188f7fae */ /* 0x0005e2000c12187c */
[----:B-1----:R-:W-:Y:S01]  /*23130*/  IMAD.WIDE R160, R152, 0x4, R18 ;  /* 0x0000000498a07825 */ /* 0x002fe200078e0212 */
[----:B------:R-:W-:-:S02]  /*23140*/  ISETP.GE.U32.AND P0, PT, R153, 0x7fffff18, PT ;  /* 0x7fffff189900780c */ /* 0x000fc40003f06070 */
[----:B------:R2:W-:Y:S01]  /*23150*/  STL.64 [R1+0x2c68], R26 ;  /* 0x002c681a01007387 */ /* 0x0005e20000100a00 */
[----:B------:R-:W-:Y:S02]  /*23160*/  IMAD R153, R75, 0x2b, RZ ;  /* 0x0000002b4b997824 */ /* 0x000fe400078e02ff */
[C---:B---3--:R-:W-:Y:S01]  /*23170*/  IMAD.WIDE R158, R152.reuse, 0x4, R22 ;  /* 0x00000004989e7825 */ /* 0x048fe200078e0216 */
        /* <DEDUP_REMOVED lines=16> */
[C---:B---3--:R-:W-:Y:S01]  /*23280*/  IMAD.WIDE R26, R153.reuse, 0x4, R20 ;  /* 0x00000004991a7825 */ /* 0x048fe200078e0214 */
[----:B------:R-:W-:Y:S01]  /*23290*/  IADD3 R152, R154, -0x6b, RZ ;  /* 0xffffff959a987810 */ /* 0x000fe20007ffe0ff */
[----:B------:R3:W-:Y:S04]  /*232a0*/  LDGSTS.E [R143+0x1000c], desc[UR60][R160.64], !P2 ;  /* 0x1000c000a08f7fae */ /* 0x0007e8000d12187c */
[----:B------:R4:W-:Y:S01]  /*232b0*/  LDGSTS.E [R143+0x1400c], desc[UR60][R158.64], !P2 ;  /* 0x1400c0009e8f7fae */ /* 0x0009e2000d12187c */
[----:B-1----:R-:W-:-:S03]  /*232c0*/  IMAD.WIDE R24, R153, 0x4, R8 ;  /* 0x0000000499187825 */ /* 0x002fc600078e0208 */
[----:B------:R1:W-:Y:S04]  /*232d0*/  LDGSTS.E [R143+0x1800c], desc[UR60][R26.64], !P2 ;  /* 0x1800c0001a8f7fae */ /* 0x0003e8000d12187c */
[----:B------:R2:W-:Y:S01]  /*232e0*/  LDGSTS.E [R143+0x1c00c], desc[UR60][R24.64], !P2 ;  /* 0x1c00c000188f7fae */ /* 0x0005e2000d12187c */
[----:B------:R-:W-:Y:S01]  /*232f0*/  ISETP.GE.U32.AND P2, PT, R152, 0x7fffff16, PT ;  /* 0x7fffff169800780c */ /* 0x000fe20003f46070 */
[----:B------:R-:W-:Y:S02]  /*23300*/  IMAD R152, R75, 0x48, RZ ;  /* 0x000000484b987824 */ /* 0x000fe400078e02ff */
[----:B------:R3:W-:Y:S02]  /*23310*/  STL.64 [R1+0x2cb8], R160 ;  /* 0x002cb8a001007387 */ /* 0x0007e40000100a00 */
[----:B------:R-:W-:-:S02]  /*23320*/  IMAD.WIDE R162, R152, 0x4, R18 ;  /* 0x0000000498a27825 */ /* 0x000fc400078e0212 */
[----:B------:R4:W-:Y:S04]  /*23330*/  STL.64 [R1+0x2cc8], R158 ;  /* 0x002cc89e01007387 */ /* 0x0009e80000100a00 */
[----:B------:R1:W-:Y:S01]  /*23340*/  STL.64 [R1+0x2cd8], R26 ;  /* 0x002cd81a01007387 */ /* 0x0003e20000100a00 */
[----:B---3--:R-:W-:-:S03]  /*23350*/  IMAD.WIDE R160, R152, 0x4, R22 ;  /* 0x0000000498a07825 */ /* 0x008fc600078e0216 */
[----:B------:R2:W-:Y:S01]  /*23360*/  STL.64 [R1+0x2ce8], R24 ;  /* 0x002ce81801007387 */ /* 0x0005e20000100a00 */
[----:B----4-:R-:W3:Y:S03]  /*23370*/  LDC R158, c[0x0][0x238] ;  /* 0x00008e00ff9e7b82 */ /* 0x010ee60000000800 */
[----:B------:R4:W-:Y:S01]  /*23380*/  LDGSTS.E [R143+0x20000], desc[UR60][R162.64], !P3 ;  /* 0x20000000a28f7fae */ /* 0x0009e2000d92187c */
[----:B-1----:R-:W-:-:S03]  /*23390*/  IMAD.WIDE R26, R152, 0x4, R20 ;  /* 0x00000004981a7825 */ /* 0x002fc600078e0214 */
[----:B------:R1:W-:Y:S01]  /*233a0*/  LDGSTS.E [R143+0x24000], desc[UR60][R160.64], !P3 ;  /* 0x24000000a08f7fae */ /* 0x0003e2000d92187c */
[----:B------:R-:W3:Y:S01]  /*233b0*/  LDC R159, c[0x0][0x238] ;  /* 0x00008e00ff9f7b82 */ /* 0x000ee20000000800 */
[----:B--2---:R-:W-:Y:S02]  /*233c0*/  IMAD.WIDE R24, R152, 0x4, R8 ;  /* 0x0000000498187825 */ /* 0x004fe400078e0208 */
[----:B------:R2:W-:Y:S02]  /*233d0*/  LDGSTS.E [R143+0x28000], desc[UR60][R26.64], !P3 ;  /* 0x280000001a8f7fae */ /* 0x0005e4000d92187c */
[----:B------:R-:W-:Y:S02]  /*233e0*/  VIADD R152, R157, 0xffffff94 ;  /* 0xffffff949d987836 */ /* 0x000fe40000000000 */
[----:B------:R2:W-:Y:S03]  /*233f0*/  LDGSTS.E [R143+0x2c000], desc[UR60][R24.64], !P3 ;  /* 0x2c000000188f7fae */ /* 0x0005e6000d92187c */
[----:B------:R-:W-:Y:S01]  /*23400*/  ISETP.GE.U32.AND P3, PT, R152, 0x7fffff15, PT ;  /* 0x7fffff159800780c */ /* 0x000fe20003f66070 */
[----:B------:R-:W-:-:S02]  /*23410*/  IMAD R152, R75, 0x49, RZ ;  /* 0x000000494b987824 */ /* 0x000fc400078e02ff */
[C---:B------:R-:W-:Y:S02]  /*23420*/  IMAD R153, R75.reuse, 0x4a, RZ ;  /* 0x0000004a4b997824 */ /* 0x040fe400078e02ff */
[C---:B------:R-:W-:Y:S01]  /*23430*/  IMAD.WIDE R218, R152.reuse, 0x4, R18 ;  /* 0x0000000498da7825 */ /* 0x040fe200078e0212 */
[----:B------:R4:W-:Y:S03]  /*23440*/  STL.64 [R1+0x31d8], R162 ;  /* 0x0031d8a201007387 */ /* 0x0009e60000100a00 */
[C---:B------:R-:W-:Y:S01]  /*23450*/  IMAD.WIDE R216, R152.reuse, 0x4, R22 ;  /* 0x0000000498d87825 */ /* 0x040fe200078e0216 */
[----:B------:R1:W-:Y:S03]  /*23460*/  STL.64 [R1+0x31e0], R160 ;  /* 0x0031e0a001007387 */ /* 0x0003e60000100a00 */
[C---:B------:R-:W-:Y:S01]  /*23470*/  IMAD.WIDE R214, R152.reuse, 0x4, R20 ;  /* 0x0000000498d67825 */ /* 0x040fe200078e0214 */
[----:B------:R-:W-:Y:S03]  /*23480*/  LDGSTS.E [R143+0x20004], desc[UR60][R218.64], !P4 ;  /* 0x20004000da8f7fae */ /* 0x000fe6000e12187c */
[----:B------:R-:W-:Y:S01]  /*23490*/  IMAD.WIDE R212, R152, 0x4, R8 ;  /* 0x0000000498d47825 */ /* 0x000fe200078e0208 */
[----:B------:R-:W-:Y:S01]  /*234a0*/  LDGSTS.E [R143+0x24004], desc[UR60][R216.64], !P4 ;  /* 0x24004000d88f7fae */ /* 0x000fe2000e12187c */
[----:B----4-:R-:W4:Y:S02]  /*234b0*/  LDC R163, c[0x0][0x230] ;  /* 0x00008c00ffa37b82 */ /* 0x010f240000000800 */
[----:B------:R-:W-:Y:S01]  /*234c0*/  IMAD R154, R75, 0x4b, RZ ;  /* 0x0000004b4b9a7824 */ /* 0x000fe200078e02ff */
[----:B------:R-:W-:Y:S01]  /*234d0*/  LDGSTS.E [R143+0x28004], desc[UR60][R214.64], !P4 ;  /* 0x28004000d68f7fae */ /* 0x000fe2000e12187c */
[----:B------:R-:W-:-:S03]  /*234e0*/  IMAD.WIDE R210, R153, 0x4, R18 ;  /* 0x0000000499d27825 */ /* 0x000fc600078e0212 */
[----:B------:R-:W-:Y:S01]  /*234f0*/  LDGSTS.E [R143+0x2c004], desc[UR60][R212.64], !P4 ;  /* 0x2c004000d48f7fae */ /* 0x000fe2000e12187c */
[----:B-1----:R-:W1:Y:S01]  /*23500*/  LDC R161, c[0x0][0x230] ;  /* 0x00008c00ffa17b82 */ /* 0x002e620000000800 */
[C---:B------:R-:W-:Y:S02]  /*23510*/  IMAD.WIDE R208, R153.reuse, 0x4, R22 ;  /* 0x0000000499d07825 */ /* 0x040fe400078e0216 */
[----:B------:R-:W-:Y:S02]  /*23520*/  LDGSTS.E [R143+0x20008], desc[UR60][R210.64], !P5 ;  /* 0x20008000d28f7fae */ /* 0x000fe4000e92187c */
[C---:B------:R-:W-:Y:S02]  /*23530*/  IMAD.WIDE R206, R153.reuse, 0x4, R20 ;  /* 0x0000000499ce7825 */ /* 0x040fe400078e0214 */
[----:B------:R-:W-:Y:S01]  /*23540*/  LDGSTS.E [R143+0x24008], desc[UR60][R208.64], !P5 ;  /* 0x24008000d08f7fae */ /* 0x000fe2000e92187c */
[----:B------:R-:W2:Y:S01]  /*23550*/  LDC R160, c[0x0][0x230] ;  /* 0x00008c00ffa07b82 */ /* 0x000ea20000000800 */
[----:B------:R-:W-:-:S02]  /*23560*/  IMAD.WIDE R204, R153, 0x4, R8 ;  /* 0x0000000499cc7825 */ /* 0x000fc400078e0208 */
[----:B------:R-:W-:Y:S02]  /*23570*/  LDGSTS.E [R143+0x28008], desc[UR60][R206.64], !P5 ;  /* 0x28008000ce8f7fae */ /* 0x000fe4000e92187c */
[----:B------:R-:W-:Y:S02]  /*23580*/  IMAD R155, R155, 0x68, RZ ;  /* 0x000000689b9b7824 */ /* 0x000fe400078e02ff */
[C---:B------:R-:W-:Y:S01]  /*23590*/  IMAD.WIDE R202, R154.reuse, 0x4, R18 ;  /* 0x000000049aca7825 */ /* 0x040fe200078e0212 */
[----:B------:R-:W-:Y:S01]  /*235a0*/  LDGSTS.E [R143+0x2c008], desc[UR60][R204.64], !P5 ;  /* 0x2c008000cc8f7fae */ /* 0x000fe2000e92187c */
[----:B------:R-:W4:Y:S02]  /*235b0*/  LDC R162, c[0x0][0x230] ;  /* 0x00008c00ffa27b82 */ /* 0x000f240000000800 */
[C---:B------:R-:W-:Y:S01]  /*235c0*/  IMAD.WIDE R200, R154.reuse, 0x4, R22 ;  /* 0x000000049ac87825 */ /* 0x040fe200078e0216 */
[----:B------:R-:W-:Y:S03]  /*235d0*/  LDGSTS.E [R143+0x2000c], desc[UR60][R202.64], !P6 ;  /* 0x2000c000ca8f7fae */ /* 0x000fe6000f12187c */
[C---:B------:R-:W-:Y:S01]  /*235e0*/  IMAD.WIDE R198, R154.reuse, 0x4, R20 ;  /* 0x000000049ac67825 */ /* 0x040fe200078e0214 */
[----:B------:R-:W-:Y:S03]  /*235f0*/  LDGSTS.E [R143+0x2400c], desc[UR60][R200.64], !P6 ;  /* 0x2400c000c88f7fae */ /* 0x000fe6000f12187c */
[----:B------:R-:W-:Y:S01]  /*23600*/  IMAD.WIDE R196, R154, 0x4, R8 ;  /* 0x000000049ac47825 */ /* 0x000fe200078e0208 */
[----:B------:R-:W-:Y:S03]  /*23610*/  LDGSTS.E [R143+0x2800c], desc[UR60][R198.64], !P6 ;  /* 0x2800c000c68f7fae */ /* 0x000fe6000f12187c */
[----:B------:R-:W-:Y:S01]  /*23620*/  IMAD R156, R156, 0x69, RZ ;  /* 0x000000699c9c7824 */ /* 0x000fe200078e02ff */
[----:B------:R-:W-:Y:S01]  /*23630*/  LDGSTS.E [R143+0x2c00c], desc[UR60][R196.64], !P6 ;  /* 0x2c00c000c48f7fae */ /* 0x000fe2000f12187c */
[----:B------:R-:W-:-:S04]  /*23640*/  IMAD.WIDE R194, R155, 0x4, R18 ;  /* 0x000000049bc27825 */ /* 0x000fc800078e0212 */
[C---:B------:R-:W-:Y:S01]  /*23650*/  IMAD.WIDE R192, R155.reuse, 0x4, R22 ;  /* 0x000000049bc07825 */ /* 0x040fe200078e0216 */
[----:B------:R-:W-:Y:S03]  /*23660*/  LDGSTS.E [R143+0x30000], desc[UR60][R194.64], !P0 ;  /* 0x30000000c28f7fae */ /* 0x000fe6000c12187c */
[C---:B------:R-:W-:Y:S01]  /*23670*/  IMAD.WIDE R190, R155.reuse, 0x4, R20 ;  /* 0x000000049bbe7825 */ /* 0x040fe200078e0214 */
[----:B------:R-:W-:Y:S03]  /*23680*/  LDGSTS.E [R143+0x34000], desc[UR60][R192.64], !P0 ;  /* 0x34000000c08f7fae */ /* 0x000fe6000c12187c */
[----:B------:R-:W-:Y:S01]  /*23690*/  IMAD.WIDE R188, R155, 0x4, R8 ;  /* 0x000000049bbc7825 */ /* 0x000fe200078e0208 */
[----:B------:R-:W-:Y:S01]  /*236a0*/  LDGSTS.E [R143+0x38000], desc[UR60][R190.64], !P0 ;  /* 0x38000000be8f7fae */ /* 0x000fe2000c12187c */
[----:B------:R-:W1:Y:S02]  /*236b0*/  LDC R155, c[0x0][0x230] ;  /* 0x00008c00ff9b7b82 */ /* 0x000e640000000800 */
[----:B---3--:R-:W-:Y:S01]  /*236c0*/  IMAD R157, R158, 0x6a, RZ ;  /* 0x0000006a9e9d7824 */ /* 0x008fe200078e02ff */
[----:B------:R-:W-:Y:S01]  /*236d0*/  LDGSTS.E [R143+0x3c000], desc[UR60][R188.64], !P0 ;  /* 0x3c000000bc8f7fae */ /* 0x000fe2000c12187c */
[----:B------:R-:W-:-:S04]  /*236e0*/  IMAD.WIDE R186, R156, 0x4, R18 ;  /* 0x000000049cba7825 */ /* 0x000fc800078e0212 */
[C---:B------:R-:W-:Y:S01]  /*236f0*/  IMAD.WIDE R184, R156.reuse, 0x4, R22 ;  /* 0x000000049cb87825 */ /* 0x040fe200078e0216 */
[----:B------:R3:W-:Y:S03]  /*23700*/  STL.64 [R1+0x31e8], R26 ;  /* 0x0031e81a01007387 */ /* 0x0007e60000100a00 */
[C---:B------:R-:W-:Y:S01]  /*23710*/  IMAD.WIDE R182, R156.reuse, 0x4, R20 ;  /* 0x000000049cb67825 */ /* 0x040fe200078e0214 */
[----:B------:R-:W-:Y:S03]  /*23720*/  LDGSTS.E [R143+0x30004], desc[UR60][R186.64], !P1 ;  /* 0x30004000ba8f7fae */ /* 0x000fe6000c92187c */
[----:B------:R-:W-:Y:S01]  /*23730*/  IMAD.WIDE R180, R156, 0x4, R8 ;  /* 0x000000049cb47825 */ /* 0x000fe200078e0208 */
[----:B------:R3:W-:Y:S03]  /*23740*/  STL.64 [R1+0x31f0], R24 ;  /* 0x0031f01801007387 */ /* 0x0007e60000100a00 */
[----:B--2---:R-:W-:Y:S01]  /*23750*/  VIADD R152, R160, 0xfffffff3 ;  /* 0xfffffff3a0987836 */ /* 0x004fe20000000000 */
[----:B------:R-:W-:Y:S01]  /*23760*/  LDGSTS.E [R143+0x34004], desc[UR60][R184.64], !P1 ;  /* 0x34004000b88f7fae */ /* 0x000fe2000c92187c */
[----:B------:R-:W-:Y:S01]  /*23770*/  IMAD R158, R159, 0x6b, RZ ;  /* 0x0000006b9f9e7824 */ /* 0x000fe200078e02ff */
[----:B----4-:R-:W-:Y:S01]  /*23780*/  IADD3 R153, R162, -0xf, RZ ;  /* 0xfffffff1a2997810 */ /* 0x010fe20007ffe0ff */
[C---:B------:R-:W-:Y:S01]  /*23790*/  IMAD.WIDE R178, R157.reuse, 0x4, R18 ;  /* 0x000000049db27825 */ /* 0x040fe200078e0212 */
[----:B------:R-:W-:Y:S01]  /*237a0*/  STL.64 [R1+0x31f8], R218 ;  /* 0x0031f8da01007387 */ /* 0x000fe20000100a00 */
[----:B------:R-:W2:Y:S02]  /*237b0*/  LDC R156, c[0x0][0x230] ;  /* 0x00008c00ff9c7b82 */ /* 0x000ea40000000800 */
[C---:B------:R-:W-:Y:S01]  /*237c0*/  IMAD.WIDE R176, R157.reuse, 0x4, R22 ;  /* 0x000000049db07825 */ /* 0x040fe200078e0216 */
[----:B------:R-:W-:Y:S03]  /*237d0*/  LDGSTS.E [R143+0x38004], desc[UR60][R182.64], !P1 ;  /* 0x38004000b68f7fae */ /* 0x000fe6000c92187c */
[C---:B------:R-:W-:Y:S01]  /*237e0*/  IMAD.WIDE R174, R157.reuse, 0x4, R20 ;  /* 0x000000049dae7825 */ /* 0x040fe200078e0214 */
[----:B------:R-:W-:Y:S03]  /*237f0*/  STL.64 [R1+0x3210], R210 ;  /* 0x003210d201007387 */ /* 0x000fe60000100a00 */
[----:B------:R-:W-:Y:S01]  /*23800*/  IMAD.WIDE R172, R157, 0x4, R8 ;  /* 0x000000049dac7825 */ /* 0x000fe200078e0208 */
[----:B------:R-:W-:Y:S03]  /*23810*/  LDGSTS.E [R143+0x3c004], desc[UR60][R180.64], !P1 ;  /* 0x3c004000b48f7fae */ /* 0x000fe6000c92187c */
[C---:B------:R-:W-:Y:S01]  /*23820*/  IMAD.WIDE R170, R158.reuse, 0x4, R18 ;  /* 0x000000049eaa7825 */ /* 0x040fe200078e0212 */
[----:B------:R-:W-:Y:S03]  /*23830*/  STL.64 [R1+0x3230], R202 ;  /* 0x003230ca01007387 */ /* 0x000fe60000100a00 */
[C---:B------:R-:W-:Y:S01]  /*23840*/  IMAD.WIDE R168, R158.reuse, 0x4, R22 ;  /* 0x000000049ea87825 */ /* 0x040fe200078e0216 */
[----:B------:R-:W-:Y:S03]  /*23850*/  LDGSTS.E [R143+0x30008], desc[UR60][R178.64], !P2 ;  /* 0x30008000b28f7fae */ /* 0x000fe6000d12187c */
[C---:B---3--:R-:W-:Y:S01]  /*23860*/  IMAD.WIDE R26, R158.reuse, 0x4, R20 ;  /* 0x000000049e1a7825 */ /* 0x048fe200078e0214 */
[----:B------:R-:W-:Y:S03]  /*23870*/  STL.64 [R1+0x3250], R194 ;  /* 0x003250c201007387 */ /* 0x000fe60000100a00 */
[----:B------:R-:W-:Y:S01]  /*23880*/  IMAD.WIDE R24, R158, 0x4, R8 ;  /* 0x000000049e187825 */ /* 0x000fe200078e0208 */
[----:B------:R-:W-:Y:S03]  /*23890*/  LDGSTS.E [R143+0x34008], desc[UR60][R176.64], !P2 ;  /* 0x34008000b08f7fae */ /* 0x000fe6000d12187c */
[----:B-1----:R-:W-:Y:S01]  /*238a0*/  VIADD R154, R161, 0xfffffff2 ;  /* 0xfffffff2a19a7836 */ /* 0x002fe20000000000 */
[----:B------:R-:W-:Y:S01]  /*238b0*/  STL.64 [R1+0x3270], R186 ;  /* 0x003270ba01007387 */ /* 0x000fe20000100a00 */
[----:B------:R-:W-:Y:S01]  /*238c0*/  ISETP.GE.U32.AND P4, PT, R153, 0x7fffff72, PT ;  /* 0x7fffff729900780c */ /* 0x000fe20003f86070 */
[----:B------:R-:W1:Y:S02]  /*238d0*/  LDC R157, c[0x0][0x230] ;  /* 0x00008c00ff9d7b82 */ /* 0x000e640000000800 */
[----:B------:R-:W-:Y:S04]  /*238e0*/  LDGSTS.E [R143+0x38008], desc[UR60][R174.64], !P2 ;  /* 0x38008000ae8f7fae */ /* 0x000fe8000d12187c */
        /* <DEDUP_REMOVED lines=9> */
[----:B------:R3:W-:Y:S01]  /*23980*/  LDGSTS.E [R143+0x3c00c], desc[UR60][R24.64], !P3 ;  /* 0x3c00c000188f7fae */ /* 0x0007e2000d92187c */
[----:B------:R-:W-:-:S02]  /*23990*/  ISETP.GE.U32.AND P3, PT, R154, 0x7fffff73, PT ;  /* 0x7fffff739a00780c */ /* 0x000fc40003f66070 */
[----:B------:R-:W4:Y:S01]  /*239a0*/  LDC R154, c[0x0][0x230] ;  /* 0x00008c00ff9a7b82 */ /* 0x000f220000000800 */
[----:B------:R-:W-:Y:S04]  /*239b0*/  STL.64 [R1+0x3218], R208 ;  /* 0x003218d001007387 */ /* 0x000fe80000100a00 */
[----:B------:R-:W-:Y:S01]  /*239c0*/  STL.64 [R1+0x3220], R206 ;  /* 0x003220ce01007387 */ /* 0x000fe20000100a00 */
[----:B---3--:R-:W-:-:S03]  /*239d0*/  VIADD R143, R163, 0xfffffff0 ;  /* 0xfffffff0a38f7836 */ /* 0x008fc60000000000 */
[----:B------:R-:W-:Y:S01]  /*239e0*/  STL.64 [R1+0x3228], R204 ;  /* 0x003228cc01007387 */ /* 0x000fe20000100a00 */
[----:B------:R-:W-:-:S03]  /*239f0*/  ISETP.GE.U32.AND P2, PT, R152, 0x7fffff74, PT ;  /* 0x7fffff749800780c */ /* 0x000fc60003f46070 */
[----:B------:R-:W-:Y:S01]  /*23a00*/  STL.64 [R1+0x3238], R200 ;  /* 0x003238c801007387 */ /* 0x000fe20000100a00 */
[----:B------:R-:W-:Y:S01]  /*23a10*/  ISETP.GE.U32.AND P5, PT, R143, 0x7fffff71, PT ;  /* 0x7fffff718f00780c */ /* 0x000fe20003fa6070 */
[----:B------:R-:W-:Y:S02]  /*23a20*/  VIADD R152, R165, 0xffffffd2 ;  /* 0xffffffd2a5987836 */ /* 0x000fe40000000000 */
[----:B------:R-:W-:Y:S01]  /*23a30*/  STL.64 [R1+0x3240], R198 ;  /* 0x003240c601007387 */ /* 0x000fe20000100a00 */
[----:B------:R-:W-:Y:S02]  /*23a40*/  IADD3 R143, R166, -0x2f, RZ ;  /* 0xffffffd1a68f7810 */ /* 0x000fe40007ffe0ff */
[----:B------:R-:W-:Y:S01]  /*23a50*/  ISETP.GE.U32.AND P0, PT, R152, 0x7fffff53, PT ;  /* 0x7fffff539800780c */ /* 0x000fe20003f06070 */
[----:B------:R-:W-:Y:S01]  /*23a60*/  STL.64 [R1+0x31a8], R196 ;  /* 0x0031a8c401007387 */ /* 0x000fe20000100a00 */
[----:B------:R-:W-:Y:S01]  /*23a70*/  VIADD R153, R164, 0xffffffd3 ;  /* 0xffffffd3a4997836 */ /* 0x000fe20000000000 */
[----:B------:R-:W3:Y:S02]  /*23a80*/  LDC R166, c[0x0][0x230] ;  /* 0x00008c00ffa67b82 */ /* 0x000ee40000000800 */
[----:B------:R-:W-:Y:S01]  /*23a90*/  STL.64 [R1+0x3258], R192 ;  /* 0x003258c001007387 */ /* 0x000fe20000100a00 */
[----:B------:R-:W-:-:S03]  /*23aa0*/  ISETP.GE.U32.AND P1, PT, R143, 0x7fffff52, PT ;  /* 0x7fffff528f00780c */ /* 0x000fc60003f26070 */
[----:B------:R-:W-:Y:S01]  /*23ab0*/  STL.64 [R1+0x3260], R190 ;  /* 0x003260be01007387 */ /* 0x000fe20000100a00 */
[----:B------:R-:W-:-:S03]  /*23ac0*/  LOP3.LUT R143, R74, 0x30, RZ, 0x3c, !PT ;  /* 0x000000304a8f7812 */ /* 0x000fc600078e3cff */
[----:B------:R-:W-:Y:S01]  /*23ad0*/  STL.64 [R1+0x3268], R188 ;  /* 0x003268bc01007387 */ /* 0x000fe20000100a00 */
[----:B------:R-:W-:-:S03]  /*23ae0*/  IMAD R152, R75, 0xc, RZ ;  /* 0x0000000c4b987824 */ /* 0x000fc600078e02ff */
[----:B------:R-:W-:Y:S04]  /*23af0*/  STL.64 [R1+0x3278], R184 ;  /* 0x003278b801007387 */ /* 0x000fe80000100a00 */
[----:B------:R-:W-:Y:S04]  /*23b00*/  STL.64 [R1+0x3280], R182 ;  /* 0x003280b601007387 */ /* 0x000fe80000100a00 */
[----:B------:R-:W-:Y:S04]  /*23b10*/  STL.64 [R1+0x2ee8], R180 ;  /* 0x002ee8b401007387 */ /* 0x000fe80000100a00 */
[----:B------:R-:W-:Y:S01]  /*23b20*/  STL.64 [R1+0x3298], R176 ;  /* 0x003298b001007387 */ /* 0x000fe20000100a00 */
[----:B------:R-:W-:-:S03]  /*23b30*/  IMAD.IADD R143, R16, 0x1, R143 ;  /* 0x00000001108f7824 */ /* 0x000fc600078e028f */
[----:B------:R-:W-:Y:S01]  /*23b40*/  STL.64 [R1+0x32a0], R174 ;  /* 0x0032a0ae01007387 */ /* 0x000fe20000100a00 */
[----:B------:R-:W-:-:S03]  /*23b50*/  IMAD.WIDE R158, R152, 0x4, R22 ;  /* 0x00000004989e7825 */ /* 0x000fc600078e0216 */
[----:B------:R-:W-:Y:S04]  /*23b60*/  STL.64 [R1+0x32a8], R172 ;  /* 0x0032a8ac01007387 */ /* 0x000fe80000100a00 */
[----:B------:R2:W-:Y:S01]  /*23b70*/  STL.64 [R1+0x32b8], R168 ;  /* 0x0032b8a801007387 */ /* 0x0005e20000100a00 */
[----:B------:R-:W-:-:S03]  /*23b80*/  ISETP.GE.U32.AND P6, PT, R153, 0x7fffff54, PT ;  /* 0x7fffff549900780c */ /* 0x000fc60003fc6070 */
[----:B------:R1:W-:Y:S01]  /*23b90*/  STL.64 [R1+0x32c0], R26 ;  /* 0x0032c01a01007387 */ /* 0x0003e20000100a00 */
[----:B------:R-:W-:-:S03]  /*23ba0*/  IMAD R153, R75, 0xd, RZ ;  /* 0x0000000d4b997824 */ /* 0x000fc600078e02ff */
[----:B------:R4:W-:Y:S01]  /*23bb0*/  STL.64 [R1+0x2ed8], R24 ;  /* 0x002ed81801007387 */ /* 0x0009e20000100a00 */
[----:B--2---:R-:W-:-:S04]  /*23bc0*/  IMAD.WIDE R168, R152, 0x4, R18 ;  /* 0x0000000498a87825 */ /* 0x004fc800078e0212 */
[C---:B-1----:R-:W-:Y:S01]  /*23bd0*/  IMAD.WIDE R26, R152.reuse, 0x4, R20 ;  /* 0x00000004981a7825 */ /* 0x042fe200078e0214 */
[----:B------:R-:W-:Y:S03]  /*23be0*/  STL.64 [R1+0x25f0], R168 ;  /* 0x0025f0a801007387 */ /* 0x000fe60000100a00 */
[----:B----4-:R-:W-:Y:S01]  /*23bf0*/  IMAD.WIDE R24, R152, 0x4, R8 ;  /* 0x0000000498187825 */ /* 0x010fe200078e0208 */
[----:B------:R-:W-:Y:S03]  /*23c00*/  LDGSTS.E [R143], desc[UR60][R168.64], !P2 ;  /* 0x00000000a88f7fae */ /* 0x000fe6000d12187c */
[----:B------:R-:W-:Y:S01]  /*23c10*/  VIADD R152, R155, 0xffffffd0 ;  /* 0xffffffd09b987836 */ /* 0x000fe20000000000 */
[----:B------:R1:W-:Y:S01]  /*23c20*/  STL.64 [R1+0x2600], R158 ;  /* 0x0026009e01007387 */ /* 0x0003e20000100a00 */
[----:B------:R-:W2:Y:S03]  /*23c30*/  LDC R155, c[0x0][0x230] ;  /* 0x00008c00ff9b7b82 */ /* 0x000ea60000000800 */
[----:B------:R1:W-:Y:S01]  /*23c40*/  LDGSTS.E [R143+0x4000], desc[UR60][R158.64], !P2 ;  /* 0x040000009e8f7fae */ /* 0x0003e2000d12187c */
[----:B------:R-:W-:-:S03]  /*23c50*/  IMAD.WIDE R160, R153, 0x4, R18 ;  /* 0x0000000499a07825 */ /* 0x000fc600078e0212 */
[----:B------:R4:W-:Y:S04]  /*23c60*/  STL.64 [R1+0x2610], R26 ;  /* 0x0026101a01007387 */ /* 0x0009e80000100a00 */
[----:B------:R4:W-:Y:S04]  /*23c70*/  LDGSTS.E [R143+0x8000], desc[UR60][R26.64], !P2 ;  /* 0x080000001a8f7fae */ /* 0x0009e8000d12187c */
[----:B------:R3:W-:Y:S01]  /*23c80*/  STL.64 [R1+0x2620], R24 ;  /* 0x0026201801007387 */ /* 0x0007e20000100a00 */
[----:B-1----:R-:W-:-:S03]  /*23c90*/  IMAD.WIDE R158, R153, 0x4, R22 ;  /* 0x00000004999e7825 */ /* 0x002fc600078e0216 */
[----:B------:R3:W-:Y:S01]  /*23ca0*/  LDGSTS.E [R143+0xc000], desc[UR60][R24.64], !P2 ;  /* 0x0c000000188f7fae */ /* 0x0007e2000d12187c */
[C---:B----4-:R-:W-:Y:S01]  /*23cb0*/  IMAD.WIDE R26, R153.reuse, 0x4, R20 ;  /* 0x00000004991a7825 */ /* 0x050fe200078e0214 */
[----:B------:R-:W-:Y:S02]  /*23cc0*/  ISETP.GE.U32.AND P2, PT, R152, 0x7fffff51, PT ;  /* 0x7fffff519800780c */ /* 0x000fe40003f46070 */
[----:B------:R1:W-:Y:S01]  /*23cd0*/  STL.64 [R1+0x2628], R160 ;  /* 0x002628a001007387 */ /* 0x0003e20000100a00 */
[----:B---3--:R-:W-:-:S03]  /*23ce0*/  IMAD.WIDE R24, R153, 0x4, R8 ;  /* 0x0000000499187825 */ /* 0x008fc600078e0208 */
[----:B------:R1:W-:Y:S01]  /*23cf0*/  LDGSTS.E [R143+0x4], desc[UR60][R160.64], !P3 ;  /* 0x00004000a08f7fae */ /* 0x0003e2000d92187c */
[----:B------:R-:W-:Y:S02]  /*23d00*/  VIADD R153, R154, 0xffffffb3 ;  /* 0xffffffb39a997836 */ /* 0x000fe40000000000 */
[----:B------:R-:W-:Y:S01]  /*23d10*/  IMAD R152, R75, 0xe, RZ ;  /* 0x0000000e4b987824 */ /* 0x000fe200078e02ff */
[----:B------:R-:W3:Y:S01]  /*23d20*/  LDC R154, c[0x0][0x230] ;  /* 0x00008c00ff9a7b82 */ /* 0x000ee20000000800 */
[----:B------:R4:W-:Y:S04]  /*23d30*/  STL.64 [R1+0x2638], R158 ;  /* 0x0026389e01007387 */ /* 0x0009e80000100a00 */
[----:B------:R4:W-:Y:S01]  /*23d40*/  LDGSTS.E [R143+0x4004], desc[UR60][R158.64], !P3 ;  /* 0x040040009e8f7fae */ /* 0x0009e2000d92187c */
[----:B-1----:R-:W-:-:S03]  /*23d50*/  IMAD.WIDE R160, R152, 0x4, R18 ;  /* 0x0000000498a07825 */ /* 0x002fc600078e0212 */
[----:B------:R1:W-:Y:S04]  /*23d60*/  STL.64 [R1+0x2648], R26 ;  /* 0x0026481a01007387 */ /* 0x0003e80000100a00 */
[----:B------:R1:W-:Y:S04]  /*23d70*/  LDGSTS.E [R143+0x8004], desc[UR60][R26.64], !P3 ;  /* 0x080040001a8f7fae */ /* 0x0003e8000d92187c */
[----:B------:R2:W-:Y:S01]  /*23d80*/  STL.64 [R1+0x2658], R24 ;  /* 0x0026581801007387 */ /* 0x0005e20000100a00 */
[----:B----4-:R-:W-:-:S03]  /*23d90*/  IMAD.WIDE R158, R152, 0x4, R22 ;  /* 0x00000004989e7825 */ /* 0x010fc600078e0216 */
[----:B------:R2:W-:Y:S01]  /*23da0*/  LDGSTS.E [R143+0xc004], desc[UR60][R24.64], !P3 ;  /* 0x0c004000188f7fae */ /* 0x0005e2000d92187c */
[----:B------:R-:W-:Y:S01]  /*23db0*/  ISETP.GE.U32.AND P3, PT, R153, 0x7fffff34, PT ;  /* 0x7fffff349900780c */ /* 0x000fe20003f66070 */
[----:B------:R-:W-:Y:S02]  /*23dc0*/  IMAD R153, R75, 0xf, RZ ;  /* 0x0000000f4b997824 */ /* 0x000fe400078e02ff */
[C---:B-1----:R-:W-:Y:S01]  /*23dd0*/  IMAD.WIDE R26, R152.reuse, 0x4, R20 ;  /* 0x00000004981a7825 */ /* 0x042fe200078e0214 */
[----:B------:R1:W-:Y:S04]  /*23de0*/  STL.64 [R1+0x2660], R160 ;  /* 0x002660a001007387 */ /* 0x0003e80000100a00 */
[----:B------:R1:W-:Y:S01]  /*23df0*/  LDGSTS.E [R143+0x8], desc[UR60][R160.64], !P4 ;  /* 0x00008000a08f7fae */ /* 0x0003e2000e12187c */
[----:B--2---:R-:W-:Y:S01]  /*23e00*/  IMAD.WIDE R24, R152, 0x4, R8 ;  /* 0x0000000498187825 */ /* 0x004fe200078e0208 */
[----:B------:R-:W-:-:S02]  /*23e10*/  IADD3 R152, R156, -0x4e, RZ ;  /* 0xffffffb29c987810 */ /* 0x000fc40007ffe0ff */
[----:B------:R2:W-:Y:S01]  /*23e20*/  STL.64 [R1+0x2670], R158 ;  /* 0x0026709e01007387 */ /* 0x0005e20000100a00 */
[----:B------:R-:W4:Y:S03]  /*23e30*/  LDC R156, c[0x0][0x230] ;  /* 0x00008c00ff9c7b82 */ /* 0x000f260000000800 */
        /* <DEDUP_REMOVED lines=16> */
[----:B------:R-:W4:Y:S03]  /*23f40*/  LDC R155, c[0x0][0x230] ;  /* 0x00008c00ff9b7b82 */ /* 0x000f260000000800 */
[----:B------:R3:W-:Y:S01]  /*23f50*/  STL.64 [R1+0x26b8], R26 ;  /* 0x0026b81a01007387 */ /* 0x0007e20000100a00 */
[----:B-1----:R-:W-:-:S03]  /*23f60*/  IMAD.WIDE R160, R152, 0x4, R18 ;  /* 0x0000000498a07825 */ /* 0x002fc600078e0212 */
[----:B------:R3:W-:Y:S04]  /*23f70*/  LDGSTS.E [R143+0x800c], desc[UR60][R26.64], !P5 ;  /* 0x0800c0001a8f7fae */ /* 0x0007e8000e92187c */
[----:B------:R1:W-:Y:S01]  /*23f80*/  STL.64 [R1+0x26c8], R24 ;  /* 0x0026c81801007387 */ /* 0x0003e20000100a00 */
[----:B--2---:R-:W-:-:S03]  /*23f90*/  IMAD.WIDE R158, R152, 0x4, R22 ;  /* 0x00000004989e7825 */ /* 0x004fc600078e0216 */
[----:B------:R1:W-:Y:S01]  /*23fa0*/  LDGSTS.E [R143+0xc00c], desc[UR60][R24.64], !P5 ;  /* 0x0c00c000188f7fae */ /* 0x0003e2000e92187c */
[----:B------:R-:W-:Y:S01]  /*23fb0*/  ISETP.GE.U32.AND P5, PT, R153, 0x7fffff32, PT ;  /* 0x7fffff329900780c */ /* 0x000fe20003fa6070 */
[C---:B---3--:R-:W-:Y:S02]  /*23fc0*/  IMAD.WIDE R26, R152.reuse, 0x4, R20 ;  /* 0x00000004981a7825 */ /* 0x048fe400078e0214 */
[----:B------:R2:W-:Y:S02]  /*23fd0*/  STL.64 [R1+0x2cf0], R160 ;  /* 0x002cf0a001007387 */ /* 0x0005e40000100a00 */
[----:B------:R-:W-:Y:S02]  /*23fe0*/  IMAD R153, R75, 0x2d, RZ ;  /* 0x0000002d4b997824 */ /* 0x000fe400078e02ff */
[----:B------:R2:W-:Y:S01]  /*23ff0*/  LDGSTS.E [R143+0x10000], desc[UR60][R160.64], !P6 ;  /* 0x10000000a08f7fae */ /* 0x0005e2000f12187c */
[----:B-1----:R-:W-:-:S03]  /*24000*/  IMAD.WIDE R24, R152, 0x4, R8 ;  /* 0x0000000498187825 */ /* 0x002fc600078e0208 */
[----:B------:R1:W-:Y:S01]  /*24010*/  STL.64 [R1+0x2d00], R158 ;  /* 0x002d009e01007387 */ /* 0x0003e20000100a00 */
[----:B------:R-:W-:-:S03]  /*24020*/  VIADD R152, R154, 0xffffffb0 ;  /* 0xffffffb09a987836 */ /* 0x000fc60000000000 */
[----:B------:R1:W-:Y:S01]  /*24030*/  LDGSTS.E [R143+0x14000], desc[UR60][R158.64], !P6 ;  /* 0x140000009e8f7fae */ /* 0x0003e2000f12187c */
[----:B------:R-:W3:Y:S01]  /*24040*/  LDC R154, c[0x0][0x230] ;  /* 0x00008c00ff9a7b82 */ /* 0x000ee20000000800 */
        /* <DEDUP_REMOVED lines=11> */
[----:B-1----:R-:W-:-:S03]  /*24100*/  IMAD.WIDE R24, R153, 0x4, R8 ;  /* 0x0000000499187825 */ /* 0x002fc600078e0208 */
[----:B------:R2:W-:Y:S01]  /*24110*/  STL.64 [R1+0x2d28], R160 ;  /* 0x002d28a001007387 */ /* 0x0005e20000100a00 */
[----:B----4-:R-:W-:-:S03]  /*24120*/  VIADD R153, R156, 0xffffff93 ;  /* 0xffffff939c997836 */ /* 0x010fc60000000000 */
[----:B------:R1:W-:Y:S01]  /*24130*/  LDGSTS.E [R143+0x18004], desc[UR60][R26.64], !P0 ;  /* 0x180040001a8f7fae */ /* 0x0003e2000c12187c */
[----:B------:R-:W4:Y:S03]  /*24140*/  LDC R156, c[0x0][0x238] ;  /* 0x00008e00ff9c7b82 */ /* 0x000f260000000800 */
[----:B------:R3:W-:Y:S04]  /*24150*/  STL.64 [R1+0x2d38], R158 ;  /* 0x002d389e01007387 */ /* 0x0007e80000100a00 */
[----:B------:R1:W-:Y:S01]  /*24160*/  LDGSTS.E [R143+0x1c004], desc[UR60][R24.64], !P0 ;  /* 0x1c004000188f7fae */ /* 0x0003e2000c12187c */
[----:B--2---:R-:W-:Y:S01]  /*24170*/  IMAD.WIDE R160, R152, 0x4, R18 ;  /* 0x0000000498a07825 */ /* 0x004fe200078e0212 */
[----:B------:R-:W-:-:S02]  /*24180*/  ISETP.GE.U32.AND P0, PT, R153, 0x7fffff14, PT ;  /* 0x7fffff149900780c */ /* 0x000fc40003f06070 */
[----:B------:R1:W-:Y:S01]  /*24190*/  STL.64 [R1+0x2d48], R26 ;  /* 0x002d481a01007387 */ /* 0x0003e20000100a00 */
[----:B------:R-:W-:Y:S02]  /*241a0*/  IMAD R153, R75, 0x2f, RZ ;  /* 0x0000002f4b997824 */ /* 0x000fe400078e02ff */
[C---:B---3--:R-:W-:Y:S01]  /*241b0*/  IMAD.WIDE R158, R152.reuse, 0x4, R22 ;  /* 0x00000004989e7825 */ /* 0x048fe200078e0216 */
[----:B------:R2:W-:Y:S04]  /*241c0*/  STL.64 [R1+0x2d58], R24 ;  /* 0x002d581801007387 */ /* 0x0005e80000100a00 */
[----:B------:R3:W-:Y:S01]  /*241d0*/  STL.64 [R1+0x2d60], R160 ;  /* 0x002d60a001007387 */ /* 0x0007e20000100a00 */
[----:B-1----:R-:W-:-:S03]  /*241e0*/  IMAD.WIDE R26, R152, 0x4, R20 ;  /* 0x00000004981a7825 */ /* 0x002fc600078e0214 */
[----:B------:R3:W-:Y:S01]  /*241f0*/  LDGSTS.E [R143+0x10008], desc[UR60][R160.64], !P1 ;  /* 0x10008000a08f7fae */ /* 0x0007e2000c92187c */
[----:B--2---:R-:W-:Y:S01]  /*24200*/  IMAD.WIDE R24, R152, 0x4, R8 ;  /* 0x0000000498187825 */ /* 0x004fe200078e0208 */
[----:B------:R-:W-:Y:S02]  /*24210*/  IADD3 R152, R155, -0x6e, RZ ;  /* 0xffffff929b987810 */ /* 0x000fe40007ffe0ff */
[----:B------:R1:W-:Y:S01]  /*24220*/  STL.64 [R1+0x2d70], R158 ;  /* 0x002d709e01007387 */ /* 0x0003e20000100a00 */
[----:B------:R-:W2:Y:S03]  /*24230*/  LDC R155, c[0x0][0x238] ;  /* 0x00008e00ff9b7b82 */ /* 0x000ea60000000800 */
[----:B------:R1:W-:Y:S01]  /*24240*/  LDGSTS.E [R143+0x14008], desc[UR60][R158.64], !P1 ;  /* 0x140080009e8f7fae */ /* 0x0003e2000c92187c */
[----:B---3--:R-:W-:-:S03]  /*24250*/  IMAD.WIDE R160, R153, 0x4, R18 ;  /* 0x0000000499a07825 */ /* 0x008fc600078e0212 */
[----:B------:R3:W-:Y:S04]  /*24260*/  STL.64 [R1+0x2d80], R26 ;  /* 0x002d801a01007387 */ /* 0x0007e80000100a00 */
[----:B------:R3:W-:Y:S01]  /*24270*/  LDGSTS.E [R143+0x18008], desc[UR60][R26.64], !P1 ;  /* 0x180080001a8f7fae */ /* 0x0007e2000c92187c */
[----:B-1----:R-:W-:-:S03]  /*24280*/  IMAD.WIDE R158, R153, 0x4, R22 ;  /* 0x00000004999e7825 */ /* 0x002fc600078e0216 */
[----:B------:R1:W-:Y:S04]  /*24290*/  STL.64 [R1+0x2d90], R24 ;  /* 0x002d901801007387 */ /* 0x0003e80000100a00 */
[----:B------:R1:W-:Y:S01]  /*242a0*/  LDGSTS.E [R143+0x1c008], desc[UR60][R24.64], !P1 ;  /* 0x1c008000188f7fae */ /* 0x0003e2000c92187c */
[----:B------:R-:W-:Y:S01]  /*242b0*/  ISETP.GE.U32.AND P1, PT, R152, 0x7fffff13, PT ;  /* 0x7fffff139800780c */ /* 0x000fe20003f26070 */
[----:B---3--:R-:W-:Y:S02]  /*242c0*/  IMAD.WIDE R26, R153, 0x4, R20 ;  /* 0x00000004991a7825 */ /* 0x008fe400078e0214 */
[----:B------:R3:W-:Y:S02]  /*242d0*/  LDGSTS.E [R143+0x1000c], desc[UR60][R160.64], !P2 ;  /* 0x1000c000a08f7fae */ /* 0x0007e4000d12187c */
[----:B------:R-:W-:-:S02]  /*242e0*/  VIADD R152, R154, 0xffffff91 ;  /* 0xffffff919a987836 */ /* 0x000fc40000000000 */
[----:B------:R-:W-:Y:S01]  /*242f0*/  LDGSTS.E [R143+0x1400c], desc[UR60][R158.64], !P2 ;  /* 0x1400c0009e8f7fae */ /* 0x000fe2000d12187c */
[----:B-1----:R-:W-:-:S03]  /*24300*/  IMAD.WIDE R24, R153, 0x4, R8 ;  /* 0x0000000499187825 */ /* 0x002fc600078e0208 */
        /* <DEDUP_REMOVED lines=11> */
[----:B---3--:R-:W3:Y:S02]  /*243c0*/  LDC R161, c[0x0][0x230] ;  /* 0x00008c00ffa17b82 */ /* 0x008ee40000000800 */
[----:B------:R2:W-:Y:S01]  /*243d0*/  LDGSTS.E [R143+0x20000], desc[UR60][R164.64], !P3 ;  /* 0x20000000a48f7fae */ /* 0x0005e2000d92187c */
[----:B-1----:R-:W-:-:S03]  /*243e0*/  IMAD.WIDE R26, R152, 0x4, R20 ;  /* 0x00000004981a7825 */ /* 0x002fc600078e0214 */
[----:B------:R1:W-:Y:S02]  /*243f0*/  LDGSTS.E [R143+0x24000], desc[UR60][R162.64], !P3 ;  /* 0x24000000a28f7fae */ /* 0x0003e4000d92187c */
[----:B------:R-:W3:Y:S01]  /*24400*/  LDC R158, c[0x0][0x238] ;  /* 0x00008e00ff9e7b82 */ /* 0x000ee20000000800 */
[----:B----4-:R-:W-:Y:S01]  /*24410*/  IMAD.WIDE R24, R152, 0x4, R8 ;  /* 0x0000000498187825 */ /* 0x010fe200078e0208 */
[----:B------:R4:W-:Y:S03]  /*24420*/  LDGSTS.E [R143+0x28000], desc[UR60][R26.64], !P3 ;  /* 0x280000001a8f7fae */ /* 0x0009e6000d92187c */
[----:B------:R-:W-:Y:S01]  /*24430*/  VIADD R152, R157, 0xffffff90 ;  /* 0xffffff909d987836 */ /* 0x000fe20000000000 */
[----:B------:R4:W-:Y:S02]  /*24440*/  LDGSTS.E [R143+0x2c000], desc[UR60][R24.64], !P3 ;  /* 0x2c000000188f7fae */ /* 0x0009e4000d92187c */
[----:B------:R-:W4:Y:S02]  /*24450*/  LDC R159, c[0x0][0x238] ;  /* 0x00008e00ff9f7b82 */ /* 0x000f240000000800 */
[----:B------:R-:W-:Y:S01]  /*24460*/  ISETP.GE.U32.AND P3, PT, R152, 0x7fffff11, PT ;  /* 0x7fffff119800780c */ /* 0x000fe20003f66070 */
[----:B------:R-:W-:-:S04]  /*24470*/  IMAD R152, R75, 0x4d, RZ ;  /* 0x0000004d4b987824 */ /* 0x000fc800078e02ff */
[C---:B------:R-:W-:Y:S01]  /*24480*/  IMAD.WIDE R218, R152.reuse, 0x4, R18 ;  /* 0x0000000498da7825 */ /* 0x040fe200078e0212 */
[----:B------:R-:W4:Y:S03]  /*24490*/  LDC R160, c[0x0][0x230] ;  /* 0x00008c00ffa07b82 */ /* 0x000f260000000800 */
        /* <DEDUP_REMOVED lines=32> */
[----:B------:R-:W2:Y:S01]  /*246a0*/  LDC R154, c[0x0][0x230] ;  /* 0x00008c00ff9a7b82 */ /* 0x000ea20000000800 */
[C---:B------:R-:W-:Y:S01]  /*246b0*/  IMAD.WIDE R192, R155.reuse, 0x4, R22 ;  /* 0x000000049bc07825 */ /* 0x040fe200078e0216 */
[----:B------:R-:W-:Y:S03]  /*246c0*/  LDGSTS.E [R143+0x2c00c], desc[UR60][R196.64], !P6 ;  /* 0x2c00c000c48f7fae */ /* 0x000fe6000f12187c */
[C---:B------:R-:W-:Y:S01]  /*246d0*/  IMAD.WIDE R190, R155.reuse, 0x4, R20 ;  /* 0x000000049bbe7825 */ /* 0x040fe200078e0214 */
[----:B------:R-:W-:Y:S03]  /*246e0*/  LDGSTS.E [R143+0x30000], desc[UR60][R194.64], !P0 ;  /* 0x30000000c28f7fae */ /* 0x000fe6000c12187c */
[----:B------:R-:W-:Y:S01]  /*246f0*/  IMAD.WIDE R188, R155, 0x4, R8 ;  /* 0x000000049bbc7825 */ /* 0x000fe200078e0208 */
[----:B------:R-:W-:Y:S03]  /*24700*/  LDGSTS.E [R143+0x34000], desc[UR60][R192.64], !P0 ;  /* 0x34000000c08f7fae */ /* 0x000fe6000c12187c */
[----:B---3--:R-:W-:Y:S01]  /*24710*/  IMAD R157, R158, 0x6e, RZ ;  /* 0x0000006e9e9d7824 */ /* 0x008fe200078e02ff */
[----:B------:R-:W-:Y:S01]  /*24720*/  LDGSTS.E [R143+0x38000], desc[UR60][R190.64], !P0 ;  /* 0x38000000be8f7fae */ /* 0x000fe2000c12187c */
[C---:B------:R-:W-:Y:S01]  /*24730*/  IMAD.WIDE R186, R156.reuse, 0x4, R18 ;  /* 0x000000049cba7825 */ /* 0x040fe200078e0212 */
[----:B------:R-:W-:Y:S01]  /*24740*/  IADD3 R152, R161, -0x12, RZ ;  /* 0xffffffeea1987810 */ /* 0x000fe20007ffe0ff */
[----:B------:R-:W3:Y:S01]  /*24750*/  LDC R155, c[0x0][0x230] ;  /* 0x00008c00ff9b7b82 */ /* 0x000ee20000000800 */
        /* <DEDUP_REMOVED lines=8> */
[----:B----4-:R-:W-:Y:S02]  /*247e0*/  IMAD R158, R159, 0x6f, RZ ;  /* 0x0000006f9f9e7824 */ /* 0x010fe400078e02ff */
[C---:B------:R-:W-:Y:S01]  /*247f0*/  IMAD.WIDE R178, R157.reuse, 0x4, R18 ;  /* 0x000000049db27825 */ /* 0x040fe200078e0212 */
[----:B------:R4:W-:Y:S03]  /*24800*/  STL.64 [R1+0x32f8], R24 ;  /* 0x0032f81801007387 */ /* 0x0009e60000100a00 */
[C---:B------:R-:W-:Y:S01]  /*24810*/  IMAD.WIDE R176, R157.reuse, 0x4, R22 ;  /* 0x000000049db07825 */ /* 0x040fe200078e0216 */
[----:B------:R-:W-:Y:S03]  /*24820*/  LDGSTS.E [R143+0x38004], desc[UR60][R182.64], !P1 ;  /* 0x38004000b68f7fae */ /* 0x000fe6000c92187c */
[C---:B------:R-:W-:Y:S01]  /*24830*/  IMAD.WIDE R174, R157.reuse, 0x4, R20 ;  /* 0x000000049dae7825 */ /* 0x040fe200078e0214 */
[----:B------:R-:W-:Y:S03]  /*24840*/  STL.64 [R1+0x3328], R218 ;  /* 0x003328da01007387 */ /* 0x000fe60000100a00 */
[----:B------:R-:W-:Y:S01]  /*24850*/  IMAD.WIDE R172, R157, 0x4, R8 ;  /* 0x000000049dac7825 */ /* 0x000fe200078e0208 */
[----:B------:R-:W-:Y:S01]  /*24860*/  LDGSTS.E [R143+0x3c004], desc[UR60][R180.64], !P1 ;  /* 0x3c004000b48f7fae */ /* 0x000fe2000c92187c */
[----:B------:R-:W3:Y:S02]  /*24870*/  LDC R157, c[0x0][0x230] ;  /* 0x00008c00ff9d7b82 */ /* 0x000ee40000000800 */
[C---:B------:R-:W-:Y:S01]  /*24880*/  IMAD.WIDE R170, R158.reuse, 0x4, R18 ;  /* 0x000000049eaa7825 */ /* 0x040fe200078e0212 */
[----:B------:R-:W-:Y:S03]  /*24890*/  STL.64 [R1+0x3348], R210 ;  /* 0x003348d201007387 */ /* 0x000fe60000100a00 */
[C---:B------:R-:W-:Y:S01]  /*248a0*/  IMAD.WIDE R168, R158.reuse, 0x4, R22 ;  /* 0x000000049ea87825 */ /* 0x040fe200078e0216 */
[----:B------:R-:W-:Y:S03]  /*248b0*/  LDGSTS.E [R143+0x30008], desc[UR60][R178.64], !P2 ;  /* 0x30008000b28f7fae */ /* 0x000fe6000d12187c */
[C---:B-1----:R-:W-:Y:S01]  /*248c0*/  IMAD.WIDE R26, R158.reuse, 0x4, R20 ;  /* 0x000000049e1a7825 */ /* 0x042fe200078e0214 */
[----:B------:R-:W-:Y:S03]  /*248d0*/  STL.64 [R1+0x3368], R202 ;  /* 0x003368ca01007387 */ /* 0x000fe60000100a00 */
[----:B----4-:R-:W-:Y:S01]  /*248e0*/  IMAD.WIDE R24, R158, 0x4, R8 ;  /* 0x000000049e187825 */ /* 0x010fe200078e0208 */
        /* <DEDUP_REMOVED lines=12> */
[----:B------:R4:W-:Y:S01]  /*249b0*/  LDGSTS.E [R143+0x3c00c], desc[UR60][R24.64], !P3 ;  /* 0x3c00c000188f7fae */ /* 0x0009e2000d92187c */
[----:B------:R-:W-:-:S03]  /*249c0*/  VIADD R159, R160, 0xffffffef ;  /* 0xffffffefa09f7836 */ /* 0x000fc60000000000 */
[----:B------:R-:W-:Y:S04]  /*249d0*/  STL.64 [R1+0x3340], R212 ;  /* 0x003340d401007387 */ /* 0x000fe80000100a00 */
[----:B------:R-:W-:Y:S01]  /*249e0*/  STL.64 [R1+0x3350], R208 ;  /* 0x003350d001007387 */ /* 0x000fe20000100a00 */
[----:B----4-:R-:W-:-:S03]  /*249f0*/  VIADD R143, R163, 0xffffffec ;  /* 0xffffffeca38f7836 */ /* 0x010fc60000000000 */
[----:B------:R-:W-:Y:S01]  /*24a00*/  STL.64 [R1+0x3358], R206 ;  /* 0x003358ce01007387 */ /* 0x000fe20000100a00 */
[----:B------:R-:W-:-:S03]  /*24a10*/  ISETP.GE.U32.AND P3, PT, R152, 0x7fffff6f, PT ;  /* 0x7fffff6f9800780c */ /* 0x000fc60003f66070 */
[----:B------:R-:W-:Y:S01]  /*24a20*/  STL.64 [R1+0x32e8], R204 ;  /* 0x0032e8cc01007387 */ /* 0x000fe20000100a00 */
[----:B------:R-:W-:Y:S01]  /*24a30*/  ISETP.GE.U32.AND P5, PT, R143, 0x7fffff6d, PT ;  /* 0x7fffff6d8f00780c */ /* 0x000fe20003fa6070 */
[----:B--2---:R-:W-:Y:S02]  /*24a40*/  VIADD R152, R164, 0xffffffcf ;  /* 0xffffffcfa4987836 */ /* 0x004fe40000000000 */
[----:B------:R-:W-:Y:S01]  /*24a50*/  STL.64 [R1+0x3370], R200 ;  /* 0x003370c801007387 */ /* 0x000fe20000100a00 */
[----:B------:R-:W-:Y:S01]  /*24a60*/  IADD3 R143, R165, -0x32, RZ ;  /* 0xffffffcea58f7810 */ /* 0x000fe20007ffe0ff */
[----:B------:R-:W-:Y:S01]  /*24a70*/  VIADD R153, R162, 0xffffffed ;  /* 0xffffffeda2997836 */ /* 0x000fe20000000000 */
[----:B------:R-:W-:Y:S01]  /*24a80*/  ISETP.GE.U32.AND P2, PT, R159, 0x7fffff70, PT ;  /* 0x7fffff709f00780c */ /* 0x000fe20003f46070 */
[----:B------:R-:W-:Y:S01]  /*24a90*/  STL.64 [R1+0x3378], R198 ;  /* 0x003378c601007387 */ /* 0x000fe20000100a00 */
[----:B------:R-:W-:Y:S01]  /*24aa0*/  ISETP.GE.U32.AND P6, PT, R152, 0x7fffff50, PT ;  /* 0x7fffff509800780c */ /* 0x000fe20003fc6070 */
[----:B------:R-:W2:Y:S02]  /*24ab0*/  LDC R165, c[0x0][0x230] ;  /* 0x00008c00ffa57b82 */ /* 0x000ea40000000800 */
[----:B------:R-:W-:Y:S01]  /*24ac0*/  STL.64 [R1+0x3380], R196 ;  /* 0x003380c401007387 */ /* 0x000fe20000100a00 */
[----:B------:R-:W-:-:S03]  /*24ad0*/  ISETP.GE.U32.AND P0, PT, R143, 0x7fffff4f, PT ;  /* 0x7fffff4f8f00780c */ /* 0x000fc60003f06070 */
[----:B------:R-:W-:Y:S01]  /*24ae0*/  STL.64 [R1+0x3390], R192 ;  /* 0x003390c001007387 */ /* 0x000fe20000100a00 */
[----:B------:R-:W-:Y:S01]  /*24af0*/  LOP3.LUT R143, R74, 0x40, RZ, 0x3c, !PT ;  /* 0x000000404a8f7812 */ /* 0x000fe200078e3cff */
[----:B------:R-:W4:Y:S02]  /*24b00*/  LDC R164, c[0x0][0x230] ;  /* 0x00008c00ffa47b82 */ /* 0x000f240000000800 */
[----:B------:R-:W-:Y:S01]  /*24b10*/  STL.64 [R1+0x3398], R190 ;  /* 0x003398be01007387 */ /* 0x000fe20000100a00 */
[----:B------:R-:W-:-:S03]  /*24b20*/  IMAD.SHL.U32 R152, R75, 0x10, RZ ;  /* 0x000000104b987824 */ /* 0x000fc600078e00ff */
[----:B------:R-:W-:Y:S04]  /*24b30*/  STL.64 [R1+0x32d8], R188 ;  /* 0x0032d8bc01007387 */ /* 0x000fe80000100a00 */
[----:B------:R-:W-:Y:S01]  /*24b40*/  STL.64 [R1+0x33b0], R184 ;  /* 0x0033b0b801007387 */ /* 0x000fe20000100a00 */
[----:B------:R-:W-:-:S03]  /*24b50*/  ISETP.GE.U32.AND P4, PT, R153, 0x7fffff6e, PT ;  /* 0x7fffff6e9900780c */ /* 0x000fc60003f86070 */
[----:B------:R-:W-:Y:S01]  /*24b60*/  STL.64 [R1+0x33b8], R182 ;  /* 0x0033b8b601007387 */ /* 0x000fe20000100a00 */
[----:B------:R-:W-:Y:S02]  /*24b70*/  VIADD R153, R166, 0xffffffcd ;  /* 0xffffffcda6997836 */ /* 0x000fe40000000000 */
[----:B------:R-:W-:Y:S01]  /*24b80*/  IMAD.IADD R143, R16, 0x1, R143 ;  /* 0x00000001108f7824 */ /* 0x000fe200078e028f */
[----:B------:R-:W-:Y:S01]  /*24b90*/  STL.64 [R1+0x33c0], R180 ;  /* 0x0033c0b401007387 */ /* 0x000fe20000100a00 */
[----:B-1----:R-:W-:Y:S01]  /*24ba0*/  IMAD.WIDE R170, R152, 0x4, R18 ;  /* 0x0000000498aa7825 */ /* 0x002fe200078e0212 */
[----:B------:R-:W1:Y:S02]  /*24bb0*/  LDC R166, c[0x0][0x230] ;  /* 0x00008c00ffa67b82 */ /* 0x000e640000000800 */
        /* <DEDUP_REMOVED lines=8> */
[----:B---3--:R-:W-:-:S03]  /*24c40*/  IMAD.WIDE R168, R152, 0x4, R22 ;  /* 0x0000000498a87825 */ /* 0x008fc600078e0216 */
[----:B------:R-:W-:Y:S01]  /*24c50*/  STL.64 [R1+0x26d0], R170 ;  /* 0x0026d0aa01007387 */ /* 0x000fe20000100a00 */
[----:B--2---:R-:W-:-:S03]  /*24c60*/  IMAD.WIDE R26, R152, 0x4, R20 ;  /* 0x00000004981a7825 */ /* 0x004fc600078e0214 */
[----:B------:R-:W-:Y:S01]  /*24c70*/  LDGSTS.E [R143], desc[UR60][R170.64], !P2 ;  /* 0x00000000aa8f7fae */ /* 0x000fe2000d12187c */
[----:B----4-:R-:W-:Y:S01]  /*24c80*/  IMAD.WIDE R24, R152, 0x4, R8 ;  /* 0x0000000498187825 */ /* 0x010fe200078e0208 */
[----:B------:R-:W-:Y:S02]  /*24c90*/  IADD3 R152, R154, -0x34, RZ ;  /* 0xffffffcc9a987810 */ /* 0x000fe40007ffe0ff */
[----:B------:R-:W-:Y:S01]  /*24ca0*/  STL.64 [R1+0x26e0], R168 ;  /* 0x0026e0a801007387 */ /* 0x000fe20000100a00 */
[----:B------:R-:W2:Y:S03]  /*24cb0*/  LDC R154, c[0x0][0x230] ;  /* 0x00008c00ff9a7b82 */ /* 0x000ea60000000800 */
[----:B------:R-:W-:Y:S01]  /*24cc0*/  LDGSTS.E [R143+0x4000], desc[UR60][R168.64], !P2 ;  /* 0x04000000a88f7fae */ /* 0x000fe2000d12187c */
[----:B------:R-:W-:-:S03]  /*24cd0*/  IMAD.WIDE R160, R153, 0x4, R18 ;  /* 0x0000000499a07825 */ /* 0x000fc600078e0212 */
[----:B------:R3:W-:Y:S01]  /*24ce0*/  STL.64 [R1+0x26f0], R26 ;  /* 0x0026f01a01007387 */ /* 0x0007e20000100a00 */
[----:B------:R-:W-:-:S03]  /*24cf0*/  IMAD.WIDE R158, R153, 0x4, R22 ;  /* 0x00000004999e7825 */ /* 0x000fc600078e0216 */
        /* <DEDUP_REMOVED lines=8> */
[----:B------:R-:W-:Y:S02]  /*24d80*/  VIADD R153, R155, 0xffffffaf ;  /* 0xffffffaf9b997836 */ /* 0x000fe40000000000 */
[----:B------:R-:W-:Y:S01]  /*24d90*/  IMAD R152, R75, 0x12, RZ ;  /* 0x000000124b987824 */ /* 0x000fe200078e02ff */
[----:B------:R-:W4:Y:S01]  /*24da0*/  LDC R155, c[0x0][0x230] ;  /* 0x00008c00ff9b7b82 */ /* 0x000f220000000800 */
[----:B------:R1:W-:Y:S04]  /*24db0*/  STL.64 [R1+0x2718], R158 ;  /* 0x0027189e01007387 */ /* 0x0003e80000100a00 */
[----:B------:R1:W-:Y:S01]  /*24dc0*/  LDGSTS.E [R143+0x4004], desc[UR60][R158.64], !P3 ;  /* 0x040040009e8f7fae */ /* 0x0003e2000d92187c */
[----:B---3--:R-:W-:-:S03]  /*24dd0*/  IMAD.WIDE R160, R152, 0x4, R18 ;  /* 0x0000000498a07825 */ /* 0x008fc600078e0212 */
[----:B------:R3:W-:Y:S04]  /*24de0*/  STL.64 [R1+0x2728], R26 ;  /* 0x0027281a01007387 */ /* 0x0007e80000100a00 */
[----:B------:R3:W-:Y:S04]  /*24df0*/  LDGSTS.E [R143+0x8004], desc[UR60][R26.64], !P3 ;  /* 0x080040001a8f7fae */ /* 0x0007e8000d92187c */
[----:B------:R2:W-:Y:S01]  /*24e00*/  STL.64 [R1+0x2738], R24 ;  /* 0x0027381801007387 */ /* 0x0005e20000100a00 */
[----:B-1----:R-:W-:-:S03]  /*24e10*/  IMAD.WIDE R158, R152, 0x4, R22 ;  /* 0x00000004989e7825 */ /* 0x002fc600078e0216 */
[----:B------:R2:W-:Y:S01]  /*24e20*/  LDGSTS.E [R143+0xc004], desc[UR60][R24.64], !P3 ;  /* 0x0c004000188f7fae */ /* 0x0005e2000d92187c */
[----:B------:R-:W-:Y:S01]  /*24e30*/  ISETP.GE.U32.AND P3, PT, R153, 0x7fffff30, PT ;  /* 0x7fffff309900780c */ /* 0x000fe20003f66070 */
[----:B------:R-:W-:Y:S02]  /*24e40*/  IMAD R153, R75, 0x13, RZ ;  /* 0x000000134b997824 */ /* 0x000fe400078e02ff */
[C---:B---3--:R-:W-:Y:S01]  /*24e50*/  IMAD.WIDE R26, R152.reuse, 0x4, R20 ;  /* 0x00000004981a7825 */ /* 0x048fe200078e0214 */
[----:B------:R1:W-:Y:S04]  /*24e60*/  STL.64 [R1+0x2740], R160 ;  /* 0x002740a001007387 */ /* 0x0003e80000100a00 */
        /* <DEDUP_REMOVED lines=33> */
[----:B-1----:R-:W-:Y:S01]  /*25080*/  IMAD.WIDE R24, R152, 0x4, R8 ;  /* 0x0000000498187825 */ /* 0x002fe200078e0208 */
[----:B------:R-:W-:-:S02]  /*25090*/  IADD3 R152, R155, -0x54, RZ ;  /* 0xffffffac9b987810 */ /* 0x000fc40007ffe0ff */
[----:B------:R1:W-:Y:S01]  /*250a0*/  STL.64 [R1+0x2de0], R158 ;  /* 0x002de09e01007387 */ /* 0x0003e20000100a00 */
[----:B------:R-:W4:Y:S03]  /*250b0*/  LDC R155, c[0x0][0x230] ;  /* 0x00008c00ff9b7b82 */ /* 0x000f260000000800 */
[----:B------:R1:W-:Y:S01]  /*250c0*/  LDGSTS.E [R143+0x14000], desc[UR60][R158.64], !P6 ;  /* 0x140000009e8f7fae */ /* 0x0003e2000f12187c */
[----:B--2---:R-:W-:-:S03]  /*250d0*/  IMAD.WIDE R160, R153, 0x4, R18 ;  /* 0x0000000499a07825 */ /* 0x004fc600078e0212 */
[----:B------:R2:W-:Y:S04]  /*250e0*/  STL.64 [R1+0x2df0], R26 ;  /* 0x002df01a01007387 */ /* 0x0005e80000100a00 */
[----:B------:R2:W-:Y:S01]  /*250f0*/  LDGSTS.E [R143+0x18000], desc[UR60][R26.64], !P6 ;  /* 0x180000001a8f7fae */ /* 0x0005e2000f12187c */
[----:B-1----:R-:W-:-:S03]  /*25100*/  IMAD.WIDE R158, R153, 0x4, R22 ;  /* 0x00000004999e7825 */ /* 0x002fc600078e0216 */
[----:B------:R1:W-:Y:S04]  /*25110*/  STL.64 [R1+0x2e00], R24 ;  /* 0x002e001801007387 */ /* 0x0003e80000100a00 */
[----:B------:R1:W-:Y:S01]  /*25120*/  LDGSTS.E [R143+0x1c000], desc[UR60][R24.64], !P6 ;  /* 0x1c000000188f7fae */ /* 0x0003e2000f12187c */
[----:B------:R-:W-:Y:S01]  /*25130*/  ISETP.GE.U32.AND P6, PT, R152, 0x7fffff2d, PT ;  /* 0x7fffff2d9800780c */ /* 0x000fe20003fc6070 */
[----:B--2---:R-:W-:Y:S02]  /*25140*/  IMAD.WIDE R26, R153, 0x4, R20 ;  /* 0x00000004991a7825 */ /* 0x004fe400078e0214 */
[----:B------:R2:W-:Y:S02]  /*25150*/  LDGSTS.E [R143+0x10004], desc[UR60][R160.64], !P0 ;  /* 0x10004000a08f7fae */ /* 0x0005e4000c12187c */
[----:B------:R-:W-:-:S02]  /*25160*/  IMAD R152, R75, 0x32, RZ ;  /* 0x000000324b987824 */ /* 0x000fc400078e02ff */
[----:B------:R4:W-:Y:S01]  /*25170*/  LDGSTS.E [R143+0x14004], desc[UR60][R158.64], !P0 ;  /* 0x140040009e8f7fae */ /* 0x0009e2000c12187c */
[----:B-1----:R-:W-:-:S03]  /*25180*/  IMAD.WIDE R24, R153, 0x4, R8 ;  /* 0x0000000499187825 */ /* 0x002fc600078e0208 */
[----:B------:R2:W-:Y:S01]  /*25190*/  STL.64 [R1+0x2e08], R160 ;  /* 0x002e08a001007387 */ /* 0x0005e20000100a00 */
[----:B---3--:R-:W-:-:S03]  /*251a0*/  VIADD R153, R156, 0xffffff8f ;  /* 0xffffff8f9c997836 */ /* 0x008fc60000000000 */
[----:B------:R1:W-:Y:S01]  /*251b0*/  LDGSTS.E [R143+0x18004], desc[UR60][R26.64], !P0 ;  /* 0x180040001a8f7fae */ /* 0x0003e2000c12187c */
[----:B------:R-:W3:Y:S03]  /*251c0*/  LDC R156, c[0x0][0x238] ;  /* 0x00008e00ff9c7b82 */ /* 0x000ee60000000800 */
        /* <DEDUP_REMOVED lines=9> */
[----:B-1----:R-:W-:-:S03]  /*25260*/  IMAD.WIDE R26, R152, 0x4, R20 ;  /* 0x00000004981a7825 */ /* 0x002fc600078e0214 */
[----:B------:R4:W-:Y:S01]  /*25270*/  LDGSTS.E [R143+0x10008], desc[UR60][R160.64], !P1 ;  /* 0x10008000a08f7fae */ /* 0x0009e2000c92187c */
[----:B--2---:R-:W-:-:S03]  /*25280*/  IMAD.WIDE R24, R152, 0x4, R8 ;  /* 0x0000000498187825 */ /* 0x004fc600078e0208 */
[----:B------:R1:W-:Y:S01]  /*25290*/  STL.64 [R1+0x2e50], R158 ;  /* 0x002e509e01007387 */ /* 0x0003e20000100a00 */
[----:B------:R-:W-:-:S03]  /*252a0*/  VIADD R152, R154, 0xffffff8e ;  /* 0xffffff8e9a987836 */ /* 0x000fc60000000000 */
[----:B------:R1:W-:Y:S01]  /*252b0*/  LDGSTS.E [R143+0x14008], desc[UR60][R158.64], !P1 ;  /* 0x140080009e8f7fae */ /* 0x0003e2000c92187c */
[----:B----4-:R-:W-:-:S03]  /*252c0*/  IMAD.WIDE R160, R153, 0x4, R18 ;  /* 0x0000000499a07825 */ /* 0x010fc600078e0212 */
        /* <DEDUP_REMOVED lines=8> */
[----:B------:R-:W-:-:S02]  /*25350*/  VIADD R152, R155, 0xffffff8d ;  /* 0xffffff8d9b987836 */ /* 0x000fc40000000000 */
[----:B------:R4:W-:Y:S01]  /*25360*/  LDGSTS.E [R143+0x1400c], desc[UR60][R158.64], !P2 ;  /* 0x1400c0009e8f7fae */ /* 0x0009e2000d12187c */
[----:B------:R-:W3:Y:S01]  /*25370*/  LDC R155, c[0x0][0x238] ;  /* 0x00008e00ff9b7b82 */ /* 0x000ee20000000800 */
[----:B-1----:R-:W-:Y:S02]  /*25380*/  IMAD.WIDE R24, R153, 0x4, R8 ;  /* 0x0000000499187825 */ /* 0x002fe400078e0208 */
[----:B------:R1:W-:Y:S04]  /*25390*/  LDGSTS.E [R143+0x1800c], desc[UR60][R26.64], !P2 ;  /* 0x1800c0001a8f7fae */ /* 0x0003e8000d12187c */
[----:B------:R1:W-:Y:S01]  /*253a0*/  LDGSTS.E [R143+0x1c00c], desc[UR60][R24.64], !P2 ;  /* 0x1c00c000188f7fae */ /* 0x0003e2000d12187c */
[----:B------:R-:W-:Y:S01]  /*253b0*/  ISETP.GE.U32.AND P2, PT, R152, 0x7fffff0e, PT ;  /* 0x7fffff0e9800780c */ /* 0x000fe20003f46070 */
[----:B------:R-:W-:-:S02]  /*253c0*/  IMAD R152, R75, 0x50, RZ ;  /* 0x000000504b987824 */ /* 0x000fc400078e02ff */
[----:B------:R2:W-:Y:S02]  /*253d0*/  STL.64 [R1+0x2e80], R160 ;  /* 0x002e80a001007387 */ /* 0x0005e40000100a00 */
[C---:B------:R-:W-:Y:S02]  /*253e0*/  IMAD.WIDE R162, R152.reuse, 0x4, R18 ;  /* 0x0000000498a27825 */ /* 0x040fe400078e0212 */
[----:B------:R4:W-:Y:S04]  /*253f0*/  STL.64 [R1+0x2e98], R158 ;  /* 0x002e989e01007387 */ /* 0x0009e80000100a00 */
[----:B------:R1:W-:Y:S01]  /*25400*/  STL.64 [R1+0x2ea8], R26 ;  /* 0x002ea81a01007387 */ /* 0x0003e20000100a00 */
[----:B--2---:R-:W-:-:S03]  /*25410*/  IMAD.WIDE R160, R152, 0x4, R22 ;  /* 0x0000000498a07825 */ /* 0x004fc600078e0216 */
[----:B------:R2:W-:Y:S01]  /*25420*/  STL.64 [R1+0x2ec8], R24 ;  /* 0x002ec81801007387 */ /* 0x0005e20000100a00 */
[----:B----4-:R-:W4:Y:S03]  /*25430*/  LDC R158, c[0x0][0x238] ;  /* 0x00008e00ff9e7b82 */ /* 0x010f260000000800 */
[----:B------:R3:W-:Y:S01]  /*25440*/  LDGSTS.E [R143+0x20000], desc[UR60][R162.64], !P3 ;  /* 0x20000000a28f7fae */ /* 0x0007e2000d92187c */
[----:B-1----:R-:W-:-:S03]  /*25450*/  IMAD.WIDE R26, R152, 0x4, R20 ;  /* 0x00000004981a7825 */ /* 0x002fc600078e0214 */
[----:B------:R1:W-:Y:S01]  /*25460*/  LDGSTS.E [R143+0x24000], desc[UR60][R160.64], !P3 ;  /* 0x24000000a08f7fae */ /* 0x0003e2000d92187c */
[----:B------:R-:W4:Y:S01]  /*25470*/  LDC R159, c[0x0][0x238] ;  /* 0x00008e00ff9f7b82 */ /* 0x000f220000000800 */
[----:B--2---:R-:W-:Y:S01]  /*25480*/  IMAD.WIDE R24, R152, 0x4, R8 ;  /* 0x0000000498187825 */ /* 0x004fe200078e0208 */
[----:B------:R-:W-:Y:S01]  /*25490*/  IADD3 R152, R157, -0x74, RZ ;  /* 0xffffff8c9d987810 */ /* 0x000fe20007ffe0ff */
[----:B------:R2:W-:Y:S04]  /*254a0*/  LDGSTS.E [R143+0x28000], desc[UR60][R26.64], !P3 ;  /* 0x280000001a8f7fae */ /* 0x0005e8000d92187c */
[----:B------:R2:W-:Y:S01]  /*254b0*/  LDGSTS.E [R143+0x2c000], desc[UR60][R24.64], !P3 ;  /* 0x2c000000188f7fae */ /* 0x0005e2000d92187c */
[----:B------:R-:W-:Y:S01]  /*254c0*/  ISETP.GE.U32.AND P3, PT, R152, 0x7fffff0d, PT ;  /* 0x7fffff0d9800780c */ /* 0x000fe20003f66070 */
[----:B------:R-:W-:-:S02]  /*254d0*/  IMAD R152, R75, 0x51, RZ ;  /* 0x000000514b987824 */ /* 0x000fc400078e02ff */
[----:B------:R-:W-:Y:S02]  /*254e0*/  IMAD R153, R75, 0x52, RZ ;  /* 0x000000524b997824 */ /* 0x000fe400078e02ff */
[----:B------:R-:W-:-:S04]  /*254f0*/  IMAD.WIDE R218, R152, 0x4, R18 ;  /* 0x0000000498da7825 */ /* 0x000fc800078e0212 */
[C---:B------:R-:W-:Y:S01]  /*25500*/  IMAD.WIDE R216, R152.reuse, 0x4, R22 ;  /* 0x0000000498d87825 */ /* 0x040fe200078e0216 */
[----:B------:R3:W-:Y:S03]  /*25510*/  STL.64 [R1+0x3430], R162 ;  /* 0x003430a201007387 */ /* 0x0007e60000100a00 */
[C---:B------:R-:W-:Y:S01]  /*25520*/  IMAD.WIDE R214, R152.reuse, 0x4, R20 ;  /* 0x0000000498d67825 */ /* 0x040fe200078e0214 */
[----:B------:R-:W-:Y:S03]  /*25530*/  LDGSTS.E [R143+0x20004], desc[UR60][R218.64], !P4 ;  /* 0x20004000da8f7fae */ /* 0x000fe6000e12187c */
[----:B------:R-:W-:Y:S01]  /*25540*/  IMAD.WIDE R212, R152, 0x4, R8 ;  /* 0x0000000498d47825 */ /* 0x000fe200078e0208 */
[----:B------:R1:W-:Y:S03]  /*25550*/  STL.64 [R1+0x3438], R160 ;  /* 0x003438a001007387 */ /* 0x0003e60000100a00 */
[----:B------:R-:W-:Y:S01]  /*25560*/  IMAD R154, R75, 0x53, RZ ;  /* 0x000000534b9a7824 */ /* 0x000fe200078e02ff */
[----:B------:R-:W-:Y:S01]  /*25570*/  LDGSTS.E [R143+0x24004], desc[UR60][R216.64], !P4 ;  /* 0x24004000d88f7fae */ /* 0x000fe2000e12187c */
[C---:B------:R-:W-:Y:S01]  /*25580*/  IMAD.WIDE R210, R153.reuse, 0x4, R18 ;  /* 0x0000000499d27825 */ /* 0x040fe200078e0212 */
[----:B---3--:R-:W3:Y:S02]  /*25590*/  LDC R163, c[0x0][0x230] ;  /* 0x00008c00ffa37b82 */ /* 0x008ee40000000800 */
        /* <DEDUP_REMOVED lines=8> */
[----:B------:R-:W-:Y:S01]  /*25620*/  IMAD R155, R155, 0x70, RZ ;  /* 0x000000709b9b7824 */ /* 0x000fe200078e02ff */
[----:B------:R-:W3:Y:S01]  /*25630*/  LDC R160, c[0x0][0x230] ;  /* 0x00008c00ffa07b82 */ /* 0x000ee20000000800 */
[C---:B------:R-:W-:Y:S01]  /*25640*/  IMAD.WIDE R202, R154.reuse, 0x4, R18 ;  /* 0x000000049aca7825 */ /* 0x040fe200078e0212 */
[----:B------:R-:W-:Y:S03]  /*25650*/  LDGSTS.E [R143+0x28008], desc[UR60][R206.64], !P5 ;  /* 0x28008000ce8f7fae */ /* 0x000fe6000e92187c */
[C---:B------:R-:W-:Y:S01]  /*25660*/  IMAD.WIDE R200, R154.reuse, 0x4, R22 ;  /* 0x000000049ac87825 */ /* 0x040fe200078e0216 */
[----:B------:R-:W-:Y:S02]  /*25670*/  LDGSTS.E [R143+0x2c008], desc[UR60][R204.64], !P5 ;  /* 0x2c008000cc8f7fae */ /* 0x000fe4000e92187c */
[----:B------:R-:W3:Y:S01]  /*25680*/  LDC R162, c[0x0][0x230] ;  /* 0x00008c00ffa27b82 */ /* 0x000ee20000000800 */
[C---:B------:R-:W-:Y:S01]  /*25690*/  IMAD.WIDE R198, R154.reuse, 0x4, R20 ;  /* 0x000000049ac67825 */ /* 0x040fe200078e0214 */
[----:B------:R-:W-:Y:S03]  /*256a0*/  LDGSTS.E [R143+0x2000c], desc[UR60][R202.64], !P6 ;  /* 0x2000c000ca8f7fae */ /* 0x000fe6000f12187c */
[----:B------:R-:W-:Y:S01]  /*256b0*/  IMAD.WIDE R196, R154, 0x4, R8 ;  /* 0x000000049ac47825 */ /* 0x000fe200078e0208 */
[----:B------:R-:W-:Y:S03]  /*256c0*/  LDGSTS.E [R143+0x2400c], desc[UR60][R200.64], !P6 ;  /* 0x2400c000c88f7fae */ /* 0x000fe6000f12187c */
[----:B------:R-:W-:Y:S01]  /*256d0*/  IMAD R156, R156, 0x71, RZ ;  /* 0x000000719c9c7824 */ /* 0x000fe200078e02ff */
[----:B------:R-:W-:Y:S01]  /*256e0*/  LDGSTS.E [R143+0x2800c], desc[UR60][R198.64], !P6 ;  /* 0x2800c000c68f7fae */ /* 0x000fe2000f12187c */
[----:B------:R-:W-:-:S03]  /*256f0*/  IMAD.WIDE R194, R155, 0x4, R18 ;  /* 0x000000049bc27825 */ /* 0x000fc600078e0212 */
[----:B------:R-:W-:Y:S01]  /*25700*/  LDGSTS.E [R143+0x2c00c], desc[UR60][R196.64], !P6 ;  /* 0x2c00c000c48f7fae */ /* 0x000fe2000f12187c */
[----:B------:R-:W-:-:S03]  /*25710*/  IMAD.WIDE R192, R155, 0x4, R22 ;  /* 0x000000049bc07825 */ /* 0x000fc600078e0216 */
[----:B------:R-:W-:Y:S01]  /*25720*/  LDGSTS.E [R143+0x30000], desc[UR60][R194.64], !P0 ;  /* 0x30000000c28f7fae */ /* 0x000fe2000c12187c */
[----:B------:R-:W-:-:S03]  /*25730*/  IMAD.WIDE R190, R155, 0x4, R20 ;  /* 0x000000049bbe7825 */ /* 0x000fc600078e0214 */
[----:B------:R-:W-:Y:S01]  /*25740*/  LDGSTS.E [R143+0x34000], desc[UR60][R192.64], !P0 ;  /* 0x34000000c08f7fae */ /* 0x000fe2000c12187c */
[----:B------:R-:W-:Y:S02]  /*25750*/  IMAD.WIDE R188, R155, 0x4, R8 ;  /* 0x000000049bbc7825 */ /* 0x000fe400078e0208 */
[----:B------:R-:W3:Y:S02]  /*25760*/  LDC R155, c[0x0][0x230] ;  /* 0x00008c00ff9b7b82 */ /* 0x000ee40000000800 */
[----:B----4-:R-:W-:Y:S01]  /*25770*/  IMAD R157, R158, 0x72, RZ ;  /* 0x000000729e9d7824 */ /* 0x010fe200078e02ff */
[----:B------:R2:W-:Y:S01]  /*25780*/  STL.64 [R1+0x3440], R26 ;  /* 0x0034401a01007387 */ /* 0x0005e20000100a00 */
[----:B------:R-:W-:-:S03]  /*25790*/  IMAD.WIDE R186, R156, 0x4, R18 ;  /* 0x000000049cba7825 */ /* 0x000fc600078e0212 */
[----:B------:R-:W-:Y:S01]  /*257a0*/  LDGSTS.E [R143+0x38000], desc[UR60][R190.64], !P0 ;  /* 0x38000000be8f7fae */ /* 0x000fe2000c12187c */
[----:B------:R-:W-:-:S04]  /*257b0*/  IMAD.WIDE R184, R156, 0x4, R22 ;  /* 0x000000049cb87825 */ /* 0x000fc800078e0216 */
[C---:B------:R-:W-:Y:S01]  /*257c0*/  IMAD.WIDE R182, R156.reuse, 0x4, R20 ;  /* 0x000000049cb67825 */ /* 0x040fe200078e0214 */
[----:B------:R4:W-:Y:S03]  /*257d0*/  STL.64 [R1+0x3448], R24 ;  /* 0x0034481801007387 */ /* 0x0009e60000100a00 */
[----:B------:R-:W-:Y:S01]  /*257e0*/  IMAD R158, R159, 0x73, RZ ;  /* 0x000000739f9e7824 */ /* 0x000fe200078e02ff */
[----:B------:R-:W-:Y:S01]  /*257f0*/  LDGSTS.E [R143+0x3c000], desc[UR60][R188.64], !P0 ;  /* 0x3c000000bc8f7fae */ /* 0x000fe2000c12187c */
[----:B------:R-:W-:Y:S02]  /*25800*/  IMAD.WIDE R180, R156, 0x4, R8 ;  /* 0x000000049cb47825 */ /* 0x000fe400078e0208 */
[----:B------:R-:W3:Y:S01]  /*25810*/  LDC R156, c[0x0][0x230] ;  /* 0x00008c00ff9c7b82 */ /* 0x000ee20000000800 */
[----:B------:R-:W-:Y:S01]  /*25820*/  STL.64 [R1+0x3450], R218 ;  /* 0x003450da01007387 */ /* 0x000fe20000100a00 */
[----:B------:R-:W-:-:S03]  /*25830*/  IMAD.WIDE R178, R157, 0x4, R18 ;  /* 0x000000049db27825 */ /* 0x000fc600078e0212 */
[----:B------:R-:W-:Y:S01]  /*25840*/  LDGSTS.E [R143+0x30004], desc[UR60][R186.64], !P1 ;  /* 0x30004000ba8f7fae */ /* 0x000fe2000c92187c */
[----:B------:R-:W-:-:S03]  /*25850*/  IMAD.WIDE R176, R157, 0x4, R22 ;  /* 0x000000049db07825 */ /* 0x000fc600078e0216 */
[----:B------:R-:W-:Y:S01]  /*25860*/  STL.64 [R1+0x3470], R210 ;  /* 0x003470d201007387 */ /* 0x000fe20000100a00 */
[----:B------:R-:W-:-:S03]  /*25870*/  IMAD.WIDE R174, R157, 0x4, R20 ;  /* 0x000000049dae7825 */ /* 0x000fc600078e0214 */
[----:B------:R-:W-:Y:S01]  /*25880*/  LDGSTS.E [R143+0x34004], desc[UR60][R184.64], !P1 ;  /* 0x34004000b88f7fae */ /* 0x000fe2000c92187c */
[----:B------:R-:W-:-:S03]  /*25890*/  IMAD.WIDE R170, R158, 0x4, R18 ;  /* 0x000000049eaa7825 */ /* 0x000fc600078e0212 */
[----:B------:R-:W-:Y:S01]  /*258a0*/  STL.64 [R1+0x3490], R202 ;  /* 0x003490ca01007387 */ /* 0x000fe20000100a00 */
[----:B------:R-:W-:Y:S02]  /*258b0*/  IMAD.WIDE R172, R157, 0x4, R8 ;  /* 0x000000049dac7825 */ /* 0x000fe400078e0208 */
[----:B------:R-:W3:Y:S01]  /*258c0*/  LDC R157, c[0x0][0x238] ;  /* 0x00008e00ff9d7b82 */ /* 0x000ee20000000800 */
[----:B------:R-:W-:Y:S01]  /*258d0*/  LDGSTS.E [R143+0x38004], desc[UR60][R182.64], !P1 ;  /* 0x38004000b68f7fae */ /* 0x000fe2000c92187c */
[----:B------:R-:W-:-:S03]  /*258e0*/  IMAD.WIDE R168, R158, 0x4, R22 ;  /* 0x000000049ea87825 */ /* 0x000fc600078e0216 */
[----:B------:R-:W-:Y:S01]  /*258f0*/  STL.64 [R1+0x34b0], R194 ;  /* 0x0034b0c201007387 */ /* 0x000fe20000100a00 */
[----:B--2---:R-:W-:-:S03]  /*25900*/  IMAD.WIDE R26, R158, 0x4, R20 ;  /* 0x000000049e1a7825 */ /* 0x004fc600078e0214 */
[----:B------:R-:W-:Y:S01]  /*25910*/  LDGSTS.E [R143+0x3c004], desc[UR60][R180.64], !P1 ;  /* 0x3c004000b48f7fae */ /* 0x000fe2000c92187c */
[----:B----4-:R-:W-:-:S03]  /*25920*/  IMAD.WIDE R24, R158, 0x4, R8 ;  /* 0x000000049e187825 */ /* 0x010fc600078e0208 */
[----:B------:R-:W-:Y:S04]  /*25930*/  STL.64 [R1+0x34d0], R186 ;  /* 0x0034d0ba01007387 */ /* 0x000fe80000100a00 */
[----:B------:R-:W-:Y:S04]  /*25940*/  LDGSTS.E [R143+0x30008], desc[UR60][R178.64], !P2 ;  /* 0x30008000b28f7fae */ /* 0x000fe8000d12187c */
[----:B------:R-:W-:Y:S04]  /*25950*/  STL.64 [R1+0x34f0], R178 ;  /* 0x0034f0b201007387 */ /* 0x000fe80000100a00 */
[----:B------:R-:W-:Y:S04]  /*25960*/  LDGSTS.E [R143+0x34008], desc[UR60][R176.64], !P2 ;  /* 0x34008000b08f7fae */ /* 0x000fe8000d12187c */
[----:B------:R2:W-:Y:S04]  /*25970*/  STL.64 [R1+0x3458], R216 ;  /* 0x003458d801007387 */ /* 0x0005e80000100a00 */
[----:B------:R-:W-:Y:S01]  /*25980*/  LDGSTS.E [R143+0x38008], desc[UR60][R174.64], !P2 ;  /* 0x38008000ae8f7fae */ /* 0x000fe2000d12187c */
[----:B-1----:R-:W-:-:S03]  /*25990*/  VIADD R154, R161, 0xffffffea ;  /* 0xffffffeaa19a7836 */ /* 0x002fc60000000000 */
[----:B------:R-:W-:Y:S04]  /*259a0*/  STL.64 [R1+0x3510], R170 ;  /* 0x003510aa01007387 */ /* 0x000fe80000100a00 */
[----:B------:R-:W-:Y:S01]  /*259b0*/  LDGSTS.E [R143+0x3c008], desc[UR60][R172.64], !P2 ;  /* 0x3c008000ac8f7fae */ /* 0x000fe2000d12187c */
[----:B---3--:R-:W-:-:S03]  /*259c0*/  VIADD R152, R160, 0xffffffeb ;  /* 0xffffffeba0987836 */ /* 0x008fc60000000000 */
        /* <DEDUP_REMOVED lines=8> */
[----:B------:R-:W-:Y:S01]  /*25a50*/  ISETP.GE.U32.AND P1, PT, R154, 0x7fffff6b, PT ;  /* 0x7fffff6b9a00780c */ /* 0x000fe20003f26070 */
[----:B------:R-:W-:Y:S01]  /*25a60*/  VIADD R153, R162, 0xffffffe9 ;  /* 0xffffffe9a2997836 */ /* 0x000fe20000000000 */
[----:B------:R-:W-:Y:S01]  /*25a70*/  ISETP.GE.U32.AND P2, PT, R152, 0x7fffff6c, PT ;  /* 0x7fffff6c9800780c */ /* 0x000fe20003f46070 */
[----:B------:R-:W-:Y:S01]  /*25a80*/  STL.64 [R1+0x3488], R204 ;  /* 0x003488cc01007387 */ /* 0x000fe20000100a00 */
[----:B------:R-:W3:Y:S03]  /*25a90*/  LDC R154, c[0x0][0x230] ;  /* 0x00008c00ff9a7b82 */ /* 0x000ee60000000800 */
[----:B------:R-:W-:Y:S01]  /*25aa0*/  STL.64 [R1+0x3498], R200 ;  /* 0x003498c801007387 */ /* 0x000fe20000100a00 */
[----:B-1----:R-:W-:-:S03]  /*25ab0*/  IADD3 R143, R163, -0x18, RZ ;  /* 0xffffffe8a38f7810 */ /* 0x002fc60007ffe0ff */
[----:B------:R-:W-:Y:S01]  /*25ac0*/  STL.64 [R1+0x34a0], R198 ;  /* 0x0034a0c601007387 */ /* 0x000fe20000100a00 */
[----:B------:R-:W-:Y:S01]  /*25ad0*/  VIADD R152, R165, 0xffffffca ;  /* 0xffffffcaa5987836 */ /* 0x000fe20000000000 */
[----:B------:R-:W-:Y:S01]  /*25ae0*/  ISETP.GE.U32.AND P0, PT, R153, 0x7fffff6a, PT ;  /* 0x7fffff6a9900780c */ /* 0x000fe20003f06070 */
[----:B------:R-:W-:Y:S01]  /*25af0*/  IMAD R126, R224, R126, RZ ;  /* 0x0000007ee07e7224 */ /* 0x000fe200078e02ff */
[----:B------:R-:W-:Y:S01]  /*25b00*/  STL.64 [R1+0x3408], R196 ;  /* 0x003408c401007387 */ /* 0x000fe20000100a00 */
[----:B------:R-:W-:Y:S01]  /*25b10*/  ISETP.GE.U32.AND P4, PT, R143, 0x7fffff69, PT ;  /* 0x7fffff698f00780c */ /* 0x000fe20003f86070 */
[----:B------:R-:W-:Y:S01]  /*25b20*/  VIADD R143, R166, 0xffffffc9 ;  /* 0xffffffc9a68f7836 */ /* 0x000fe20000000000 */
[----:B------:R-:W1:Y:S01]  /*25b30*/  LDC R163, c[0x0][0x230] ;  /* 0x00008c00ffa37b82 */ /* 0x000e620000000800 */
[----:B------:R-:W-:Y:S04]  /*25b40*/  STL.64 [R1+0x34b8], R192 ;  /* 0x0034b8c001007387 */ /* 0x000fe80000100a00 */
[----:B------:R-:W-:Y:S01]  /*25b50*/  STL.64 [R1+0x34c0], R190 ;  /* 0x0034c0be01007387 */ /* 0x000fe20000100a00 */
[----:B--2---:R-:W-:-:S02]  /*25b60*/  IMAD R216, R75, 0x77, RZ ;  /* 0x000000774bd87824 */ /* 0x004fc400078e02ff */
[----:B------:R-:W-:Y:S01]  /*25b70*/  IMAD R112, R223, R112, RZ ;  /* 0x00000070df707224 */ /* 0x000fe200078e02ff */
[----:B------:R-:W-:Y:S01]  /*25b80*/  STL.64 [R1+0x34c8], R188 ;  /* 0x0034c8bc01007387 */ /* 0x000fe20000100a00 */
[----:B------:R-:W-:Y:S01]  /*25b90*/  ISETP.GE.U32.AND P5, PT, R152, 0x7fffff4b, PT ;  /* 0x7fffff4b9800780c */ /* 0x000fe20003fa6070 */
[----:B------:R-:W-:Y:S01]  /*25ba0*/  IMAD R79, R220, R79, RZ ;  /* 0x0000004fdc4f7224 */ /* 0x000fe200078e02ff */
[----:B------:R-:W2:Y:S01]  /*25bb0*/  LDC R162, c[0x0][0x230] ;  /* 0x00008c00ffa27b82 */ /* 0x000ea20000000800 */
[----:B------:R-:W-:Y:S01]  /*25bc0*/  STL.64 [R1+0x34d8], R184 ;  /* 0x0034d8b801007387 */ /* 0x000fe20000100a00 */
[----:B------:R-:W-:-:S03]  /*25bd0*/  ISETP.GE.U32.AND P3, PT, R143, 0x7fffff4a, PT ;  /* 0x7fffff4a8f00780c */ /* 0x000fc60003f66070 */
[----:B------:R-:W-:Y:S01]  /*25be0*/  STL.64 [R1+0x34e0], R182 ;  /* 0x0034e0b601007387 */ /* 0x000fe20000100a00 */
[----:B------:R-:W-:Y:S01]  /*25bf0*/  VIADD R153, R164, 0xffffffcb ;  /* 0xffffffcba4997836 */ /* 0x000fe20000000000 */
[----:B------:R-:W-:Y:S01]  /*25c00*/  LOP3.LUT R143, R74, 0x50, RZ, 0x3c, !PT ;  /* 0x000000504a8f7812 */ /* 0x000fe200078e3cff */
[----:B------:R-:W-:Y:S01]  /*25c10*/  IMAD R152, R75, 0x14, RZ ;  /* 0x000000144b987824 */ /* 0x000fe200078e02ff */
[----:B------:R-:W-:Y:S01]  /*25c20*/  STL.64 [R1+0x2ea0], R180 ;  /* 0x002ea0b401007387 */ /* 0x000fe20000100a00 */
[----:B------:R-:W4:Y:S03]  /*25c30*/  LDC R164, c[0x0][0x230] ;  /* 0x00008c00ffa47b82 */ /* 0x000f260000000800 */
[----:B------:R-:W-:Y:S04]  /*25c40*/  STL.64 [R1+0x34f8], R176 ;  /* 0x0034f8b001007387 */ /* 0x000fe80000100a00 */
[----:B------:R-:W-:Y:S01]  /*25c50*/  STL.64 [R1+0x3500], R174 ;  /* 0x003500ae01007387 */ /* 0x000fe20000100a00 */
[----:B------:R-:W-:-:S03]  /*25c60*/  IADD3 R143, R16, R143, RZ ;  /* 0x0000008f108f7210 */ /* 0x000fc60007ffe0ff */
[----:B------:R-:W-:Y:S01]  /*25c70*/  STL.64 [R1+0x3508], R172 ;  /* 0x003508ac01007387 */ /* 0x000fe20000100a00 */
[----:B------:R-:W-:-:S03]  /*25c80*/  ISETP.GE.U32.AND P6, PT, R153, 0x7fffff4c, PT ;  /* 0x7fffff4c9900780c */ /* 0x000fc60003fc6070 */
[----:B------:R3:W-:Y:S01]  /*25c90*/  STL.64 [R1+0x3518], R168 ;  /* 0x003518a801007387 */ /* 0x0007e20000100a00 */
[----:B------:R-:W-:-:S03]  /*25ca0*/  IMAD.WIDE R158, R152, 0x4, R22 ;  /* 0x00000004989e7825 */ /* 0x000fc600078e0216 */
[----:B------:R1:W-:Y:S01]  /*25cb0*/  STL.64 [R1+0x3520], R26 ;  /* 0x0035201a01007387 */ /* 0x0003e20000100a00 */
[----:B------:R-:W-:-:S03]  /*25cc0*/  IMAD R153, R75, 0x15, RZ ;  /* 0x000000154b997824 */ /* 0x000fc600078e02ff */
[----:B------:R2:W-:Y:S01]  /*25cd0*/  STL.64 [R1+0x2e90], R24 ;  /* 0x002e901801007387 */ /* 0x0005e20000100a00 */
[----:B---3--:R-:W-:-:S04]  /*25ce0*/  IMAD.WIDE R168, R152, 0x4, R18 ;  /* 0x0000000498a87825 */ /* 0x008fc800078e0212 */
[----:B-1----:R-:W-:-:S04]  /*25cf0*/  IMAD.WIDE R26, R152, 0x4, R20 ;  /* 0x00000004981a7825 */ /* 0x002fc800078e0214 */
[----:B--2---:R-:W-:Y:S01]  /*25d00*/  IMAD.WIDE R24, R152, 0x4, R8 ;  /* 0x0000000498187825 */ /* 0x004fe200078e0208 */
[----:B------:R-:W-:Y:S03]  /*25d10*/  STL.64 [R1+0x27b0], R168 ;  /* 0x0027b0a801007387 */ /* 0x000fe60000100a00 */
[----:B------:R-:W-:Y:S01]  /*25d20*/  VIADD R152, R155, 0xffffffc8 ;  /* 0xffffffc89b987836 */ /* 0x000fe20000000000 */
[----:B------:R-:W-:Y:S01]  /*25d30*/  LDGSTS.E [R143], desc[UR60][R168.64], !P2 ;  /* 0x00000000a88f7fae */ /* 0x000fe2000d12187c */
[----:B------:R-:W1:Y:S01]  /*25d40*/  LDC R155, c[0x0][0x230] ;  /* 0x00008c00ff9b7b82 */ /* 0x000e620000000800 */
[C---:B------:R-:W-:Y:S02]  /*25d50*/  IMAD.WIDE R160, R153.reuse, 0x4, R18 ;  /* 0x0000000499a07825 */ /* 0x040fe400078e0212 */
[----:B------:R2:W-:Y:S04]  /*25d60*/  STL.64 [R1+0x27c0], R158 ;  /* 0x0027c09e01007387 */ /* 0x0005e80000100a00 */
[----:B------:R2:W-:Y:S04]  /*25d70*/  LDGSTS.E [R143+0x4000], desc[UR60][R158.64], !P2 ;  /* 0x040000009e8f7fae */ /* 0x0005e8000d12187c */
[----:B------:R3:W-:Y:S04]  /*25d80*/  STL.64 [R1+0x27d0], R26 ;  /* 0x0027d01a01007387 */ /* 0x0007e80000100a00 */
[----:B------:R3:W-:Y:S01]  /*25d90*/  LDGSTS.E [R143+0x8000], desc[UR60][R26.64], !P2 ;  /* 0x080000001a8f7fae */ /* 0x0007e2000d12187c */
[----:B--2---:R-:W-:-:S03]  /*25da0*/  IMAD.WIDE R158, R153, 0x4, R22 ;  /* 0x00000004999e7825 */ /* 0x004fc600078e0216 */
[----:B------:R2:W-:Y:S04]  /*25db0*/  STL.64 [R1+0x27e0], R24 ;  /* 0x0027e01801007387 */ /* 0x0005e80000100a00 */
[----:B------:R2:W-:Y:S01]  /*25dc0*/  LDGSTS.E [R143+0xc000], desc[UR60][R24.64], !P2 ;  /* 0x0c000000188f7fae */ /* 0x0005e2000d12187c */
[----:B------:R-:W-:Y:S01]  /*25dd0*/  ISETP.GE.U32.AND P2, PT, R152, 0x7fffff49, PT ;  /* 0x7fffff499800780c */ /* 0x000fe20003f46070 */
[----:B---3--:R-:W-:Y:S02]  /*25de0*/  IMAD.WIDE R26, R153, 0x4, R20 ;  /* 0x00000004991a7825 */ /* 0x008fe400078e0214 */
        /* <DEDUP_REMOVED lines=12> */
[----:B--2---:R-:W-:-:S03]  /*25eb0*/  IMAD.WIDE R158, R152, 0x4, R22 ;  /* 0x00000004989e7825 */ /* 0x004fc600078e0216 */
[----:B------:R3:W-:Y:S01]  /*25ec0*/  LDGSTS.E [R143+0xc004], desc[UR60][R24.64], !P1 ;  /* 0x0c004000188f7fae */ /* 0x0007e2000c92187c */
[C---:B-1----:R-:W-:Y:S01]  /*25ed0*/  IMAD.WIDE R26, R152.reuse, 0x4, R20 ;  /* 0x00000004981a7825 */ /* 0x042fe200078e0214 */
[----:B------:R-:W-:Y:S02]  /*25ee0*/  ISETP.GE.U32.AND P1, PT, R153, 0x7fffff2c, PT ;  /* 0x7fffff2c9900780c */ /* 0x000fe40003f26070 */
[----:B------:R1:W-:Y:S01]  /*25ef0*/  STL.64 [R1+0x2820], R160 ;  /* 0x002820a001007387 */ /* 0x0003e20000100a00 */
[----:B---3--:R-:W-:-:S03]  /*25f00*/  IMAD.WIDE R24, R152, 0x4, R8 ;  /* 0x0000000498187825 */ /* 0x008fc600078e0208 */
[----:B------:R1:W-:Y:S01]  /*25f10*/  LDGSTS.E [R143+0x8], desc[UR60][R160.64], !P0 ;  /* 0x00008000a08f7fae */ /* 0x0003e2000c12187c */
[----:B------:R-:W-:Y:S02]  /*25f20*/  VIADD R152, R156, 0xffffffaa ;  /* 0xffffffaa9c987836 */ /* 0x000fe40000000000 */
[----:B------:R-:W-:Y:S01]  /*25f30*/  IMAD R153, R75, 0x17, RZ ;  /* 0x000000174b997824 */ /* 0x000fe200078e02ff */
[----:B------:R-:W2:Y:S01]  /*25f40*/  LDC R156, c[0x0][0x230] ;  /* 0x00008c00ff9c7b82 */ /* 0x000ea20000000800 */
[----:B------:R3:W-:Y:S04]  /*25f50*/  STL.64 [R1+0x2830], R158 ;  /* 0x0028309e01007387 */ /* 0x0007e80000100a00 */
[----:B------:R3:W-:Y:S01]  /*25f60*/  LDGSTS.E [R143+0x4008], desc[UR60][R158.64], !P0 ;  /* 0x040080009e8f7fae */ /* 0x0007e2000c12187c */
[----:B-1----:R-:W-:-:S03]  /*25f70*/  IMAD.WIDE R160, R153, 0x4, R18 ;  /* 0x0000000499a07825 */ /* 0x002fc600078e0212 */
[----:B------:R1:W-:Y:S04]  /*25f80*/  STL.64 [R1+0x2840], R26 ;  /* 0x0028401a01007387 */ /* 0x0003e80000100a00 */
[----:B------:R1:W-:Y:S04]  /*25f90*/  LDGSTS.E [R143+0x8008], desc[UR60][R26.64], !P0 ;  /* 0x080080001a8f7fae */ /* 0x0003e8000c12187c */
[----:B------:R4:W-:Y:S01]  /*25fa0*/  STL.64 [R1+0x2850], R24 ;  /* 0x0028501801007387 */ /* 0x0009e20000100a00 */
[----:B---3--:R-:W-:-:S03]  /*25fb0*/  IMAD.WIDE R158, R153, 0x4, R22 ;  /* 0x00000004999e7825 */ /* 0x008fc600078e0216 */
[----:B------:R4:W-:Y:S01]  /*25fc0*/  LDGSTS.E [R143+0xc008], desc[UR60][R24.64], !P0 ;  /* 0x0c008000188f7fae */ /* 0x0009e2000c12187c */
[----:B------:R-:W-:Y:S01]  /*25fd0*/  ISETP.GE.U32.AND P0, PT, R152, 0x7fffff2b, PT ;  /* 0x7fffff2b9800780c */ /* 0x000fe20003f06070 */
[----:B------:R-:W-:Y:S02]  /*25fe0*/  IMAD R152, R75, 0x34, RZ ;  /* 0x000000344b987824 */ /* 0x000fe400078e02ff */
[C---:B-1----:R-:W-:Y:S01]  /*25ff0*/  IMAD.WIDE R26, R153.reuse, 0x4, R20 ;  /* 0x00000004991a7825 */ /* 0x042fe200078e0214 */
[----:B------:R1:W-:Y:S04]  /*26000*/  STL.64 [R1+0x2858], R160 ;  /* 0x002858a001007387 */ /* 0x0003e80000100a00 */
[----:B------:R1:W-:Y:S01]  /*26010*/  LDGSTS.E [R143+0xc], desc[UR60][R160.64], !P4 ;  /* 0x0000c000a08f7fae */ /* 0x0003e2000e12187c */
[----:B----4-:R-:W-:Y:S01]  /*26020*/  IMAD.WIDE R24, R153, 0x4, R8 ;  /* 0x0000000499187825 */ /* 0x010fe200078e0208 */
[----:B------:R-:W-:-:S02]  /*26030*/  IADD3 R153, R155, -0x57, RZ ;  /* 0xffffffa99b997810 */ /* 0x000fc40007ffe0ff */
[----:B------:R3:W-:Y:S01]  /*26040*/  STL.64 [R1+0x2868], R158 ;  /* 0x0028689e01007387 */ /* 0x0007e20000100a00 */
[----:B------:R-:W4:Y:S03]  /*26050*/  LDC R155, c[0x0][0x230] ;  /* 0x00008c00ff9b7b82 */ /* 0x000f260000000800 */
[----:B------:R3:W-:Y:S01]  /*26060*/  LDGSTS.E [R143+0x400c], desc[UR60][R158.64], !P4 ;  /* 0x0400c0009e8f7fae */ /* 0x0007e2000e12187c */
[----:B-1----:R-:W-:-:S03]  /*26070*/  IMAD.WIDE R160, R152, 0x4, R18 ;  /* 0x0000000498a07825 */ /* 0x002fc600078e0212 */
        /* <DEDUP_REMOVED lines=9> */
[----:B------:R1:W-:Y:S01]  /*26110*/  LDGSTS.E [R143+0x10000], desc[UR60][R160.64], !P6 ;  /* 0x10000000a08f7fae */ /* 0x0003e2000f12187c */
[----:B---3--:R-:W-:-:S03]  /*26120*/  IMAD.WIDE R24, R152, 0x4, R8 ;  /* 0x0000000498187825 */ /* 0x008fc600078e0208 */
        /* <DEDUP_REMOVED lines=8> */
[----:B---3--:R-:W-:-:S03]  /*261b0*/  IMAD.WIDE R158, R153, 0x4, R22 ;  /* 0x00000004999e7825 */ /* 0x008fc600078e0216 */
[----:B------:R1:W-:Y:S01]  /*261c0*/  LDGSTS.E [R143+0x1c000], desc[UR60][R24.64], !P6 ;  /* 0x1c000000188f7fae */ /* 0x0003e2000f12187c */
[----:B------:R-:W-:Y:S01]  /*261d0*/  ISETP.GE.U32.AND P6, PT, R152, 0x7fffff29, PT ;  /* 0x7fffff299800780c */ /* 0x000fe20003fc6070 */
[----:B--2---:R-:W-:Y:S02]  /*261e0*/  IMAD.WIDE R26, R153, 0x4, R20 ;  /* 0x00000004991a7825 */ /* 0x004fe400078e0214 */
        /* <DEDUP_REMOVED lines=35> */
[----:B--2---:R-:W-:-:S03]  /*26420*/  IMAD.WIDE R24, R153, 0x4, R8 ;  /* 0x0000000499187825 */ /* 0x004fc600078e0208 */
[----:B------:R1:W-:Y:S04]  /*26430*/  STL.64 [R1+0x2fe8], R158 ;  /* 0x002fe89e01007387 */ /* 0x0003e80000100a00 */
[----:B------:R1:W-:Y:S01]  /*26440*/  LDGSTS.E [R143+0x1400c], desc[UR60][R158.64], !P2 ;  /* 0x1400c0009e8f7fae */ /* 0x0003e2000d12187c */
[----:B---3--:R-:W-:-:S03]  /*26450*/  IMAD.WIDE R160, R152, 0x4, R18 ;  /* 0x0000000498a07825 */ /* 0x008fc600078e0212 */
[----:B------:R2:W-:Y:S04]  /*26460*/  STL.64 [R1+0x3028], R26 ;  /* 0x0030281a01007387 */ /* 0x0005e80000100a00 */
[----:B------:R2:W-:Y:S01]  /*26470*/  LDGSTS.E [R143+0x1800c], desc[UR60][R26.64], !P2 ;  /* 0x1800c0001a8f7fae */ /* 0x0005e2000d12187c */
[----:B-1----:R-:W-:-:S03]  /*26480*/  IMAD.WIDE R158, R152, 0x4, R22 ;  /* 0x00000004989e7825 */ /* 0x002fc600078e0216 */
[----:B------:R1:W-:Y:S04]  /*26490*/  STL.64 [R1+0x3068], R24 ;  /* 0x0030681801007387 */ /* 0x0003e80000100a00 */
[----:B------:R1:W-:Y:S01]  /*264a0*/  LDGSTS.E [R143+0x1c00c], desc[UR60][R24.64], !P2 ;  /* 0x1c00c000188f7fae */ /* 0x0003e2000d12187c */
[----:B--2---:R-:W-:-:S03]  /*264b0*/  IMAD.WIDE R26, R152, 0x4, R20 ;  /* 0x00000004981a7825 */ /* 0x004fc600078e0214 */
[----:B------:R2:W-:Y:S01]  /*264c0*/  LDGSTS.E [R143+0x20000], desc[UR60][R160.64], !P1 ;  /* 0x20000000a08f7fae */ /* 0x0005e2000c92187c */
[----:B------:R-:W-:-:S03]  /*264d0*/  IADD3 R153, R154, -0x77, RZ ;  /* 0xffffff899a997810 */ /* 0x000fc60007ffe0ff */
[----:B------:R3:W-:Y:S01]  /*264e0*/  LDGSTS.E [R143+0x24000], desc[UR60][R158.64], !P1 ;  /* 0x240000009e8f7fae */ /* 0x0007e2000c92187c */
[----:B-1----:R-:W-:-:S03]  /*264f0*/  IMAD.WIDE R24, R152, 0x4, R8 ;  /* 0x0000000498187825 */ /* 0x002fc600078e0208 */
[----:B------:R1:W-:Y:S01]  /*26500*/  LDGSTS.E [R143+0x28000], desc[UR60][R26.64], !P1 ;  /* 0x280000001a8f7fae */ /* 0x0003e2000c92187c */
[----:B------:R-:W-:-:S03]  /*26510*/  VIADD R152, R156, 0xffffff88 ;  /* 0xffffff889c987836 */ /* 0x000fc60000000000 */
[----:B------:R1:W-:Y:S02]  /*26520*/  LDGSTS.E [R143+0x2c000], desc[UR60][R24.64], !P1 ;  /* 0x2c000000188f7fae */ /* 0x0003e4000c92187c */
[----:B------:R-:W-:Y:S01]  /*26530*/  ISETP.GE.U32.AND P1, PT, R152, 0x7fffff09, PT ;  /* 0x7fffff099800780c */ /* 0x000fe20003f26070 */
[----:B------:R-:W-:Y:S01]  /*26540*/  IMAD R152, R75, 0x55, RZ ;  /* 0x000000554b987824 */ /* 0x000fe200078e02ff */
[----:B------:R-:W-:Y:S01]  /*26550*/  ISETP.GE.U32.AND P2, PT, R153, 0x7fffff0a, PT ;  /* 0x7fffff0a9900780c */ /* 0x000fe20003f46070 */
        /* <DEDUP_REMOVED lines=9> */
[----:B--2---:R-:W2:Y:S02]  /*265f0*/  LDC R161, c[0x0][0x230] ;  /* 0x00008c00ffa17b82 */ /* 0x004ea40000000800 */
[----:B------:R-:W-:Y:S01]  /*26600*/  IMAD R154, R75, 0x57, RZ ;  /* 0x000000574b9a7824 */ /* 0x000fe200078e02ff */
[----:B------:R-:W-:Y:S01]  /*26610*/  LDGSTS.E [R143+0x28004], desc[UR60][R198.64], !P0 ;  /* 0x28004000c68f7fae */ /* 0x000fe2000c12187c */
[----:B------:R-:W-:-:S03]  /*26620*/  IMAD.WIDE R194, R153, 0x4, R18 ;  /* 0x0000000499c27825 */ /* 0x000fc600078e0212 */
[----:B------:R-:W-:Y:S01]  /*26630*/  LDGSTS.E [R143+0x2c004], desc[UR60][R196.64], !P0 ;  /* 0x2c004000c48f7fae */ /* 0x000fe2000c12187c */
[----:B---3--:R-:W3:Y:S01]  /*26640*/  LDC R159, c[0x0][0x230] ;  /* 0x00008c00ff9f7b82 */ /* 0x008ee20000000800 */
[C---:B------:R-:W-:Y:S02]  /*26650*/  IMAD.WIDE R192, R153.reuse, 0x4, R22 ;  /* 0x0000000499c07825 */ /* 0x040fe400078e0216 */
[----:B------:R-:W-:Y:S02]  /*26660*/  LDGSTS.E [R143+0x20008], desc[UR60][R194.64], !P4 ;  /* 0x20008000c28f7fae */ /* 0x000fe4000e12187c */
[C---:B------:R-:W-:Y:S02]  /*26670*/  IMAD.WIDE R190, R153.reuse, 0x4, R20 ;  /* 0x0000000499be7825 */ /* 0x040fe400078e0214 */
[----:B------:R-:W-:Y:S01]  /*26680*/  LDGSTS.E [R143+0x24008], desc[UR60][R192.64], !P4 ;  /* 0x24008000c08f7fae */ /* 0x000fe2000e12187c */
[----:B------:R-:W2:Y:S01]  /*26690*/  LDC R158, c[0x0][0x230] ;  /* 0x00008c00ff9e7b82 */ /* 0x000ea20000000800 */
[----:B------:R-:W-:-:S02]  /*266a0*/  IMAD.WIDE R188, R153, 0x4, R8 ;  /* 0x0000000499bc7825 */ /* 0x000fc400078e0208 */
[----:B------:R-:W-:Y:S02]  /*266b0*/  LDGSTS.E [R143+0x28008], desc[UR60][R190.64], !P4 ;  /* 0x28008000be8f7fae */ /* 0x000fe4000e12187c */
[----:B----4-:R-:W-:Y:S02]  /*266c0*/  IMAD R155, R155, 0x74, RZ ;  /* 0x000000749b9b7824 */ /* 0x010fe400078e02ff */
        /* <DEDUP_REMOVED lines=11> */
[C---:B------:R-:W-:Y:S01]  /*26780*/  IMAD.WIDE R178, R155.reuse, 0x4, R18 ;  /* 0x000000049bb27825 */ /* 0x040fe200078e0212 */
[----:B------:R-:W3:Y:S03]  /*26790*/  LDC R157, c[0x0][0x230] ;  /* 0x00008c00ff9d7b82 */ /* 0x000ee60000000800 */
[C---:B------:R-:W-:Y:S01]  /*267a0*/  IMAD.WIDE R176, R155.reuse, 0x4, R22 ;  /* 0x000000049bb07825 */ /* 0x040fe200078e0216 */
[----:B------:R-:W-:Y:S03]  /*267b0*/  LDGSTS.E [R143+0x30000], desc[UR60][R178.64], !P5 ;  /* 0x30000000b28f7fae */ /* 0x000fe6000e92187c */
[C---:B------:R-:W-:Y:S01]  /*267c0*/  IMAD.WIDE R174, R155.reuse, 0x4, R20 ;  /* 0x000000049bae7825 */ /* 0x040fe200078e0214 */
[----:B------:R1:W-:Y:S03]  /*267d0*/  STL.64 [R1+0x3550], R26 ;  /* 0x0035501a01007387 */ /* 0x0003e60000100a00 */
[----:B------:R-:W-:Y:S01]  /*267e0*/  IMAD.WIDE R172, R155, 0x4, R8 ;  /* 0x000000049bac7825 */ /* 0x000fe200078e0208 */
[----:B------:R-:W-:Y:S01]  /*267f0*/  LDGSTS.E [R143+0x34000], desc[UR60][R176.64], !P5 ;  /* 0x34000000b08f7fae */ /* 0x000fe2000e92187c */
[----:B------:R-:W3:Y:S02]  /*26800*/  LDC R155, c[0x0][0x230] ;  /* 0x00008c00ff9b7b82 */ /* 0x000ee40000000800 */
[----:B------:R-:W-:-:S02]  /*26810*/  IMAD R224, R75, 0x76, RZ ;  /* 0x000000764be07824 */ /* 0x000fc400078e02ff */
[C---:B------:R-:W-:Y:S01]  /*26820*/  IMAD.WIDE R170, R156.reuse, 0x4, R18 ;  /* 0x000000049caa7825 */ /* 0x040fe200078e0212 */
[----:B------:R2:W-:Y:S03]  /*26830*/  STL.64 [R1+0x3538], R24 ;  /* 0x0035381801007387 */ /* 0x0005e60000100a00 */
[C---:B------:R-:W-:Y:S01]  /*26840*/  IMAD.WIDE R168, R156.reuse, 0x4, R22 ;  /* 0x000000049ca87825 */ /* 0x040fe200078e0216 */
[----:B------:R-:W-:Y:S03]  /*26850*/  LDGSTS.E [R143+0x38000], desc[UR60][R174.64], !P5 ;  /* 0x38000000ae8f7fae */ /* 0x000fe6000e92187c */
[C---:B------:R-:W-:Y:S01]  /*26860*/  IMAD.WIDE R166, R156.reuse, 0x4, R20 ;  /* 0x000000049ca67825 */ /* 0x040fe200078e0214 */
[----:B------:R-:W-:Y:S03]  /*26870*/  LDGSTS.E [R143+0x3c000], desc[UR60][R172.64], !P5 ;  /* 0x3c000000ac8f7fae */ /* 0x000fe6000e92187c */
[----:B-1----:R-:W-:Y:S01]  /*26880*/  IMAD.WIDE R26, R156, 0x4, R8 ;  /* 0x000000049c1a7825 */ /* 0x002fe200078e0208 */
[----:B------:R-:W-:Y:S03]  /*26890*/  LDGSTS.E [R143+0x30004], desc[UR60][R170.64], !P3 ;  /* 0x30004000aa8f7fae */ /* 0x000fe6000d92187c */
[----:B------:R-:W-:Y:S01]  /*268a0*/  IMAD R88, R221, R88, RZ ;  /* 0x00000058dd587224 */ /* 0x000fe200078e02ff */
[----:B------:R-:W-:Y:S01]  /*268b0*/  LDGSTS.E [R143+0x34004], desc[UR60][R168.64], !P3 ;  /* 0x34004000a88f7fae */ /* 0x000fe2000d92187c */
[----:B--2---:R-:W-:-:S04]  /*268c0*/  IMAD.WIDE R24, R224, 0x4, R18 ;  /* 0x00000004e0187825 */ /* 0x004fc800078e0212 */
[C---:B------:R-:W-:Y:S01]  /*268d0*/  IMAD.WIDE R222, R216.reuse, 0x4, R18 ;  /* 0x00000004d8de7825 */ /* 0x040fe200078e0212 */
[----:B------:R-:W-:Y:S03]  /*268e0*/  LDGSTS.E [R143+0x38004], desc[UR60][R166.64], !P3 ;  /* 0x38004000a68f7fae */ /* 0x000fe6000d92187c */
[----:B------:R-:W-:Y:S01]  /*268f0*/  IMAD.WIDE R218, R216, 0x4, R20 ;  /* 0x00000004d8da7825 */ /* 0x000fe200078e0214 */
[----:B------:R-:W-:Y:S03]  /*26900*/  LDGSTS.E [R143+0x3c004], desc[UR60][R26.64], !P3 ;  /* 0x3c0040001a8f7fae */ /* 0x000fe6000d92187c */
[----:B------:R-:W-:Y:S01]  /*26910*/  VIADD R152, R158, 0xffffffe7 ;  /* 0xffffffe79e987836 */ /* 0x000fe20000000000 */
[----:B------:R-:W-:Y:S01]  /*26920*/  LDGSTS.E [R143+0x30008], desc[UR60][R24.64], !P2 ;  /* 0x30008000188f7fae */ /* 0x000fe2000d12187c */
[----:B------:R-:W-:Y:S01]  /*26930*/  IMAD.WIDE R228, R224, 0x4, R22 ;  /* 0x00000004e0e47825 */ /* 0x000fe200078e0216 */
[----:B----4-:R-:W-:Y:S01]  /*26940*/  IADD3 R153, R160, -0x1b, RZ ;  /* 0xffffffe5a0997810 */ /* 0x010fe20007ffe0ff */
[----:B------:R-:W1:Y:S02]  /*26950*/  LDC R156, c[0x0][0x230] ;  /* 0x00008c00ff9c7b82 */ /* 0x000e640000000800 */
[C---:B------:R-:W-:Y:S01]  /*26960*/  IMAD.WIDE R226, R224.reuse, 0x4, R20 ;  /* 0x00000004e0e27825 */ /* 0x040fe200078e0214 */
[----:B------:R-:W-:Y:S03]  /*26970*/  LDGSTS.E [R143+0x34008], desc[UR60][R228.64], !P2 ;  /* 0x34008000e48f7fae */ /* 0x000fe6000d12187c */
[----:B------:R-:W-:Y:S01]  /*26980*/  IMAD.WIDE R224, R224, 0x4, R8 ;  /* 0x00000004e0e07825 */ /* 0x000fe200078e0208 */
[----:B------:R-:W-:Y:S03]  /*26990*/  LDGSTS.E [R143+0x38008], desc[UR60][R226.64], !P2 ;  /* 0x38008000e28f7fae */ /* 0x000fe6000d12187c */
[C---:B------:R-:W-:Y:S01]  /*269a0*/  IMAD.WIDE R220, R216.reuse, 0x4, R22 ;  /* 0x00000004d8dc7825 */ /* 0x040fe200078e0216 */
[----:B------:R-:W-:Y:S03]  /*269b0*/  LDGSTS.E [R143+0x3c008], desc[UR60][R224.64], !P2 ;  /* 0x3c008000e08f7fae */ /* 0x000fe6000d12187c */
[----:B------:R-:W-:Y:S01]  /*269c0*/  IMAD.WIDE R216, R216, 0x4, R8 ;  /* 0x00000004d8d87825 */ /* 0x000fe200078e0208 */
[----:B------:R-:W-:Y:S03]  /*269d0*/  LDGSTS.E [R143+0x3000c], desc[UR60][R222.64], !P1 ;  /* 0x3000c000de8f7fae */ /* 0x000fe6000c92187c */
[----:B---3--:R-:W-:Y:S01]  /*269e0*/  VIADD R154, R159, 0xffffffe6 ;  /* 0xffffffe69f9a7836 */ /* 0x008fe20000000000 */
[----:B------:R-:W-:Y:S04]  /*269f0*/  STL.64 [R1+0x3558], R202 ;  /* 0x003558ca01007387 */ /* 0x000fe80000100a00 */
[----:B------:R-:W-:Y:S04]  /*26a00*/  LDGSTS.E [R143+0x3400c], desc[UR60][R220.64], !P1 ;  /* 0x3400c000dc8f7fae */ /* 0x000fe8000c92187c */
[----:B------:R-:W-:Y:S04]  /*26a10*/  STL.64 [R1+0x3578], R194 ;  /* 0x003578c201007387 */ /* 0x000fe80000100a00 */
[----:B------:R-:W-:Y:S04]  /*26a20*/  LDGSTS.E [R143+0x3800c], desc[UR60][R218.64], !P1 ;  /* 0x3800c000da8f7fae */ /* 0x000fe8000c92187c */
[----:B------:R-:W-:Y:S04]  /*26a30*/  STL.64 [R1+0x3590], R186 ;  /* 0x003590ba01007387 */ /* 0x000fe80000100a00 */
[----:B------:R2:W-:Y:S01]  /*26a40*/  LDGSTS.E [R143+0x3c00c], desc[UR60][R216.64], !P1 ;  /* 0x3c00c000d88f7fae */ /* 0x0005e2000c92187c */
[----:B------:R-:W-:-:S02]  /*26a50*/  ISETP.GE.U32.AND P1, PT, R154, 0x7fffff67, PT ;  /* 0x7fffff679a00780c */ /* 0x000fc40003f26070 */
[----:B------:R-:W3:Y:S01]  /*26a60*/  LDC R154, c[0x0][0x230] ;  /* 0x00008c00ff9a7b82 */ /* 0x000ee20000000800 */
[----:B------:R4:W-:Y:S04]  /*26a70*/  STL.64 [R1+0x2e88], R24 ;  /* 0x002e881801007387 */ /* 0x0009e80000100a00 */
[----:B------:R-:W-:Y:S01]  /*26a80*/  STL.64 [R1+0x35b0], R178 ;  /* 0x0035b0b201007387 */ /* 0x000fe20000100a00 */
[----:B--2---:R-:W-:-:S03]  /*26a90*/  VIADD R143, R161, 0xffffffe4 ;  /* 0xffffffe4a18f7836 */ /* 0x004fc60000000000 */
[----:B------:R-:W-:Y:S01]  /*26aa0*/  STL.64 [R1+0x35c8], R170 ;  /* 0x0035c8aa01007387 */ /* 0x000fe20000100a00 */
[----:B------:R-:W-:-:S03]  /*26ab0*/  ISETP.GE.U32.AND P2, PT, R152, 0x7fffff68, PT ;  /* 0x7fffff689800780c */ /* 0x000fc60003f46070 */
[----:B------:R-:W-:Y:S01]  /*26ac0*/  STL.64 [R1+0x3560], R200 ;  /* 0x003560c801007387 */ /* 0x000fe20000100a00 */
[----:B------:R-:W-:Y:S01]  /*26ad0*/  ISETP.GE.U32.AND P4, PT, R143, 0x7fffff65, PT ;  /* 0x7fffff658f00780c */ /* 0x000fe20003f86070 */
[----:B------:R-:W-:Y:S02]  /*26ae0*/  VIADD R152, R163, 0xffffffc6 ;  /* 0xffffffc6a3987836 */ /* 0x000fe40000000000 */
[----:B------:R-:W-:Y:S01]  /*26af0*/  STL.64 [R1+0x3568], R198 ;  /* 0x003568c601007387 */ /* 0x000fe20000100a00 */
[----:B------:R-:W-:-:S03]  /*26b00*/  IADD3 R143, R164, -0x3b, RZ ;  /* 0xffffffc5a48f7810 */ /* 0x000fc60007ffe0ff */
        /* <DEDUP_REMOVED lines=8> */
[----:B------:R-:W-:-:S03]  /*26b90*/  IMAD R152, R75, 0x18, RZ ;  /* 0x000000184b987824 */ /* 0x000fc600078e02ff */
[----:B------:R-:W-:Y:S01]  /*26ba0*/  STL.64 [R1+0x35a0], R182 ;  /* 0x0035a0b601007387 */ /* 0x000fe20000100a00 */
[----:B------:R-:W-:-:S03]  /*26bb0*/  ISETP.GE.U32.AND P0, PT, R153, 0x7fffff66, PT ;  /* 0x7fffff669900780c */ /* 0x000fc60003f06070 */
[----:B------:R-:W-:Y:S01]  /*26bc0*/  STL.64 [R1+0x35a8], R180 ;  /* 0x0035a8b401007387 */ /* 0x000fe20000100a00 */
[----:B------:R-:W-:-:S03]  /*26bd0*/  VIADD R153, R162, 0xffffffc7 ;  /* 0xffffffc7a2997836 */ /* 0x000fc60000000000 */
[----:B------:R-:W-:Y:S01]  /*26be0*/  STL.64 [R1+0x35b8], R176 ;  /* 0x0035b8b001007387 */ /* 0x000fe20000100a00 */
[----:B------:R-:W-:-:S03]  /*26bf0*/  IMAD.IADD R143, R16, 0x1, R143 ;  /* 0x00000001108f7824 */ /* 0x000fc600078e028f */
[----:B------:R-:W-:Y:S04]  /*26c00*/  STL.64 [R1+0x35c0], R174 ;  /* 0x0035c0ae01007387 */ /* 0x000fe80000100a00 */
[----:B------:R-:W-:Y:S04]  /*26c10*/  STL.64 [R1+0x3528], R172 ;  /* 0x003528ac01007387 */ /* 0x000fe80000100a00 */
[----:B------:R2:W-:Y:S01]  /*26c20*/  STL.64 [R1+0x35d0], R168 ;  /* 0x0035d0a801007387 */ /* 0x0005e20000100a00 */
[----:B----4-:R-:W-:-:S03]  /*26c30*/  IMAD.WIDE R24, R152, 0x4, R8 ;  /* 0x0000000498187825 */ /* 0x010fc600078e0208 */
[----:B------:R4:W-:Y:S01]  /*26c40*/  STL.64 [R1+0x35d8], R166 ;  /* 0x0035d8a601007387 */ /* 0x0009e20000100a00 */
[----:B------:R-:W-:-:S03]  /*26c50*/  ISETP.GE.U32.AND P6, PT, R153, 0x7fffff48, PT ;  /* 0x7fffff489900780c */ /* 0x000fc60003fc6070 */
[----:B------:R1:W-:Y:S01]  /*26c60*/  STL.64 [R1+0x35e0], R26 ;  /* 0x0035e01a01007387 */ /* 0x0003e20000100a00 */
[----:B--2---:R-:W-:-:S04]  /*26c70*/  IMAD.WIDE R168, R152, 0x4, R18 ;  /* 0x0000000498a87825 */ /* 0x004fc800078e0212 */
[C---:B----4-:R-:W-:Y:S01]  /*26c80*/  IMAD.WIDE R166, R152.reuse, 0x4, R22 ;  /* 0x0000000498a67825 */ /* 0x050fe200078e0216 */
[----:B------:R-:W-:Y:S03]  /*26c90*/  STL.64 [R1+0x2890], R168 ;  /* 0x002890a801007387 */ /* 0x000fe60000100a00 */
[----:B-1----:R-:W-:Y:S01]  /*26ca0*/  IMAD.WIDE R26, R152, 0x4, R20 ;  /* 0x00000004981a7825 */ /* 0x002fe200078e0214 */
[----:B------:R-:W-:Y:S03]  /*26cb0*/  LDGSTS.E [R143], desc[UR60][R168.64], !P2 ;  /* 0x00000000a88f7fae */ /* 0x000fe6000d12187c */
[----:B------:R-:W-:Y:S01]  /*26cc0*/  IMAD R153, R75, 0x19, RZ ;  /* 0x000000194b997824 */ /* 0x000fe200078e02ff */
[----:B------:R-:W-:Y:S01]  /*26cd0*/  STL.64 [R1+0x28a0], R166 ;  /* 0x0028a0a601007387 */ /* 0x000fe20000100a00 */
[----:B------:R-:W-:-:S02]  /*26ce0*/  VIADD R152, R155, 0xffffffc4 ;  /* 0xffffffc49b987836 */ /* 0x000fc40000000000 */
[----:B------:R-:W1:Y:S01]  /*26cf0*/  LDC R155, c[0x0][0x230] ;  /* 0x00008c00ff9b7b82 */ /* 0x000e620000000800 */
[----:B------:R-:W-:Y:S01]  /*26d00*/  LDGSTS.E [R143+0x4000], desc[UR60][R166.64], !P2 ;  /* 0x04000000a68f7fae */ /* 0x000fe2000d12187c */
[----:B------:R-:W-:-:S03]  /*26d10*/  IMAD.WIDE R160, R153, 0x4, R18 ;  /* 0x0000000499a07825 */ /* 0x000fc600078e0212 */
[----:B------:R2:W-:Y:S01]  /*26d20*/  STL.64 [R1+0x28b0], R26 ;  /* 0x0028b01a01007387 */ /* 0x0005e20000100a00 */
[----:B------:R-:W-:-:S03]  /*26d30*/  IMAD.WIDE R158, R153, 0x4, R22 ;  /* 0x00000004999e7825 */ /* 0x000fc600078e0216 */
[----:B------:R2:W-:Y:S04]  /*26d40*/  LDGSTS.E [R143+0x8000], desc[UR60][R26.64], !P2 ;  /* 0x080000001a8f7fae */ /* 0x0005e8000d12187c */
[----:B------:R4:W-:Y:S04]  /*26d50*/  STL.64 [R1+0x28c0], R24 ;  /* 0x0028c01801007387 */ /* 0x0009e80000100a00 */
[----:B------:R4:W-:Y:S01]  /*26d60*/  LDGSTS.E [R143+0xc000], desc[UR60][R24.64], !P2 ;  /* 0x0c000000188f7fae */ /* 0x0009e2000d12187c */
[----:B--2---:R-:W-:Y:S01]  /*26d70*/  IMAD.WIDE R26, R153, 0x4, R20 ;  /* 0x00000004991a7825 */ /* 0x004fe200078e0214 */
[----:B------:R-:W-:-:S02]  /*26d80*/  ISETP.GE.U32.AND P2, PT, R152, 0x7fffff45, PT ;  /* 0x7fffff459800780c */ /* 0x000fc40003f46070 */
[----:B------:R2:W-:Y:S01]  /*26d90*/  STL.64 [R1+0x28c8], R160 ;  /* 0x0028c8a001007387 */ /* 0x0005e20000100a00 */
[----:B----4-:R-:W-:-:S03]  /*26da0*/  IMAD.WIDE R24, R153, 0x4, R8 ;  /* 0x0000000499187825 */ /* 0x010fc600078e0208 */
[----:B------:R2:W-:Y:S01]  /*26db0*/  LDGSTS.E [R143+0x4], desc[UR60][R160.64], !P1 ;  /* 0x00004000a08f7fae */ /* 0x0005e2000c92187c */
[----:B---3--:R-:W-:Y:S02]  /*26dc0*/  VIADD R153, R154, 0xffffffa7 ;  /* 0xffffffa79a997836 */ /* 0x008fe40000000000 */
[----:B------:R-:W-:Y:S01]  /*26dd0*/  IMAD R152, R75, 0x1a, RZ ;  /* 0x0000001a4b987824 */ /* 0x000fe200078e02ff */
[----:B------:R-:W3:Y:S01]  /*26de0*/  LDC R154, c[0x0][0x230] ;  /* 0x00008c00ff9a7b82 */ /* 0x000ee20000000800 */
[----:B------:R4:W-:Y:S04]  /*26df0*/  STL.64 [R1+0x28d8], R158 ;  /* 0x0028d89e01007387 */ /* 0x0009e80000100a00 */
[----:B------:R4:W-:Y:S01]  /*26e00*/  LDGSTS.E [R143+0x4004], desc[UR60][R158.64], !P1 ;  /* 0x040040009e8f7fae */ /* 0x0009e2000c92187c */
[----:B--2---:R-:W-:-:S03]  /*26e10*/  IMAD.WIDE R160, R152, 0x4, R18 ;  /* 0x0000000498a07825 */ /* 0x004fc600078e0212 */
[----:B------:R2:W-:Y:S04]  /*26e20*/  STL.64 [R1+0x28e8], R26 ;  /* 0x0028e81a01007387 */ /* 0x0005e80000100a00 */
        /* <DEDUP_REMOVED lines=22> */
[----:B------:R2:W-:Y:S02]  /*26f90*/  STL.64 [R1+0x2938], R160 ;  /* 0x002938a001007387 */ /* 0x0005e40000100a00 */
[----:B------:R-:W-:-:S02]  /*26fa0*/  IMAD R152, R75, 0x38, RZ ;  /* 0x000000384b987824 */ /* 0x000fc400078e02ff */
[----:B------:R2:W-:Y:S01]  /*26fb0*/  LDGSTS.E [R143+0xc], desc[UR60][R160.64], !P4 ;  /* 0x0000c000a08f7fae */ /* 0x0005e2000e12187c */
[----:B-1----:R-:W-:-:S03]  /*26fc0*/  IMAD.WIDE R24, R153, 0x4, R8 ;  /* 0x0000000499187825 */ /* 0x002fc600078e0208 */
[----:B------:R1:W-:Y:S04]  /*26fd0*/  STL.64 [R1+0x2948], R158 ;  /* 0x0029489e01007387 */ /* 0x0003e80000100a00 */
[----:B------:R1:W-:Y:S01]  /*26fe0*/  LDGSTS.E [R143+0x400c], desc[UR60][R158.64], !P4 ;  /* 0x0400c0009e8f7fae */ /* 0x0003e2000e12187c */
[----:B------:R-:W-:Y:S02]  /*26ff0*/  VIADD R153, R155, 0xffffffa5 ;  /* 0xffffffa59b997836 */ /* 0x000fe40000000000 */
[----:B------:R-:W4:Y:S01]  /*27000*/  LDC R155, c[0x0][0x230] ;  /* 0x00008c00ff9b7b82 */ /* 0x000f220000000800 */
[----:B------:R3:W-:Y:S01]  /*27010*/  STL.64 [R1+0x2958], R26 ;  /* 0x0029581a01007387 */ /* 0x0007e20000100a00 */
[----:B--2---:R-:W-:-:S03]  /*27020*/  IMAD.WIDE R160, R152, 0x4, R18 ;  /* 0x0000000498a07825 */ /* 0x004fc600078e0212 */
[----:B------:R3:W-:Y:S04]  /*27030*/  LDGSTS.E [R143+0x800c], desc[UR60][R26.64], !P4 ;  /* 0x0800c0001a8f7fae */ /* 0x0007e8000e12187c */
[----:B------:R2:W-:Y:S01]  /*27040*/  STL.64 [R1+0x2968], R24 ;  /* 0x0029681801007387 */ /* 0x0005e20000100a00 */
[----:B-1----:R-:W-:-:S03]  /*27050*/  IMAD.WIDE R158, R152, 0x4, R22 ;  /* 0x00000004989e7825 */ /* 0x002fc600078e0216 */
[----:B------:R2:W-:Y:S01]  /*27060*/  LDGSTS.E [R143+0xc00c], desc[UR60][R24.64], !P4 ;  /* 0x0c00c000188f7fae */ /* 0x0005e2000e12187c */
[C---:B---3--:R-:W-:Y:S01]  /*27070*/  IMAD.WIDE R26, R152.reuse, 0x4, R20 ;  /* 0x00000004981a7825 */ /* 0x048fe200078e0214 */
[----:B------:R-:W-:Y:S02]  /*27080*/  ISETP.GE.U32.AND P4, PT, R153, 0x7fffff26, PT ;  /* 0x7fffff269900780c */ /* 0x000fe40003f86070 */
[----:B------:R1:W-:Y:S01]  /*27090*/  STL.64 [R1+0x3070], R160 ;  /* 0x003070a001007387 */ /* 0x0003e20000100a00 */
[----:B--2---:R-:W-:-:S03]  /*270a0*/  IMAD.WIDE R24, R152, 0x4, R8 ;  /* 0x0000000498187825 */ /* 0x004fc600078e0208 */
        /* <DEDUP_REMOVED lines=17> */
[----:B----4-:R-:W-:-:S03]  /*271c0*/  IMAD.WIDE R24, R153, 0x4, R8 ;  /* 0x0000000499187825 */ /* 0x010fc600078e0208 */
[----:B------:R3:W-:Y:S01]  /*271d0*/  STL.64 [R1+0x3130], R158 ;  /* 0x0031309e01007387 */ /* 0x0007e20000100a00 */
[----:B------:R-:W-:-:S03]  /*271e0*/  VIADD R153, R156, 0xffffff87 ;  /* 0xffffff879c997836 */ /* 0x000fc60000000000 */
[----:B------:R3:W-:Y:S01]  /*271f0*/  LDGSTS.E [R143+0x14004], desc[UR60][R158.64], !P5 ;  /* 0x140040009e8f7fae */ /* 0x0007e2000e92187c */
[----:B------:R-:W4:Y:S01]  /*27200*/  LDC R156, c[0x0][0x230] ;  /* 0x00008c00ff9c7b82 */ /* 0x000f220000000800 */
[C---:B-1----:R-:W-:Y:S02]  /*27210*/  IMAD.WIDE R160, R152.reuse, 0x4, R18 ;  /* 0x0000000498a07825 */ /* 0x042fe400078e0212 */
        /* <DEDUP_REMOVED lines=12> */
[----:B------:R-:W-:Y:S02]  /*272e0*/  IADD3 R152, R155, -0x7a, RZ ;  /* 0xffffff869b987810 */ /* 0x000fe40007ffe0ff */
[----:B------:R-:W4:Y:S01]  /*272f0*/  LDC R155, c[0x0][0x230] ;  /* 0x00008c00ff9b7b82 */ /* 0x000f220000000800 */
[----:B------:R3:W-:Y:S04]  /*27300*/  LDGSTS.E [R143+0x14008], desc[UR60][R158.64], !P3 ;  /* 0x140080009e8f7fae */ /* 0x0007e8000d92187c */
        /* <DEDUP_REMOVED lines=22> */
[----:B--2---:R-:W-:-:S03]  /*27470*/  IMAD.WIDE R26, R152, 0x4, R20 ;  /* 0x00000004981a7825 */ /* 0x004fc600078e0214 */
[----:B------:R2:W-:Y:S04]  /*27480*/  LDGSTS.E [R143+0x20000], desc[UR60][R160.64], !P1 ;  /* 0x20000000a08f7fae */ /* 0x0005e8000c92187c */
[----:B------:R2:W-:Y:S01]  /*27490*/  LDGSTS.E [R143+0x24000], desc[UR60][R158.64], !P1 ;  /* 0x240000009e8f7fae */ /* 0x0005e2000c92187c */
[----:B-1----:R-:W-:-:S03]  /*274a0*/  IMAD.WIDE R24, R152, 0x4, R8 ;  /* 0x0000000498187825 */ /* 0x002fc600078e0208 */
[----:B------:R1:W-:Y:S01]  /*274b0*/  LDGSTS.E [R143+0x28000], desc[UR60][R26.64], !P1 ;  /* 0x280000001a8f7fae */ /* 0x0003e2000c92187c */
[----:B----4-:R-:W-:-:S03]  /*274c0*/  VIADD R152, R156, 0xffffff84 ;  /* 0xffffff849c987836 */ /* 0x010fc60000000000 */
[----:B------:R4:W-:Y:S01]  /*274d0*/  LDGSTS.E [R143+0x2c000], desc[UR60][R24.64], !P1 ;  /* 0x2c000000188f7fae */ /* 0x0009e2000c92187c */
[----:B------:R-:W-:Y:S01]  /*274e0*/  ISETP.GE.U32.AND P2, PT, R153, 0x7fffff06, PT ;  /* 0x7fffff069900780c */ /* 0x000fe20003f46070 */
[----:B---3--:R-:W-:Y:S01]  /*274f0*/  IMAD R154, R154, 0x5b, RZ ;  /* 0x0000005b9a9a7824 */ /* 0x008fe200078e02ff */
[----:B------:R-:W3:Y:S01]  /*27500*/  LDC R156, c[0x0][0x230] ;  /* 0x00008c00ff9c7b82 */ /* 0x000ee20000000800 */
[----:B------:R-:W-:Y:S01]  /*27510*/  ISETP.GE.U32.AND P1, PT, R152, 0x7fffff05, PT ;  /* 0x7fffff059800780c */ /* 0x000fe20003f26070 */
[C---:B------:R-:W-:Y:S02]  /*27520*/  IMAD R152, R75.reuse, 0x59, RZ ;  /* 0x000000594b987824 */ /* 0x040fe400078e02ff */
[----:B------:R-:W-:Y:S02]  /*27530*/  IMAD R153, R75, 0x5a, RZ ;  /* 0x0000005a4b997824 */ /* 0x000fe400078e02ff */
        /* <DEDUP_REMOVED lines=9> */
[C---:B------:R-:W-:Y:S01]  /*275d0*/  IMAD.WIDE R172, R153.reuse, 0x4, R18 ;  /* 0x0000000499ac7825 */ /* 0x040fe200078e0212 */
[----:B------:R-:W-:Y:S03]  /*275e0*/  LDGSTS.E [R143+0x28004], desc[UR60][R176.64], !P0 ;  /* 0x28004000b08f7fae */ /* 0x000fe6000c12187c */
[C---:B------:R-:W-:Y:S01]  /*275f0*/  IMAD.WIDE R170, R153.reuse, 0x4, R22 ;  /* 0x0000000499aa7825 */ /* 0x040fe200078e0216 */
[----:B------:R-:W-:Y:S01]  /*27600*/  LDGSTS.E [R143+0x2c004], desc[UR60][R174.64], !P0 ;  /* 0x2c004000ae8f7fae */ /* 0x000fe2000c12187c */
[----:B-1----:R-:W1:Y:S02]  /*27610*/  LDC R159, c[0x0][0x230] ;  /* 0x00008c00ff9f7b82 */ /* 0x002e640000000800 */
        /* <DEDUP_REMOVED lines=9> */
[----:B------:R-:W-:Y:S01]  /*276b0*/  LDGSTS.E [R143+0x24008], desc[UR60][R170.64], !P4 ;  /* 0x24008000aa8f7fae */ /* 0x000fe2000e12187c */
[----:B------:R-:W2:Y:S02]  /*276c0*/  LDC R160, c[0x0][0x230] ;  /* 0x00008c00ffa07b82 */ /* 0x000ea40000000800 */
[C---:B----4-:R-:W-:Y:S01]  /*276d0*/  IMAD.WIDE R26, R154.reuse, 0x4, R20 ;  /* 0x000000049a1a7825 */ /* 0x050fe200078e0214 */
        /* <DEDUP_REMOVED lines=13> */
[C---:B------:R-:W-:Y:S02]  /*277b0*/  IMAD R192, R75.reuse, 0x7a, RZ ;  /* 0x0000007a4bc07824 */ /* 0x040fe400078e02ff */
[C---:B------:R-:W-:Y:S01]  /*277c0*/  IMAD.WIDE R206, R200.reuse, 0x4, R18 ;  /* 0x00000004c8ce7825 */ /* 0x040fe200078e0212 */
[----:B------:R-:W-:Y:S03]  /*277d0*/  LDGSTS.E [R143+0x34000], desc[UR60][R212.64], !P5 ;  /* 0x34000000d48f7fae */ /* 0x000fe6000e92187c */
        /* <DEDUP_REMOVED lines=16> */
[----:B------:R-:W-:Y:S02]  /*278e0*/  VIADD R153, R157, 0xffffffe1 ;  /* 0xffffffe19d997836 */ /* 0x000fe40000000000 */
[C---:B------:R-:W-:Y:S01]  /*278f0*/  IMAD.WIDE R190, R184.reuse, 0x4, R18 ;  /* 0x00000004b8be7825 */ /* 0x040fe200078e0212 */
[----:B------:R-:W-:Y:S03]  /*27900*/  LDGSTS.E [R143+0x38008], desc[UR60][R194.64], !P2 ;  /* 0x38008000c28f7fae */ /* 0x000fe6000d12187c */
[C---:B------:R-:W-:Y:S01]  /*27910*/  IMAD.WIDE R188, R184.reuse, 0x4, R22 ;  /* 0x00000004b8bc7825 */ /* 0x040fe200078e0216 */
[----:B------:R-:W-:Y:S01]  /*27920*/  LDGSTS.E [R143+0x3c008], desc[UR60][R192.64], !P2 ;  /* 0x3c008000c08f7fae */ /* 0x000fe2000d12187c */
[----:B------:R-:W-:Y:S02]  /*27930*/  ISETP.GE.U32.AND P4, PT, R153, 0x7fffff62, PT ;  /* 0x7fffff629900780c */ /* 0x000fe40003f86070 */
[C---:B------:R-:W-:Y:S01]  /*27940*/  IMAD.WIDE R186, R184.reuse, 0x4, R20 ;  /* 0x00000004b8ba7825 */ /* 0x040fe200078e0214 */
[----:B------:R-:W-:Y:S03]  /*27950*/  LDGSTS.E [R143+0x3000c], desc[UR60][R190.64], !P1 ;  /* 0x3000c000be8f7fae */ /* 0x000fe6000c92187c */
[----:B------:R-:W-:Y:S01]  /*27960*/  IMAD.WIDE R184, R184, 0x4, R8 ;  /* 0x00000004b8b87825 */ /* 0x000fe200078e0208 */
[----:B------:R-:W-:Y:S03]  /*27970*/  LDGSTS.E [R143+0x3400c], desc[UR60][R188.64], !P1 ;  /* 0x3400c000bc8f7fae */ /* 0x000fe6000c92187c */
[----:B------:R-:W-:Y:S01]  /*27980*/  VIADD R152, R155, 0xffffffe3 ;  /* 0xffffffe39b987836 */ /* 0x000fe20000000000 */
[----:B------:R-:W-:Y:S01]  /*27990*/  LDGSTS.E [R143+0x3800c], desc[UR60][R186.64], !P1 ;  /* 0x3800c000ba8f7fae */ /* 0x000fe2000c92187c */
[----:B-1----:R-:W-:Y:S01]  /*279a0*/  VIADD R153, R159, 0xffffffc3 ;  /* 0xffffffc39f997836 */ /* 0x002fe20000000000 */
[----:B------:R-:W1:Y:S02]  /*279b0*/  LDC R155, c[0x0][0x230] ;  /* 0x00008c00ff9b7b82 */ /* 0x000e640000000800 */
[----:B------:R3:W-:Y:S02]  /*279c0*/  LDGSTS.E [R143+0x3c00c], desc[UR60][R184.64], !P1 ;  /* 0x3c00c000b88f7fae */ /* 0x0007e4000c92187c */
[----:B------:R-:W-:-:S04]  /*279d0*/  ISETP.GE.U32.AND P6, PT, R153, 0x7fffff44, PT ;  /* 0x7fffff449900780c */ /* 0x000fc80003fc6070 */
[----:B------:R-:W4:Y:S01]  /*279e0*/  LDC R153, c[0x0][0x230] ;  /* 0x00008c00ff997b82 */ /* 0x000f220000000800 */
[----:B---3--:R-:W-:Y:S01]  /*279f0*/  VIADD R143, R158, 0xffffffe0 ;  /* 0xffffffe09e8f7836 */ /* 0x008fe20000000000 */
[----:B------:R-:W-:Y:S01]  /*27a00*/  STL.64 [R1+0x3630], R180 ;  /* 0x003630b401007387 */ /* 0x000fe20000100a00 */
[----:B------:R-:W-:-:S03]  /*27a10*/  IADD3 R154, R156, -0x1e, RZ ;  /* 0xffffffe29c9a7810 */ /* 0x000fc60007ffe0ff */
[----:B------:R-:W-:Y:S01]  /*27a20*/  ISETP.GE.U32.AND P5, PT, R143, 0x7fffff61, PT ;  /* 0x7fffff618f00780c */ /* 0x000fe20003fa6070 */
[----:B--2---:R-:W-:Y:S01]  /*27a30*/  VIADD R143, R161, 0xffffffc1 ;  /* 0xffffffc1a18f7836 */ /* 0x004fe20000000000 */
[----:B------:R-:W-:Y:S01]  /*27a40*/  STL.64 [R1+0x3650], R172 ;  /* 0x003650ac01007387 */ /* 0x000fe20000100a00 */
[----:B------:R-:W-:-:S03]  /*27a50*/  ISETP.GE.U32.AND P2, PT, R152, 0x7fffff64, PT ;  /* 0x7fffff649800780c */ /* 0x000fc60003f46070 */
[----:B------:R2:W-:Y:S01]  /*27a60*/  STL.64 [R1+0x3668], R164 ;  /* 0x003668a401007387 */ /* 0x0005e20000100a00 */
[----:B------:R-:W-:Y:S01]  /*27a70*/  ISETP.GE.U32.AND P1, PT, R143, 0x7fffff42, PT ;  /* 0x7fffff428f00780c */ /* 0x000fe20003f26070 */
[----:B------:R-:W-:Y:S01]  /*27a80*/  IMAD R143, R75, 0x1c, RZ ;  /* 0x0000001c4b8f7824 */ /* 0x000fe200078e02ff */
[----:B------:R-:W-:Y:S01]  /*27a90*/  LOP3.LUT R74, R74, 0x70, RZ, 0x3c, !PT ;  /* 0x000000704a4a7812 */ /* 0x000fe200078e3cff */
[----:B------:R-:W-:Y:S01]  /*27aa0*/  STL.64 [R1+0x3638], R178 ;  /* 0x003638b201007387 */ /* 0x000fe20000100a00 */
[----:B------:R-:W-:Y:S02]  /*27ab0*/  ISETP.GE.U32.AND P3, PT, R154, 0x7fffff63, PT ;  /* 0x7fffff639a00780c */ /* 0x000fe40003f66070 */
[----:B------:R-:W3:Y:S01]  /*27ac0*/  LDC R154, c[0x0][0x230] ;  /* 0x00008c00ff9a7b82 */ /* 0x000ee20000000800 */
[----:B------:R-:W-:Y:S04]  /*27ad0*/  STL.64 [R1+0x3640], R176 ;  /* 0x003640b001007387 */ /* 0x000fe80000100a00 */
[----:B------:R-:W-:Y:S01]  /*27ae0*/  STL.64 [R1+0x3648], R174 ;  /* 0x003648ae01007387 */ /* 0x000fe20000100a00 */
[----:B------:R-:W-:-:S03]  /*27af0*/  IADD3 R152, R160, -0x3e, RZ ;  /* 0xffffffc2a0987810 */ /* 0x000fc60007ffe0ff */
[----:B------:R-:W-:Y:S01]  /*27b00*/  STL.64 [R1+0x3658], R170 ;  /* 0x003658aa01007387 */ /* 0x000fe20000100a00 */
[----:B------:R-:W-:-:S03]  /*27b10*/  IMAD.IADD R74, R16, 0x1, R74 ;  /* 0x00000001104a7824 */ /* 0x000fc600078e024a */
[----:B------:R-:W-:Y:S01]  /*27b20*/  STL.64 [R1+0x3660], R168 ;  /* 0x003660a801007387 */ /* 0x000fe20000100a00 */
[----:B--2---:R-:W-:-:S03]  /*27b30*/  IMAD.WIDE R164, R143, 0x4, R18 ;  /* 0x000000048fa47825 */ /* 0x004fc600078e0212 */
[----:B------:R-:W-:Y:S04]  /*27b40*/  STL.64 [R1+0x3600], R166 ;  /* 0x003600a601007387 */ /* 0x000fe80000100a00 */
[----:B------:R2:W-:Y:S01]  /*27b50*/  STL.64 [R1+0x3670], R162 ;  /* 0x003670a201007387 */ /* 0x0005e20000100a00 */
[----:B------:R-:W-:-:S03]  /*27b60*/  ISETP.GE.U32.AND P0, PT, R152, 0x7fffff43, PT ;  /* 0x7fffff439800780c */ /* 0x000fc60003f06070 */
[----:B------:R1:W-:Y:S01]  /*27b70*/  STL.64 [R1+0x3678], R26 ;  /* 0x0036781a01007387 */ /* 0x0003e20000100a00 */
[----:B------:R-:W-:-:S03]  /*27b80*/  IMAD R152, R75, 0x1d, RZ ;  /* 0x0000001d4b987824 */ /* 0x000fc600078e02ff */
[----:B------:R4:W-:Y:S01]  /*27b90*/  STL.64 [R1+0x3680], R24 ;  /* 0x0036801801007387 */ /* 0x0009e20000100a00 */
[----:B--2---:R-:W-:-:S03]  /*27ba0*/  IMAD.WIDE R162, R143, 0x4, R22 ;  /* 0x000000048fa27825 */ /* 0x004fc600078e0216 */
[----:B------:R-:W-:Y:S01]  /*27bb0*/  STL.64 [R1+0x2970], R164 ;  /* 0x002970a401007387 */ /* 0x000fe20000100a00 */
[----:B-1----:R-:W-:-:S03]  /*27bc0*/  IMAD.WIDE R26, R143, 0x4, R20 ;  /* 0x000000048f1a7825 */ /* 0x002fc600078e0214 */
[----:B------:R-:W-:Y:S01]  /*27bd0*/  LDGSTS.E [R74], desc[UR60][R164.64], !P2 ;  /* 0x00000000a44a7fae */ /* 0x000fe2000d12187c */
[----:B----4-:R-:W-:-:S03]  /*27be0*/  IMAD.WIDE R24, R143, 0x4, R8 ;  /* 0x000000048f187825 */ /* 0x010fc600078e0208 */
[----:B------:R-:W-:Y:S01]  /*27bf0*/  STL.64 [R1+0x2980], R162 ;  /* 0x002980a201007387 */ /* 0x000fe20000100a00 */
[----:B------:R-:W-:-:S03]  /*27c00*/  VIADD R143, R155, 0xffffffc0 ;  /* 0xffffffc09b8f7836 */ /* 0x000fc60000000000 */
[----:B------:R-:W-:Y:S01]  /*27c10*/  LDGSTS.E [R74+0x4000], desc[UR60][R162.64], !P2 ;  /* 0x04000000a24a7fae */ /* 0x000fe2000d12187c */
[----:B------:R-:W1:Y:S01]  /*27c20*/  LDC R155, c[0x0][0x230] ;  /* 0x00008c00ff9b7b82 */ /* 0x000e620000000800 */
[C---:B------:R-:W-:Y:S02]  /*27c30*/  IMAD.WIDE R158, R152.reuse, 0x4, R18 ;  /* 0x00000004989e7825 */ /* 0x040fe400078e0212 */
[----:B------:R2:W-:Y:S02]  /*27c40*/  STL.64 [R1+0x2990], R26 ;  /* 0x0029901a01007387 */ /* 0x0005e40000100a00 */
[C---:B------:R-:W-:Y:S02]  /*27c50*/  IMAD.WIDE R156, R152.reuse, 0x4, R22 ;  /* 0x00000004989c7825 */ /* 0x040fe400078e0216 */
[----:B------:R2:W-:Y:S04]  /*27c60*/  LDGSTS.E [R74+0x8000], desc[UR60][R26.64], !P2 ;  /* 0x080000001a4a7fae */ /* 0x0005e8000d12187c */
[----:B------:R4:W-:Y:S04]  /*27c70*/  STL.64 [R1+0x29a0], R24 ;  /* 0x0029a01801007387 */ /* 0x0009e80000100a00 */
[----:B------:R4:W-:Y:S01]  /*27c80*/  LDGSTS.E [R74+0xc000], desc[UR60][R24.64], !P2 ;  /* 0x0c000000184a7fae */ /* 0x0009e2000d12187c */
[----:B------:R-:W-:Y:S01]  /*27c90*/  ISETP.GE.U32.AND P2, PT, R143, 0x7fffff41, PT ;  /* 0x7fffff418f00780c */ /* 0x000fe20003f46070 */
[----:B--2---:R-:W-:-:S02]  /*27ca0*/  IMAD.WIDE R26, R152, 0x4, R20 ;  /* 0x00000004981a7825 */ /* 0x004fc400078e0214 */
[----:B------:R2:W-:Y:S02]  /*27cb0*/  STL.64 [R1+0x29a8], R158 ;  /* 0x0029a89e01007387 */ /* 0x0005e40000100a00 */
[----:B------:R-:W-:Y:S02]  /*27cc0*/  IMAD R143, R75, 0x1e, RZ ;  /* 0x0000001e4b8f7824 */ /* 0x000fe400078e02ff */
[----:B------:R2:W-:Y:S01]  /*27cd0*/  LDGSTS.E [R74+0x4], desc[UR60][R158.64], !P3 ;  /* 0x000040009e4a7fae */ /* 0x0005e2000d92187c */
[----:B----4-:R-:W-:Y:S01]  /*27ce0*/  IMAD.WIDE R24, R152, 0x4, R8 ;  /* 0x0000000498187825 */ /* 0x010fe200078e0208 */
[----:B------:R-:W-:Y:S02]  /*27cf0*/  IADD3 R152, R153, -0x5d, RZ ;  /* 0xffffffa399987810 */ /* 0x000fe40007ffe0ff */
[----:B------:R4:W-:Y:S01]  /*27d00*/  STL.64 [R1+0x29b8], R156 ;  /* 0x0029b89c01007387 */ /* 0x0009e20000100a00 */
[----:B------:R-:W1:Y:S03]  /*27d10*/  LDC R153, c[0x0][0x230] ;  /* 0x00008c00ff997b82 */ /* 0x000e660000000800 */
[----:B------:R4:W-:Y:S01]  /*27d20*/  LDGSTS.E [R74+0x4004], desc[UR60][R156.64], !P3 ;  /* 0x040040009c4a7fae */ /* 0x0009e2000d92187c */
[----:B--2---:R-:W-:-:S03]  /*27d30*/  IMAD.WIDE R158, R143, 0x4, R18 ;  /* 0x000000048f9e7825 */ /* 0x004fc600078e0212 */
[----:B------:R2:W-:Y:S04]  /*27d40*/  STL.64 [R1+0x29c8], R26 ;  /* 0x0029c81a01007387 */ /* 0x0005e80000100a00 */
[----:B------:R2:W-:Y:S01]  /*27d50*/  LDGSTS.E [R74+0x8004], desc[UR60][R26.64], !P3 ;  /* 0x080040001a4a7fae */ /* 0x0005e2000d92187c */
[----:B----4-:R-:W-:-:S03]  /*27d60*/  IMAD.WIDE R156, R143, 0x4, R22 ;  /* 0x000000048f9c7825 */ /* 0x010fc600078e0216 */
[----:B------:R4:W-:Y:S04]  /*27d70*/  STL.64 [R1+0x29d8], R24 ;  /* 0x0029d81801007387 */ /* 0x0009e80000100a00 */
[----:B------:R4:W-:Y:S01]  /*27d80*/  LDGSTS.E [R74+0xc004], desc[UR60][R24.64], !P3 ;  /* 0x0c004000184a7fae */ /* 0x0009e2000d92187c */
[----:B------:R-:W-:Y:S01]  /*27d90*/  ISETP.GE.U32.AND P3, PT, R152, 0x7fffff24, PT ;  /* 0x7fffff249800780c */ /* 0x000fe20003f66070 */
[----:B--2---:R-:W-:Y:S02]  /*27da0*/  IMAD.WIDE R26, R143, 0x4, R20 ;  /* 0x000000048f1a7825 */ /* 0x004fe400078e0214 */
[----:B------:R2:W-:Y:S02]  /*27db0*/  LDGSTS.E [R74+0x8], desc[UR60][R158.64], !P4 ;  /* 0x000080009e4a7fae */ /* 0x0005e4000e12187c */
[----:B------:R-:W-:-:S02]  /*27dc0*/  IMAD R152, R75, 0x1f, RZ ;  /* 0x0000001f4b987824 */ /* 0x000fc400078e02ff */
[----:B------:R1:W-:Y:S01]  /*27dd0*/  LDGSTS.E [R74+0x4008], desc[UR60][R156.64], !P4 ;  /* 0x040080009c4a7fae */ /* 0x0003e2000e12187c */
[----:B----4-:R-:W-:-:S03]  /*27de0*/  IMAD.WIDE R24, R143, 0x4, R8 ;  /* 0x000000048f187825 */ /* 0x010fc600078e0208 */
[----:B------:R2:W-:Y:S01]  /*27df0*/  STL.64 [R1+0x29e0], R158 ;  /* 0x0029e09e01007387 */ /* 0x0005e20000100a00 */
[----:B---3--:R-:W-:-:S03]  /*27e00*/  VIADD R143, R154, 0xffffffa2 ;  /* 0xffffffa29a8f7836 */ /* 0x008fc60000000000 */
        /* <DEDUP_REMOVED lines=8> */
[C---:B-1----:R-:W-:Y:S01]  /*27e90*/  IMAD.WIDE R156, R152.reuse, 0x4, R22 ;  /* 0x00000004989c7825 */ /* 0x042fe200078e0216 */
[----:B------:R1:W-:Y:S04]  /*27ea0*/  STL.64 [R1+0x2a10], R24 ;  /* 0x002a101801007387 */ /* 0x0003e80000100a00 */
[----:B------:R2:W-:Y:S01]  /*27eb0*/  STL.64 [R1+0x2a18], R158 ;  /* 0x002a189e01007387 */ /* 0x0005e20000100a00 */
[----:B---3--:R-:W-:-:S03]  /*27ec0*/  IMAD.WIDE R26, R152, 0x4, R20 ;  /* 0x00000004981a7825 */ /* 0x008fc600078e0214 */
        /* <DEDUP_REMOVED lines=17> */
[----:B------:R-:W-:-:S03]  /*27fe0*/  VIADD R143, R153, 0xffffff83 ;  /* 0xffffff83998f7836 */ /* 0x000fc60000000000 */
[----:B------:R3:W-:Y:S01]  /*27ff0*/  LDGSTS.E [R74+0x1c000], desc[UR60][R24.64], !P6 ;  /* 0x1c000000184a7fae */ /* 0x0007e2000f12187c */
[----:B------:R-:W3:Y:S01]  /*28000*/  LDC R153, c[0x0][0x238] ;  /* 0x00008e00ff997b82 */ /* 0x000ee20000000800 */
[----:B------:R-:W-:Y:S01]  /*28010*/  ISETP.GE.U32.AND P6, PT, R143, 0x7fffff04, PT ;  /* 0x7fffff048f00780c */ /* 0x000fe20003fc6070 */
[----:B------:R-:W-:Y:S01]  /*28020*/  IMAD R143, R75, 0x3d, RZ ;  /* 0x0000003d4b8f7824 */ /* 0x000fe200078e02ff */
[----:B------:R2:W-:Y:S01]  /*28030*/  STL.64 [R1+0x32d0], R158 ;  /* 0x0032d09e01007387 */ /* 0x0005e20000100a00 */
[----:B------:R-:W-:-:S03]  /*28040*/  ISETP.GE.U32.AND P5, PT, R152, 0x7fffff22, PT ;  /* 0x7fffff229800780c */ /* 0x000fc60003fa6070 */
[----:B------:R4:W-:Y:S01]  /*28050*/  STL.64 [R1+0x32e0], R156 ;  /* 0x0032e09c01007387 */ /* 0x0009e20000100a00 */
[----:B------:R-:W-:-:S03]  /*28060*/  IMAD.WIDE R160, R143, 0x4, R18 ;  /* 0x000000048fa07825 */ /* 0x000fc600078e0212 */
[----:B------:R1:W-:Y:S01]  /*28070*/  STL.64 [R1+0x32f0], R26 ;  /* 0x0032f01a01007387 */ /* 0x0003e20000100a00 */
[----:B------:R-:W-:Y:S02]  /*28080*/  IMAD R152, R75, 0x3e, RZ ;  /* 0x0000003e4b987824 */ /* 0x000fe400078e02ff */
[C---:B--2---:R-:W-:Y:S01]  /*28090*/  IMAD.WIDE R158, R143.reuse, 0x4, R22 ;  /* 0x000000048f9e7825 */ /* 0x044fe200078e0216 */
[----:B------:R3:W-:Y:S01]  /*280a0*/  STL.64 [R1+0x3318], R24 ;  /* 0x0033181801007387 */ /* 0x0007e20000100a00 */
[----:B----4-:R-:W2:Y:S03]  /*280b0*/  LDC R156, c[0x0][0x230] ;  /* 0x00008c00ff9c7b82 */ /* 0x010ea60000000800 */
[----:B------:R4:W-:Y:S01]  /*280c0*/  STL.64 [R1+0x3320], R160 ;  /* 0x003320a001007387 */ /* 0x0009e20000100a00 */
[----:B-1----:R-:W-:-:S03]  /*280d0*/  IMAD.WIDE R26, R143, 0x4, R20 ;  /* 0x000000048f1a7825 */ /* 0x002fc600078e0214 */
[----:B------:R4:W-:Y:S01]  /*280e0*/  LDGSTS.E [R74+0x10004], desc[UR60][R160.64], !P0 ;  /* 0x10004000a04a7fae */ /* 0x0009e2000c12187c */
[----:B------:R-:W1:Y:S01]  /*280f0*/  LDC R157, c[0x0][0x230] ;  /* 0x00008c00ff9d7b82 */ /* 0x000e620000000800 */
[----:B---3--:R-:W-:Y:S01]  /*28100*/  IMAD.WIDE R24, R143, 0x4, R8 ;  /* 0x000000048f187825 */ /* 0x008fe200078e0208 */
[----:B------:R-:W-:Y:S01]  /*28110*/  IADD3 R143, R154, -0x60, RZ ;  /* 0xffffffa09a8f7810 */ /* 0x000fe20007ffe0ff */
[----:B------:R3:W-:Y:S04]  /*28120*/  STL.64 [R1+0x3360], R158 ;  /* 0x0033609e01007387 */ /* 0x0007e80000100a00 */
[----:B------:R3:W-:Y:S01]  /*28130*/  LDGSTS.E [R74+0x14004], desc[UR60][R158.64], !P0 ;  /* 0x140040009e4a7fae */ /* 0x0007e2000c12187c */
[----:B------:R-:W1:Y:S01]  /*28140*/  LDC R154, c[0x0][0x238] ;  /* 0x00008e00ff9a7b82 */ /* 0x000e620000000800 */
[----:B----4-:R-:W-:-:S02]  /*28150*/  IMAD.WIDE R160, R152, 0x4, R18 ;  /* 0x0000000498a07825 */ /* 0x010fc400078e0212 */
[----:B------:R4:W-:Y:S04]  /*28160*/  STL.64 [R1+0x33a0], R26 ;  /* 0x0033a01a01007387 */ /* 0x0009e80000100a00 */
[----:B------:R4:W-:Y:S01]  /*28170*/  LDGSTS.E [R74+0x18004], desc[UR60][R26.64], !P0 ;  /* 0x180040001a4a7fae */ /* 0x0009e2000c12187c */
[----:B---3--:R-:W-:-:S03]  /*28180*/  IMAD.WIDE R158, R152, 0x4, R22 ;  /* 0x00000004989e7825 */ /* 0x008fc600078e0216 */
[----:B------:R3:W-:Y:S04]  /*28190*/  STL.64 [R1+0x33d0], R24 ;  /* 0x0033d01801007387 */ /* 0x0007e80000100a00 */
[----:B------:R3:W-:Y:S01]  /*281a0*/  LDGSTS.E [R74+0x1c004], desc[UR60][R24.64], !P0 ;  /* 0x1c004000184a7fae */ /* 0x0007e2000c12187c */
[----:B------:R-:W-:Y:S01]  /*281b0*/  ISETP.GE.U32.AND P0, PT, R143, 0x7fffff21, PT ;  /* 0x7fffff218f00780c */ /* 0x000fe20003f06070 */
[----:B----4-:R-:W-:Y:S02]  /*281c0*/  IMAD.WIDE R26, R152, 0x4, R20 ;  /* 0x00000004981a7825 */ /* 0x010fe400078e0214 */
[----:B------:R4:W-:Y:S02]  /*281d0*/  LDGSTS.E [R74+0x10008], desc[UR60][R160.64], !P1 ;  /* 0x10008000a04a7fae */ /* 0x0009e4000c92187c */
[----:B------:R-:W-:-:S02]  /*281e0*/  VIADD R143, R155, 0xffffff82 ;  /* 0xffffff829b8f7836 */ /* 0x000fc40000000000 */
[----:B------:R2:W-:Y:S01]  /*281f0*/  LDGSTS.E [R74+0x14008], desc[UR60][R158.64], !P1 ;  /* 0x140080009e4a7fae */ /* 0x0005e2000c92187c */
[----:B------:R-:W1:Y:S01]  /*28200*/  LDC R155, c[0x0][0x230] ;  /* 0x00008c00ff9b7b82 */ /* 0x000e620000000800 */
[----:B---3--:R-:W-:Y:S02]  /*28210*/  IMAD.WIDE R24, R152, 0x4, R8 ;  /* 0x0000000498187825 */ /* 0x008fe400078e0208 */
[----:B------:R3:W-:Y:S04]  /*28220*/  LDGSTS.E [R74+0x18008], desc[UR60][R26.64], !P1 ;  /* 0x180080001a4a7fae */ /* 0x0007e8000c92187c */
[----:B------:R3:W-:Y:S01]  /*28230*/  LDGSTS.E [R74+0x1c008], desc[UR60][R24.64], !P1 ;  /* 0x1c008000184a7fae */ /* 0x0007e2000c92187c */
[----:B------:R-:W-:Y:S01]  /*28240*/  ISETP.GE.U32.AND P1, PT, R143, 0x7fffff03, PT ;  /* 0x7fffff038f00780c */ /* 0x000fe20003f26070 */
[----:B------:R-:W-:-:S02]  /*28250*/  IMAD R143, R75, 0x3f, RZ ;  /* 0x0000003f4b8f7824 */ /* 0x000fc400078e02ff */
[----:B------:R4:W-:Y:S01]  /*28260*/  STL.64 [R1+0x33d8], R160 ;  /* 0x0033d8a001007387 */ /* 0x0009e20000100a00 */
[----:B------:R-:W-:-:S03]  /*28270*/  IMAD R152, R153, 0x5c, RZ ;  /* 0x0000005c99987824 */ /* 0x000fc600078e02ff */
[----:B------:R2:W-:Y:S04]  /*28280*/  STL.64 [R1+0x3400], R158 ;  /* 0x0034009e01007387 */ /* 0x0005e80000100a00 */
[----:B------:R3:W-:Y:S01]  /*28290*/  STL.64 [R1+0x3410], R26 ;  /* 0x0034101a01007387 */ /* 0x0007e20000100a00 */
[----:B----4-:R-:W-:-:S03]  /*282a0*/  IMAD.WIDE R160, R143, 0x4, R18 ;  /* 0x000000048fa07825 */ /* 0x010fc600078e0212 */
[----:B------:R4:W-:Y:S01]  /*282b0*/  STL.64 [R1+0x3420], R24 ;  /* 0x0034201801007387 */ /* 0x0009e20000100a00 */
[----:B--2---:R-:W-:-:S03]  /*282c0*/  IMAD.WIDE R158, R143, 0x4, R22 ;  /* 0x000000048f9e7825 */ /* 0x004fc600078e0216 */
[----:B------:R2:W-:Y:S01]  /*282d0*/  STL.64 [R1+0x3428], R160 ;  /* 0x003428a001007387 */ /* 0x0005e20000100a00 */
[----:B---3--:R-:W-:-:S03]  /*282e0*/  IMAD.WIDE R26, R143, 0x4, R20 ;  /* 0x000000048f1a7825 */ /* 0x008fc600078e0214 */
[----:B------:R2:W-:Y:S01]  /*282f0*/  LDGSTS.E [R74+0x1000c], desc[UR60][R160.64], !P2 ;  /* 0x1000c000a04a7fae */ /* 0x0005e2000d12187c */
[----:B----4-:R-:W-:-:S03]  /*28300*/  IMAD.WIDE R24, R143, 0x4, R8 ;  /* 0x000000048f187825 */ /* 0x010fc600078e0208 */
[----:B------:R3:W-:Y:S01]  /*28310*/  STL.64 [R1+0x3468], R158 ;  /* 0x0034689e01007387 */ /* 0x0007e20000100a00 */
[----:B------:R-:W-:-:S03]  /*28320*/  VIADD R143, R156, 0xffffff81 ;  /* 0xffffff819c8f7836 */ /* 0x000fc60000000000 */
[----:B------:R3:W-:Y:S01]  /*28330*/  LDGSTS.E [R74+0x1400c], desc[UR60][R158.64], !P2 ;  /* 0x1400c0009e4a7fae */ /* 0x0007e2000d12187c */
[----:B------:R-:W4:Y:S01]  /*28340*/  LDC R156, c[0x0][0x238] ;  /* 0x00008e00ff9c7b82 */ /* 0x000f220000000800 */
[C---:B------:R-:W-:Y:S02]  /*28350*/  IMAD.WIDE R162, R152.reuse, 0x4, R18 ;  /* 0x0000000498a27825 */ /* 0x040fe400078e0212 */
[----:B------:R1:W-:Y:S02]  /*28360*/  STL.64 [R1+0x34a8], R26 ;  /* 0x0034a81a01007387 */ /* 0x0003e40000100a00 */
[C---:B--2---:R-:W-:Y:S02]  /*28370*/  IMAD.WIDE R160, R152.reuse, 0x4, R22 ;  /* 0x0000000498a07825 */ /* 0x044fe400078e0216 */
[----:B------:R1:W-:Y:S02]  /*28380*/  LDGSTS.E [R74+0x1800c], desc[UR60][R26.64], !P2 ;  /* 0x1800c0001a4a7fae */ /* 0x0003e4000d12187c */
[----:B---3--:R-:W-:-:S02]  /*28390*/  IMAD.WIDE R158, R152, 0x4, R20 ;  /* 0x00000004989e7825 */ /* 0x008fc400078e0214 */
[----:B------:R2:W-:Y:S04]  /*283a0*/  STL.64 [R1+0x34e8], R24 ;  /* 0x0034e81801007387 */ /* 0x0005e80000100a00 */
[----:B------:R2:W-:Y:S01]  /*283b0*/  LDGSTS.E [R74+0x1c00c], desc[UR60][R24.64], !P2 ;  /* 0x1c00c000184a7fae */ /* 0x0005e2000d12187c */
[----:B-1----:R-:W-:-:S03]  /*283c0*/  IMAD.WIDE R26, R152, 0x4, R8 ;  /* 0x00000004981a7825 */ /* 0x002fc600078e0208 */
[----:B------:R-:W-:Y:S04]  /*283d0*/  LDGSTS.E [R74+0x20000], desc[UR60][R162.64], !P3 ;  /* 0x20000000a24a7fae */ /* 0x000fe8000d92187c */
[----:B------:R-:W-:Y:S01]  /*283e0*/  LDGSTS.E [R74+0x24000], desc[UR60][R160.64], !P3 ;  /* 0x24000000a04a7fae */ /* 0x000fe2000d92187c */
[----:B--2---:R-:W-:-:S03]  /*283f0*/  VIADD R24, R157, 0x7f ;  /* 0x0000007f9d187836 */ /* 0x004fc60000000000 */
[----:B------:R-:W-:Y:S01]  /*28400*/  LDGSTS.E [R74+0x28000], desc[UR60][R158.64], !P3 ;  /* 0x280000009e4a7fae */ /* 0x000fe2000d92187c */
[----:B------:R-:W1:Y:S03]  /*28410*/  LDC R157, c[0x0][0x238] ;  /* 0x00008e00ff9d7b82 */ /* 0x000e660000000800 */
[----:B------:R2:W-:Y:S01]  /*28420*/  LDGSTS.E [R74+0x2c000], desc[UR60][R26.64], !P3 ;  /* 0x2c0000001a4a7fae */ /* 0x0005e2000d92187c */
[----:B------:R-:W-:Y:S02]  /*28430*/  ISETP.GT.AND P3, PT, R24, 0x7f, PT ;  /* 0x0000007f1800780c */ /* 0x000fe40003f64270 */
[----:B------:R-:W-:Y:S02]  /*28440*/  ISETP.GE.U32.AND P2, PT, R143, 0x7fffff02, PT ;  /* 0x7fffff028f00780c */ /* 0x000fe40003f46070 */
[----:B------:R-:W-:Y:S02]  /*28450*/  SEL R143, RZ, 0x4, !P3 ;  /* 0x00000004ff8f7807 */ /* 0x000fe40005800000 */
[----:B------:R-:W-:Y:S01]  /*28460*/  ISETP.GE.AND P3, PT, R11, R10, PT ;  /* 0x0000000a0b00720c */ /* 0x000fe20003f66270 */
[----:B------:R-:W-:Y:S01]  /*28470*/  IMAD R152, R154, 0x5d, RZ ;  /* 0x0000005d9a987824 */ /* 0x000fe200078e02ff */
[----:B------:R-:W-:Y:S02]  /*28480*/  STL.64 [R1+0x36c8], R162 ;  /* 0x0036c8a201007387 */ /* 0x000fe40000100a00 */
[----:B------:R-:W-:-:S02]  /*28490*/  SEL R143, R143, RZ, !P3 ;  /* 0x000000ff8f8f7207 */ /* 0x000fc40005800000 */
[----:B------:R-:W-:Y:S01]  /*284a0*/  STL.64 [R1+0x36d0], R160 ;  /* 0x0036d0a001007387 */ /* 0x000fe20000100a00 */
[----:B------:R-:W-:Y:S01]  /*284b0*/  IADD3 R153, R155, -0x80, RZ ;  /* 0xffffff809b997810 */ /* 0x000fe20007ffe0ff */
[C---:B------:R-:W-:Y:S02]  /*284c0*/  IMAD.WIDE R154, R152.reuse, 0x4, R18 ;  /* 0x00000004989a7825 */ /* 0x040fe400078e0212 */
[----:B------:R-:W-:Y:S01]  /*284d0*/  STL.64 [R1+0x36d8], R158 ;  /* 0x0036d89e01007387 */ /* 0x000fe20000100a00 */
[----:B------:R-:W-:Y:S01]  /*284e0*/  ISETP.NE.U32.AND P3, PT, R143, RZ, PT ;  /* 0x000000ff8f00720c */ /* 0x000fe20003f65070 */
[----:B------:R-:W-:Y:S02]  /*284f0*/  IMAD.WIDE R24, R152, 0x4, R20 ;  /* 0x0000000498187825 */ /* 0x000fe400078e0214 */
[----:B------:R2:W-:Y:S02]  /*28500*/  STL.64 [R1+0x36c0], R26 ;  /* 0x0036c01a01007387 */ /* 0x0005e40000100a00 */
[----:B----4-:R-:W-:-:S02]  /*28510*/  IMAD R143, R156, 0x5e, RZ ;  /* 0x0000005e9c8f7824 */ /* 0x010fc400078e02ff */
[C---:B------:R-:W-:Y:S01]  /*28520*/  IMAD.WIDE R10, R152.reuse, 0x4, R8 ;  /* 0x00000004980a7825 */ /* 0x040fe200078e0208 */
[----:B------:R3:W-:Y:S04]  /*28530*/  STL.64 [R1+0x36e0], R154 ;  /* 0x0036e09a01007387 */ /* 0x0007e80000100a00 */
[----:B------:R3:W-:Y:S01]  /*28540*/  LDGSTS.E [R74+0x20004], desc[UR60][R154.64], !P4 ;  /* 0x200040009a4a7fae */ /* 0x0007e2000e12187c */
[----:B--2---:R-:W-:-:S05]  /*28550*/  IMAD.WIDE R26, R152, 0x4, R22 ;  /* 0x00000004981a7825 */ /* 0x004fca00078e0216 */
[----:B------:R2:W-:Y:S04]  /*28560*/  STL.64 [R1+0x36e8], R26 ;  /* 0x0036e81a01007387 */ /* 0x0005e80000100a00 */
[----:B------:R2:W-:Y:S01]  /*28570*/  LDGSTS.E [R74+0x24004], desc[UR60][R26.64], !P4 ;  /* 0x240040001a4a7fae */ /* 0x0005e2000e12187c */
[----:B---3--:R-:W-:-:S03]  /*28580*/  IMAD.WIDE R154, R143, 0x4, R18 ;  /* 0x000000048f9a7825 */ /* 0x008fc600078e0212 */
[----:B------:R3:W-:Y:S04]  /*28590*/  STL.64 [R1+0x36f0], R24 ;  /* 0x0036f01801007387 */ /* 0x0007e80000100a00 */
[----:B------:R3:W-:Y:S01]  /*285a0*/  LDGSTS.E [R74+0x28004], desc[UR60][R24.64], !P4 ;  /* 0x28004000184a7fae */ /* 0x0007e2000e12187c */
[----:B--2---:R-:W-:-:S03]  /*285b0*/  IMAD.WIDE R26, R143, 0x4, R22 ;  /* 0x000000048f1a7825 */ /* 0x004fc600078e0216 */
[----:B------:R2:W-:Y:S04]  /*285c0*/  STL.64 [R1+0x36f8], R10 ;  /* 0x0036f80a01007387 */ /* 0x0005e80000100a00 */
[----:B------:R2:W-:Y:S01]  /*285d0*/  LDGSTS.E [R74+0x2c004], desc[UR60][R10.64], !P4 ;  /* 0x2c0040000a4a7fae */ /* 0x0005e2000e12187c */
[----:B---3--:R-:W-:-:S03]  /*285e0*/  IMAD.WIDE R24, R143, 0x4, R20 ;  /* 0x000000048f187825 */ /* 0x008fc600078e0214 */
[----:B------:R-:W-:Y:S01]  /*285f0*/  LDGSTS.E [R74+0x20008], desc[UR60][R154.64], !P5 ;  /* 0x200080009a4a7fae */ /* 0x000fe2000e92187c */
[----:B------:R-:W-:-:S03]  /*28600*/  IMAD R176, R75, 0x7c, RZ ;  /* 0x0000007c4bb07824 */ /* 0x000fc600078e02ff */
[----:B------:R3:W-:Y:S01]  /*28610*/  LDGSTS.E [R74+0x24008], desc[UR60][R26.64], !P5 ;  /* 0x240080001a4a7fae */ /* 0x0007e2000e92187c */
[----:B------:R-:W-:Y:S02]  /*28620*/  IMAD R168, R75, 0x7d, RZ ;  /* 0x0000007d4ba87824 */ /* 0x000fe400078e02ff */
[----:B--2---:R-:W-:Y:S01]  /*28630*/  IMAD.WIDE R10, R143, 0x4, R8 ;  /* 0x000000048f0a7825 */ /* 0x004fe200078e0208 */
[----:B------:R2:W-:Y:S03]  /*28640*/  LDGSTS.E [R74+0x28008], desc[UR60][R24.64], !P5 ;  /* 0x28008000184a7fae */ /* 0x0005e6000e92187c */
[C---:B------:R-:W-:Y:S02]  /*28650*/  IMAD R160, R75.reuse, 0x7e, RZ ;  /* 0x0000007e4ba07824 */ /* 0x040fe400078e02ff */
[----:B------:R-:W-:Y:S01]  /*28660*/  IMAD R152, R75, 0x7f, RZ ;  /* 0x0000007f4b987824 */ /* 0x000fe200078e02ff */
[----:B------:R-:W-:Y:S01]  /*28670*/  STL.64 [R1+0x3700], R154 ;  /* 0x0037009a01007387 */ /* 0x000fe20000100a00 */
[----:B-1----:R-:W-:-:S03]  /*28680*/  IMAD R75, R157, 0x5f, RZ ;  /* 0x0000005f9d4b7824 */ /* 0x002fc600078e02ff */
[----:B------:R1:W-:Y:S01]  /*28690*/  LDGSTS.E [R74+0x2c008], desc[UR60][R10.64], !P5 ;  /* 0x2c0080000a4a7fae */ /* 0x0003e2000e92187c */
[----:B------:R-:W-:-:S03]  /*286a0*/  LEA R234, P5, R58, R4, 0x2 ;  /* 0x000000043aea7211 */ /* 0x000fc600078a10ff */
[----:B------:R3:W-:Y:S01]  /*286b0*/  STL.64 [R1+0x3708], R26 ;  /* 0x0037081a01007387 */ /* 0x0007e20000100a00 */
[----:B------:R-:W-:-:S03]  /*286c0*/  IMAD R118, R242, R118, RZ ;  /* 0x00000076f2767224 */ /* 0x000fc600078e02ff */
[----:B------:R2:W-:Y:S01]  /*286d0*/  STL.64 [R1+0x3710], R24 ;  /* 0x0037101801007387 */ /* 0x0005e20000100a00 */
[----:B------:R-:W-:-:S03]  /*286e0*/  IMAD.WIDE R242, R75, 0x4, R20 ;  /* 0x000000044bf27825 */ /* 0x000fc600078e0214 */
[----:B------:R1:W-:Y:S01]  /*286f0*/  STL.64 [R1+0x36b0], R10 ;  /* 0x0036b00a01007387 */ /* 0x0003e20000100a00 */
[----:B---3--:R-:W-:-:S03]  /*28700*/  IMAD.WIDE R26, R75, 0x4, R18 ;  /* 0x000000044b1a7825 */ /* 0x008fc600078e0212 */
[----:B------:R-:W-:Y:S01]  /*28710*/  STL [R1+0x1e94], R234 ;  /* 0x001e94ea01007387 */ /* 0x000fe20000100800 */
[----:B--2---:R-:W-:-:S03]  /*28720*/  IMAD.WIDE R24, R75, 0x4, R22 ;  /* 0x000000044b187825 */ /* 0x004fc600078e0216 */
[----:B------:R2:W-:Y:S01]  /*28730*/  STL.64 [R1+0x3718], R26 ;  /* 0x0037181a01007387 */ /* 0x0005e20000100a00 */
[----:B-1----:R-:W-:-:S03]  /*28740*/  IMAD.WIDE R10, R75, 0x4, R8 ;  /* 0x000000044b0a7825 */ /* 0x002fc600078e0208 */
[----:B------:R1:W-:Y:S04]  /*28750*/  STL.64 [R1+0x3720], R24 ;  /* 0x0037201801007387 */ /* 0x0003e80000100a00 */
[----:B------:R-:W-:Y:S04]  /*28760*/  LDGSTS.E [R74+0x2000c], desc[UR60][R26.64], !P0 ;  /* 0x2000c0001a4a7fae */ /* 0x000fe8000c12187c */
[----:B------:R-:W-:Y:S04]  /*28770*/  LDGSTS.E [R74+0x2400c], desc[UR60][R24.64], !P0 ;  /* 0x2400c000184a7fae */ /* 0x000fe8000c12187c */
[----:B------:R-:W-:Y:S04]  /*28780*/  LDGSTS.E [R74+0x2800c], desc[UR60][R242.64], !P0 ;  /* 0x2800c000f24a7fae */ /* 0x000fe8000c12187c */
[----:B--2---:R-:W2:Y:S04]  /*28790*/  LDL.LU.64 R26, [R1+0x4280] ;  /* 0x00428000011a7983 */ /* 0x004ea80000300a00 */
[----:B------:R3:W-:Y:S04]  /*287a0*/  STL.64 [R1+0x3728], R242 ;  /* 0x003728f201007387 */ /* 0x0007e80000100a00 */
[----:B-1----:R-:W4:Y:S04]  /*287b0*/  LDL.LU.64 R24, [R1+0x4278] ;  /* 0x0042780001187983 */ /* 0x002f280000300a00 */
[----:B------:R1:W-:Y:S04]  /*287c0*/  STL.64 [R1+0x3730], R10 ;  /* 0x0037300a01007387 */ /* 0x0003e80000100a00 */
[----:B---3--:R-:W3:Y:S04]  /*287d0*/  LDL.LU.64 R242, [R1+0x4270] ;  /* 0x0042700001f27983 */ /* 0x008ee80000300a00 */
[----:B------:R-:W-:Y:S04]  /*287e0*/  LDGSTS.E [R74+0x2c00c], desc[UR60][R10.64], !P0 ;  /* 0x2c00c0000a4a7fae */ /* 0x000fe8000c12187c */
[----:B-1----:R-:W2:Y:S01]  /*287f0*/  LDL.LU.64 R10, [R1+0x4268] ;  /* 0x00426800010a7983 */ /* 0x002ea20000300a00 */
[----:B------:R-:W-:Y:S01]  /*28800*/  IMAD.WIDE R182, R176, 0x4, R18 ;  /* 0x00000004b0b67825 */ /* 0x000fe200078e0212 */
[----:B------:R-:W-:-:S03]  /*28810*/  ISETP.GE.U32.AND P4, PT, R153, 0x7fffff01, PT ;  /* 0x7fffff019900780c */ /* 0x000fc60003f86070 */
[C---:B------:R-:W-:Y:S01]  /*28820*/  IMAD.WIDE R180, R176.reuse, 0x4, R22 ;  /* 0x00000004b0b47825 */ /* 0x040fe200078e0216 */
[----:B------:R-:W-:Y:S03]  /*28830*/  LDGSTS.E [R74+0x30000], desc[UR60][R182.64], !P6 ;  /* 0x30000000b64a7fae */ /* 0x000fe6000f12187c */
[C---:B------:R-:W-:Y:S01]  /*28840*/  IMAD.WIDE R178, R176.reuse, 0x4, R20 ;  /* 0x00000004b0b27825 */ /* 0x040fe200078e0214 */
[----:B------:R-:W-:Y:S03]  /*28850*/  LDGSTS.E [R74+0x34000], desc[UR60][R180.64], !P6 ;  /* 0x34000000b44a7fae */ /* 0x000fe6000f12187c */
[----:B------:R-:W-:Y:S01]  /*28860*/  IMAD.WIDE R176, R176, 0x4, R8 ;  /* 0x00000004b0b07825 */ /* 0x000fe200078e0208 */
[----:B------:R-:W-:Y:S03]  /*28870*/  LDGSTS.E [R74+0x38000], desc[UR60][R178.64], !P6 ;  /* 0x38000000b24a7fae */ /* 0x000fe6000f12187c */
        /* <DEDUP_REMOVED lines=23> */
[----:B------:R-:W-:Y:S04]  /*289f0*/  LDGSTS.E [R74+0x3800c], desc[UR60][R154.64], !P4 ;  /* 0x3800c0009a4a7fae */ /* 0x000fe8000e12187c */
[----:B------:R1:W-:Y:S01]  /*28a00*/  LDGSTS.E [R74+0x3c00c], desc[UR60][R152.64], !P4 ;  /* 0x3c00c000984a7fae */ /* 0x0003e2000e12187c */
[----:B------:R-:W-:-:S02]  /*28a10*/  LEA R230, P0, R55, R4, 0x2 ;  /* 0x0000000437e67211 */ /* 0x000fc400078010ff */
[----:B-1----:R-:W-:-:S03]  /*28a20*/  LEA.HI.X.SX32 R74, R58, R5, 0x2, P5 ;  /* 0x000000053a4a7211 */ /* 0x002fc600028f16ff */
[----:B------:R-:W-:Y:S04]  /*28a30*/  STL [R1+0x1ed4], R230 ;  /* 0x001ed4e601007387 */ /* 0x000fe80000100800 */
[----:B------:R1:W-:Y:S04]  /*28a40*/  STL [R1+0x1e90], R74 ;  /* 0x001e904a01007387 */ /* 0x0003e80000100800 */
[----:B------:R-:W-:Y:S01]  /*28a50*/  STL.64 [R1+0x4288], R22 ;  /* 0x0042881601007387 */ /* 0x000fe20000100a00 */
[----:B------:R-:W-:Y:S01]  /*28a60*/  LEA R143, P1, R54, R4, 0x2 ;  /* 0x00000004368f7211 */ /* 0x000fe200078210ff */
[----:B------:R-:W-:Y:S01]  /*28a70*/  IMAD.MOV.U32 R75, RZ, RZ, R74 ;  /* 0x000000ffff4b7224 */ /* 0x000fe200078e004a */
[----:B------:R-:W-:Y:S01]  /*28a80*/  IADD3 R58, R16, 0x100000, R0 ;  /* 0x00100000103a7810 */ /* 0x000fe20007ffe000 */
[----:B------:R-:W-:Y:S01]  /*28a90*/  STL.64 [R1+0x4280], R20 ;  /* 0x0042801401007387 */ /* 0x000fe20000100a00 */
[----:B-1----:R-:W-:Y:S01]  /*28aa0*/  IMAD.MOV.U32 R74, RZ, RZ, R234 ;  /* 0x000000ffff4a7224 */ /* 0x002fe200078e00ea */
[----:B------:R-:W-:-:S02]  /*28ab0*/  LEA.HI.X.SX32 R55, R55, R5, 0x2, P0 ;  /* 0x0000000537377211 */ /* 0x000fc400000f16ff */
[----:B------:R-:W-:Y:S04]  /*28ac0*/  STL.64 [R1+0x4278], R18 ;  /* 0x0042781201007387 */ /* 0x000fe80000100a00 */
[----:B--2---:R1:W-:Y:S04]  /*28ad0*/  STL.64 [R1+0x4270], R10 ;  /* 0x0042700a01007387 */ /* 0x0043e80000100a00 */
[----:B------:R2:W-:Y:S04]  /*28ae0*/  STL.64 [R1+0x4268], R8 ;  /* 0x0042680801007387 */ /* 0x0005e80000100a00 */
[----:B------:R-:W0:Y:S01]  /*28af0*/  LDGDEPBAR ;  /* 0x00000000000079af */ /* 0x000e220000000000 */
[----:B-1----:R-:W-:-:S03]  /*28b00*/  LEA R10, P0, R51, R4, 0x2 ;  /* 0x00000004330a7211 */ /* 0x002fc600078010ff */
[----:B------:R-:W-:Y:S01]  /*28b10*/  STL [R1+0x1f14], R143 ;  /* 0x001f148f01007387 */ /* 0x000fe20000100800 */
[-C--:B--2---:R-:W-:Y:S01]  /*28b20*/  LEA.HI.X.SX32 R8, R54, R5.reuse, 0x2, P1 ;  /* 0x0000000536087211 */ /* 0x084fe200008f16ff */
[----:B------:R-:W-:Y:S02]  /*28b30*/  IMAD.MOV.U32 R54, RZ, RZ, R230 ;  /* 0x000000ffff367224 */ /* 0x000fe400078e00e6 */
[----:B------:R-:W-:Y:S01]  /*28b40*/  LDGSTS.E [R58+-0x80000], desc[UR60][R74.64], P3 ;  /* 0x800000004a3a7fae */ /* 0x000fe2000992187c */
[-C--:B------:R-:W-:Y:S02]  /*28b50*/  LEA.HI.X.SX32 R11, R51, R5.reuse, 0x2, P0 ;  /* 0x00000005330b7211 */ /* 0x080fe400000f16ff */
[C---:B------:R-:W-:Y:S01]  /*28b60*/  LEA R18, P1, R49.reuse, R4, 0x2 ;  /* 0x0000000431127211 */ /* 0x040fe200078210ff */
[----:B------:R1:W-:Y:S01]  /*28b70*/  STL [R1+0x1ed0], R55 ;  /* 0x001ed03701007387 */ /* 0x0003e20000100800 */
[----:B------:R-:W2:Y:S02]  /*28b80*/  LDC R51, c[0x0][0x240] ;  /* 0x00009000ff337b82 */ /* 0x000ea40000000800 */
[----:B------:R-:W-:Y:S01]  /*28b90*/  LEA.HI.X.SX32 R19, R49, R5, 0x2, P1 ;  /* 0x0000000531137211 */ /* 0x000fe200008f16ff */
[----:B------:R4:W-:Y:S04]  /*28ba0*/  LDGSTS.E [R58+-0x7fc00], desc[UR60][R54.64], P3 ;  /* 0x80400000363a7fae */ /* 0x0009e8000992187c */
[----:B------:R-:W-:Y:S01]  /*28bb0*/  STL [R1+0x1f54], R10 ;  /* 0x001f540a01007387 */ /* 0x000fe20000100800 */
[----:B------:R-:W3:Y:S03]  /*28bc0*/  LDC R49, c[0x0][0x240] ;  /* 0x00009000ff317b82 */ /* 0x000ee60000000800 */
[----:B------:R1:W-:Y:S01]  /*28bd0*/  STL [R1+0x1f10], R8 ;  /* 0x001f100801007387 */ /* 0x0003e20000100800 */
[----:B----4-:R-:W-:Y:S01]  /*28be0*/  MOV R54, R143 ;  /* 0x0000008f00367202 */ /* 0x010fe20000000f00 */
[----:B-1----:R-:W-:-:S02]  /*28bf0*/  IMAD.MOV.U32 R55, RZ, RZ, R8 ;  /* 0x000000ffff377224 */ /* 0x002fc400078e0008 */
[----:B------:R-:W-:Y:S04]  /*28c00*/  STL [R1+0x1f94], R18 ;  /* 0x001f941201007387 */ /* 0x000fe80000100800 */
[----:B------:R1:W-:Y:S01]  /*28c10*/  LDGSTS.E [R58+-0x7f800], desc[UR60][R54.64], P3 ;  /* 0x80800000363a7fae */ /* 0x0003e2000992187c */
[----:B------:R-:W-:-:S03]  /*28c20*/  LEA R8, P0, R47, R4, 0x2 ;  /* 0x000000042f087211 */ /* 0x000fc600078010ff */
[----:B------:R4:W-:Y:S01]  /*28c30*/  STL [R1+0x1f50], R11 ;  /* 0x001f500b01007387 */ /* 0x0009e20000100800 */
[-C--:B------:R-:W-:Y:S02]  /*28c40*/  LEA.HI.X.SX32 R9, R47, R5.reuse, 0x2, P0 ;  /* 0x000000052f097211 */ /* 0x080fe400000f16ff */
[----:B------:R-:W2:Y:S01]  /*28c50*/  LDC R47, c[0x0][0x240] ;  /* 0x00009000ff2f7b82 */ /* 0x000ea20000000800 */
[----:B------:R3:W-:Y:S01]  /*28c60*/  STL [R1+0x1f90], R19 ;  /* 0x001f901301007387 */ /* 0x0007e20000100800 */
[----:B-1----:R-:W-:Y:S01]  /*28c70*/  IMAD.MOV.U32 R54, RZ, RZ, R10 ;  /* 0x000000ffff367224 */ /* 0x002fe200078e000a */
[C---:B------:R-:W-:Y:S01]  /*28c80*/  LEA R10, P1, R46.reuse, R4, 0x2 ;  /* 0x000000042e0a7211 */ /* 0x040fe200078210ff */
[----:B------:R-:W-:Y:S01]  /*28c90*/  IMAD.MOV.U32 R55, RZ, RZ, R11 ;  /* 0x000000ffff377224 */ /* 0x000fe200078e000b */
[----:B------:R1:W-:Y:S02]  /*28ca0*/  STL.64 [R1+0x1fd8], R8 ;  /* 0x001fd80801007387 */ /* 0x0003e40000100a00 */
[----:B----4-:R-:W-:-:S02]  /*28cb0*/  LEA.HI.X.SX32 R11, R46, R5, 0x2, P1 ;  /* 0x000000052e0b7211 */ /* 0x010fc400008f16ff */
[----:B------:R4:W-:Y:S01]  /*28cc0*/  LDGSTS.E [R58+-0x7f400], desc[UR60][R54.64], P3 ;  /* 0x80c00000363a7fae */ /* 0x0009e2000992187c */
[----:B------:R-:W2:Y:S03]  /*28cd0*/  LDC R46, c[0x0][0x240] ;  /* 0x00009000ff2e7b82 */ /* 0x000ea60000000800 */
[----:B------:R1:W-:Y:S01]  /*28ce0*/  STL.64 [R1+0x2018], R10 ;  /* 0x0020180a01007387 */ /* 0x0003e20000100a00 */
[----:B----4-:R-:W-:Y:S01]  /*28cf0*/  MOV R54, R18 ;  /* 0x0000001200367202 */ /* 0x010fe20000000f00 */
[----:B------:R-:W-:Y:S01]  /*28d00*/  IMAD.MOV.U32 R55, RZ, RZ, R19 ;  /* 0x000000ffff377224 */ /* 0x000fe200078e0013 */
[----:B------:R-:W-:-:S04]  /*28d10*/  LEA R18, P0, R45, R4, 0x2 ;  /* 0x000000042d127211 */ /* 0x000fc800078010ff */
[----:B------:R4:W-:Y:S01]  /*28d20*/  LDGSTS.E [R58+-0x7f000], desc[UR60][R54.64], P3 ;  /* 0x81000000363a7fae */ /* 0x0009e2000992187c */
[----:B---3--:R-:W-:Y:S02]  /*28d30*/  LEA.HI.X.SX32 R19, R45, R5, 0x2, P0 ;  /* 0x000000052d137211 */ /* 0x008fe400000f16ff */
[----:B------:R-:W3:Y:S01]  /*28d40*/  LDC R45, c[0x0][0x240] ;  /* 0x00009000ff2d7b82 */ /* 0x000ee20000000800 */
[----:B------:R1:W-:Y:S04]  /*28d50*/  LDGSTS.E [R58+-0x7ec00], desc[UR60][R8.64], P3 ;  /* 0x81400000083a7fae */ /* 0x0003e8000992187c */
[----:B------:R1:W-:Y:S04]  /*28d60*/  LDGSTS.E [R58+-0x7e800], desc[UR60][R10.64], P3 ;  /* 0x818000000a3a7fae */ /* 0x0003e8000992187c */
[----:B------:R2:W-:Y:S01]  /*28d70*/  STL.64 [R1+0x2058], R18 ;  /* 0x0020581201007387 */ /* 0x0005e20000100a00 */
[----:B----4-:R-:W4:Y:S01]  /*28d80*/  LDC R55, c[0x0][0x240] ;  /* 0x00009000ff377b82 */ /* 0x010f220000000800 */
[----:B-1----:R-:W-:-:S02]  /*28d90*/  LEA R8, P1, R44, R4, 0x2 ;  /* 0x000000042c087211 */ /* 0x002fc400078210ff */
[----:B------:R2:W-:Y:S01]  /*28da0*/  LDGSTS.E [R58+-0x7e400], desc[UR60][R18.64], P3 ;  /* 0x81c00000123a7fae */ /* 0x0005e2000992187c */
[----:B------:R-:W-:-:S04]  /*28db0*/  LEA R10, P0, R53, R4, 0x2 ;  /* 0x00000004350a7211 */ /* 0x000fc800078010ff */
[----:B------:R-:W1:Y:S01]  /*28dc0*/  LDC R54, c[0x0][0x240] ;  /* 0x00009000ff367b82 */ /* 0x000e620000000800 */
[-C--:B------:R-:W-:Y:S02]  /*28dd0*/  LEA.HI.X.SX32 R9, R44, R5.reuse, 0x2, P1 ;  /* 0x000000052c097211 */ /* 0x080fe400008f16ff */
[----:B------:R-:W-:-:S03]  /*28de0*/  LEA.HI.X.SX32 R11, R53, R5, 0x2, P0 ;  /* 0x00000005350b7211 */ /* 0x000fc600000f16ff */
[----:B------:R3:W-:Y:S01]  /*28df0*/  STL.64 [R1+0x2098], R8 ;  /* 0x0020980801007387 */ /* 0x0007e20000100a00 */
[C---:B--2---:R-:W-:Y:S01]  /*28e00*/  LEA R18, P1, R59.reuse, R4, 0x2 ;  /* 0x000000043b127211 */ /* 0x044fe200078210ff */
[----:B------:R-:W2:Y:S02]  /*28e10*/  LDC R44, c[0x0][0x240] ;  /* 0x00009000ff2c7b82 */ /* 0x000ea40000000800 */
[----:B------:R3:W-:Y:S01]  /*28e20*/  LDGSTS.E [R58+-0x7e000], desc[UR60][R8.64], P3 ;  /* 0x82000000083a7fae */ /* 0x0007e2000992187c */
[----:B------:R-:W-:-:S03]  /*28e30*/  LEA.HI.X.SX32 R19, R59, R5, 0x2, P1 ;  /* 0x000000053b137211 */ /* 0x000fc600008f16ff */
[----:B------:R3:W-:Y:S02]  /*28e40*/  STL.64 [R1+0x20d8], R10 ;  /* 0x0020d80a01007387 */ /* 0x0007e40000100a00 */
[----:B------:R-:W4:Y:S02]  /*28e50*/  LDC R53, c[0x0][0x240] ;  /* 0x00009000ff357b82 */ /* 0x000f240000000800 */
[----:B------:R3:W-:Y:S02]  /*28e60*/  LDGSTS.E [R58+-0x7dc00], desc[UR60][R10.64], P3 ;  /* 0x824000000a3a7fae */ /* 0x0007e4000992187c */
[CC--:B---3--:R-:W-:Y:S02]  /*28e70*/  LEA R8, P0, R231.reuse, R4.reuse, 0x2 ;  /* 0x00000004e7087211 */ /* 0x0c8fe400078010ff */
[----:B------:R3:W-:Y:S02]  /*28e80*/  STL.64 [R1+0x2118], R18 ;  /* 0x0021181201007387 */ /* 0x0007e40000100a00 */
[----:B------:R-:W1:Y:S01]  /*28e90*/  LDC R59, c[0x0][0x240] ;  /* 0x00009000ff3b7b82 */ /* 0x000e620000000800 */
[----:B------:R-:W-:Y:S01]  /*28ea0*/  LEA.HI.X.SX32 R9, R231, R5, 0x2, P0 ;  /* 0x00000005e7097211 */ /* 0x000fe200000f16ff */
[----:B------:R3:W-:Y:S01]  /*28eb0*/  LDGSTS.E [R58+-0x7d800], desc[UR60][R18.64], P3 ;  /* 0x82800000123a7fae */ /* 0x0007e2000992187c */
[----:B------:R-:W-:-:S02]  /*28ec0*/  LEA R20, P0, R145, R4, 0x2 ;  /* 0x0000000491147211 */ /* 0x000fc400078010ff */
[-C--:B------:R-:W-:Y:S01]  /*28ed0*/  LEA R10, P1, R233, R4.reuse, 0x2 ;  /* 0x00000004e90a7211 */ /* 0x080fe200078210ff */
[----:B------:R3:W-:Y:S01]  /*28ee0*/  STL.64 [R1+0x2158], R8 ;  /* 0x0021580801007387 */ /* 0x0007e20000100a00 */
[-C--:B------:R-:W-:Y:S02]  /*28ef0*/  LEA.HI.X.SX32 R21, R145, R5.reuse, 0x2, P0 ;  /* 0x0000000591157211 */ /* 0x080fe400000f16ff */
[----:B------:R-:W-:Y:S01]  /*28f00*/  LEA.HI.X.SX32 R11, R233, R5, 0x2, P1 ;  /* 0x00000005e90b7211 */ /* 0x000fe200008f16ff */
[----:B------:R2:W-:Y:S01]  /*28f10*/  LDGSTS.E [R58+-0x7d400], desc[UR60][R8.64], P3 ;  /* 0x82c00000083a7fae */ /* 0x0005e2000992187c */
[----:B---3--:R-:W-:-:S03]  /*28f20*/  LEA R18, P1, R94, R4, 0x2 ;  /* 0x000000045e127211 */ /* 0x008fc600078210ff */
[----:B------:R3:W-:Y:S01]  /*28f30*/  STL.64 [R1+0x2198], R10 ;  /* 0x0021980a01007387 */ /* 0x0007e20000100a00 */
[----:B------:R-:W-:-:S03]  /*28f40*/  LEA.HI.X.SX32 R19, R94, R5, 0x2, P1 ;  /* 0x000000055e137211 */ /* 0x000fc600008f16ff */
[----:B------:R-:W4:Y:S01]  /*28f50*/  LDL.LU R23, [R1+0x220] ;  /* 0x0002200001177983 */ /* 0x000f220000300800 */
[----:B--2---:R-:W-:-:S03]  /*28f60*/  LEA R8, P2, R97, R4, 0x2 ;  /* 0x0000000461087211 */ /* 0x004fc600078410ff */
[----:B------:R3:W-:Y:S01]  /*28f70*/  LDGSTS.E [R58+-0x7d000], desc[UR60][R10.64], P3 ;  /* 0x830000000a3a7fae */ /* 0x0007e2000992187c */
[----:B------:R-:W-:-:S03]  /*28f80*/  LEA.HI.X.SX32 R9, R97, R5, 0x2, P2 ;  /* 0x0000000561097211 */ /* 0x000fc600010f16ff */
[----:B------:R2:W-:Y:S04]  /*28f90*/  STL.64 [R1+0x21d8], R20 ;  /* 0x0021d81401007387 */ /* 0x0005e80000100a00 */
[----:B------:R-:W-:Y:S01]  /*28fa0*/  STL.64 [R1+0x2218], R18 ;  /* 0x0022181201007387 */ /* 0x000fe20000100a00 */
[----:B---3--:R-:W-:-:S03]  /*28fb0*/  LEA R10, P0, R101, R4, 0x2 ;  /* 0x00000004650a7211 */ /* 0x008fc600078010ff */
[----:B------:R3:W-:Y:S04]  /*28fc0*/  STL.64 [R1+0x2258], R8 ;  /* 0x0022580801007387 */ /* 0x0007e80000100a00 */
[----:B------:R2:W-:Y:S01]  /*28fd0*/  LDGSTS.E [R58+-0x7cc00], desc[UR60][R20.64], P3 ;  /* 0x83400000143a7fae */ /* 0x0005e2000992187c */
[----:B------:R-:W-:-:S03]  /*28fe0*/  LEA.HI.X.SX32 R11, R101, R5, 0x2, P0 ;  /* 0x00000005650b7211 */ /* 0x000fc600000f16ff */
[----:B------:R-:W4:Y:S04]  /*28ff0*/  LDL.LU R235, [R1+0x210] ;  /* 0x0002100001eb7983 */ /* 0x000f280000300800 */
[----:B------:R-:W-:Y:S04]  /*29000*/  LDGSTS.E [R58+-0x7c800], desc[UR60][R18.64], P3 ;  /* 0x83800000123a7fae */ /* 0x000fe8000992187c */
[----:B------:R3:W-:Y:S04]  /*29010*/  LDGSTS.E [R58+-0x7c400], desc[UR60][R8.64], P3 ;  /* 0x83c00000083a7fae */ /* 0x0007e8000992187c */
[----:B------:R-:W4:Y:S01]  /*29020*/  LDL.LU R143, [R1+0x1f4] ;  /* 0x0001f400018f7983 */ /* 0x000f220000300800 */
[----:B--2---:R-:W-:-:S02]  /*29030*/  LEA R20, P1, R110, R4, 0x2 ;  /* 0x000000046e147211 */ /* 0x004fc400078210ff */
[CC--:B---3--:R-:W-:Y:S01]  /*29040*/  LEA R8, P0, R107.reuse, R4.reuse, 0x2 ;  /* 0x000000046b087211 */ /* 0x0c8fe200078010ff */
[----:B------:R2:W-:Y:S03]  /*29050*/  LDGSTS.E [R58+-0x7c000], desc[UR60][R10.64], P3 ;  /* 0x840000000a3a7fae */ /* 0x0005e6000992187c */
[----:B------:R-:W-:Y:S01]  /*29060*/  LEA.HI.X.SX32 R9, R107, R5, 0x2, P0 ;  /* 0x000000056b097211 */ /* 0x000fe200000f16ff */
[----:B------:R2:W-:Y:S01]  /*29070*/  STL.64 [R1+0x2298], R10 ;  /* 0x0022980a01007387 */ /* 0x0005e20000100a00 */
[----:B------:R-:W-:-:S03]  /*29080*/  LEA R18, P0, R113, R4, 0x2 ;  /* 0x0000000471127211 */ /* 0x000fc600078010ff */
[----:B------:R3:W-:Y:S01]  /*29090*/  STL.64 [R1+0x22d8], R8 ;  /* 0x0022d80801007387 */ /* 0x0007e20000100a00 */
[----:B------:R-:W-:-:S03]  /*290a0*/  LEA.HI.X.SX32 R21, R110, R5, 0x2, P1 ;  /* 0x000000056e157211 */ /* 0x000fc600008f16ff */
[----:B------:R-:W4:Y:S01]  /*290b0*/  LDL.LU R234, [R1+0x1b8] ;  /* 0x0001b80001ea7983 */ /* 0x000f220000300800 */
[-C--:B------:R-:W-:Y:S02]  /*290c0*/  LEA.HI.X.SX32 R19, R113, R5.reuse, 0x2, P0 ;  /* 0x0000000571137211 */ /* 0x080fe400000f16ff */
[CC--:B--2---:R-:W-:Y:S01]  /*290d0*/  LEA R10, P1, R119.reuse, R4.reuse, 0x2 ;  /* 0x00000004770a7211 */ /* 0x0c4fe200078210ff */
[----:B------:R3:W-:Y:S03]  /*290e0*/  LDGSTS.E [R58+-0x7bc00], desc[UR60][R8.64], P3 ;  /* 0x84400000083a7fae */ /* 0x0007e6000992187c */
[----:B------:R-:W-:Y:S01]  /*290f0*/  LEA.HI.X.SX32 R11, R119, R5, 0x2, P1 ;  /* 0x00000005770b7211 */ /* 0x000fe200008f16ff */
[----:B------:R-:W-:Y:S04]  /*29100*/  STL.64 [R1+0x2318], R20 ;  /* 0x0023181401007387 */ /* 0x000fe80000100a00 */
[----:B------:R-:W-:Y:S01]  /*29110*/  LDGSTS.E [R58+-0x7b800], desc[UR60][R20.64], P3 ;  /* 0x84800000143a7fae */ /* 0x000fe2000992187c */
[----:B---3--:R-:W-:-:S03]  /*29120*/  LEA R8, P2, R126, R4, 0x2 ;  /* 0x000000047e087211 */ /* 0x008fc600078410ff */
[----:B------:R2:W-:Y:S01]  /*29130*/  STL.64 [R1+0x2358], R18 ;  /* 0x0023581201007387 */ /* 0x0005e20000100a00 */
[----:B------:R-:W-:-:S03]  /*29140*/  LEA.HI.X.SX32 R9, R126, R5, 0x2, P2 ;  /* 0x000000057e097211 */ /* 0x000fc600010f16ff */
[----:B------:R-:W-:Y:S01]  /*29150*/  LDGSTS.E [R58+-0x7b400], desc[UR60][R18.64], P3 ;  /* 0x84c00000123a7fae */ /* 0x000fe2000992187c */
[----:B------:R-:W-:-:S03]  /*29160*/  LEA R22, P0, R134, R4, 0x2 ;  /* 0x0000000486167211 */ /* 0x000fc600078010ff */
[----:B------:R3:W-:Y:S04]  /*29170*/  LDGSTS.E [R58+-0x7b000], desc[UR60][R10.64], P3 ;  /* 0x850000000a3a7fae */ /* 0x0007e8000992187c */
[----:B------:R1:W-:Y:S04]  /*29180*/  LDGSTS.E [R58+-0x7ac00], desc[UR60][R8.64], P3 ;  /* 0x85400000083a7fae */ /* 0x0003e8000992187c */
[----:B--2---:R-:W2:Y:S04]  /*29190*/  LDL.LU R19, [R1+0x148] ;  /* 0x0001480001137983 */ /* 0x004ea80000300800 */
[----:B------:R3:W-:Y:S04]  /*291a0*/  STL.64 [R1+0x39f0], R10 ;  /* 0x0039f00a01007387 */ /* 0x0007e80000100a00 */
[----:B------:R-:W2:Y:S04]  /*291b0*/  LDL.LU R230, [R1+0xcc] ;  /* 0x0000cc0001e67983 */ /* 0x000ea80000300800 */
[----:B------:R1:W-:Y:S04]  /*291c0*/  STL.64 [R1+0x3a10], R8 ;  /* 0x003a100801007387 */ /* 0x0003e80000100a00 */
[----:B------:R-:W2:Y:S01]  /*291d0*/  LDL.LU R21, [R1+0xd0] ;  /* 0x0000d00001157983 */ /* 0x000ea20000300800 */
[----:B----4-:R-:W-:Y:S01]  /*291e0*/  IMAD R44, R23, R44, RZ ;  /* 0x0000002c172c7224 */ /* 0x010fe200078e02ff */
[----:B------:R-:W-:-:S04]  /*291f0*/  LEA.HI.X.SX32 R23, R134, R5, 0x2, P0 ;  /* 0x0000000586177211 */ /* 0x000fc800000f16ff */
[C---:B------:R-:W-:Y:S01]  /*29200*/  LEA R74, P1, R44.reuse, R4, 0x2 ;  /* 0x000000042c4a7211 */ /* 0x040fe200078210ff */
[----:B------:R-:W-:Y:S03]  /*29210*/  LDGSTS.E [R58+-0x7a800], desc[UR60][R22.64], P3 ;  /* 0x85800000163a7fae */ /* 0x000fe6000992187c */
[----:B------:R-:W-:-:S05]  /*29220*/  LEA.HI.X.SX32 R75, R44, R5, 0x2, P1 ;  /* 0x000000052c4b7211 */ /* 0x000fca00008f16ff */
[----:B------:R-:W-:Y:S01]  /*29230*/  LDGSTS.E [R58+-0x7a400], desc[UR60][R74.64], P3 ;  /* 0x85c000004a3a7fae */ /* 0x000fe2000992187c */
[----:B------:R-:W-:-:S03]  /*29240*/  IMAD R45, R235, R45, RZ ;  /* 0x0000002deb2d7224 */ /* 0x000fc600078e02ff */
[----:B------:R-:W4:Y:S02]  /*29250*/  LDL.LU R235, [R1+0xe4] ;  /* 0x0000e40001eb7983 */ /* 0x000f240000300800 */
[----:B---3--:R-:W-:Y:S01]  /*29260*/  LEA R10, P0, R45, R4, 0x2 ;  /* 0x000000042d0a7211 */ /* 0x008fe200078010ff */
[----:B------:R-:W-:-:S03]  /*29270*/  IMAD R46, R143, R46, RZ ;  /* 0x0000002e8f2e7224 */ /* 0x000fc600078e02ff */
[-C--:B------:R-:W-:Y:S02]  /*29280*/  LEA.HI.X.SX32 R11, R45, R5.reuse, 0x2, P0 ;  /* 0x000000052d0b7211 */ /* 0x080fe400000f16ff */
[C---:B-1----:R-:W-:Y:S01]  /*29290*/  LEA R8, P2, R46.reuse, R4, 0x2 ;  /* 0x000000042e087211 */ /* 0x042fe200078410ff */
[----:B------:R1:W-:Y:S03]  /*292a0*/  STL.64 [R1+0x3a30], R22 ;  /* 0x003a301601007387 */ /* 0x0003e60000100a00 */
[----:B------:R-:W-:Y:S01]  /*292b0*/  LEA.HI.X.SX32 R9, R46, R5, 0x2, P2 ;  /* 0x000000052e097211 */ /* 0x000fe200010f16ff */
[----:B------:R-:W-:Y:S04]  /*292c0*/  LDGSTS.E [R58+-0x7a000], desc[UR60][R10.64], P3 ;  /* 0x860000000a3a7fae */ /* 0x000fe8000992187c */
[----:B------:R3:W-:Y:S04]  /*292d0*/  LDGSTS.E [R58+-0x79c00], desc[UR60][R8.64], P3 ;  /* 0x86400000083a7fae */ /* 0x0007e8000992187c */
[----:B-1----:R-:W5:Y:S01]  /*292e0*/  LDL.LU.64 R22, [R1+0x4288] ;  /* 0x0042880001167983 */ /* 0x002f620000300a00 */
[----:B------:R-:W-:-:S03]  /*292f0*/  IMAD R47, R234, R47, RZ ;  /* 0x0000002fea2f7224 */ /* 0x000fc600078e02ff */
[----:B------:R-:W-:Y:S04]  /*29300*/  STL.64 [R1+0x3a70], R74 ;  /* 0x003a704a01007387 */ /* 0x000fe80000100a00 */
[----:B------:R-:W-:Y:S04]  /*29310*/  STL.64 [R1+0x3ab0], R10 ;  /* 0x003ab00a01007387 */ /* 0x000fe80000100a00 */
[----:B------:R-:W4:Y:S04]  /*29320*/  LDL.LU R234, [R1+0x108] ;  /* 0x0001080001ea7983 */ /* 0x000f280000300800 */
[----:B------:R3:W-:Y:S04]  /*29330*/  STL.64 [R1+0x3ad0], R8 ;  /* 0x003ad00801007387 */ /* 0x0007e80000100a00 */
[----:B------:R-:W4:Y:S04]  /*29340*/  LDL.LU R20, [R1+0x10c] ;  /* 0x00010c0001147983 */ /* 0x000f280000300800 */
[----:B------:R-:W4:Y:S01]  /*29350*/  LDL.LU R143, [R1+0x120] ;  /* 0x00012000018f7983 */ /* 0x000f220000300800 */
[----:B---3--:R-:W-:-:S04]  /*29360*/  LEA R8, P0, R47, R4, 0x2 ;  /* 0x000000042f087211 */ /* 0x008fc800078010ff */
[----:B------:R-:W-:Y:S01]  /*29370*/  LEA.HI.X.SX32 R9, R47, R5, 0x2, P0 ;  /* 0x000000052f097211 */ /* 0x000fe200000f16ff */
[----:B--2---:R-:W-:-:S04]  /*29380*/  IMAD R44, R19, R49, RZ ;  /* 0x00000031132c7224 */ /* 0x004fc800078e02ff */
[----:B------:R1:W-:Y:S01]  /*29390*/  LDGSTS.E [R58+-0x79800], desc[UR60][R8.64], P3 ;  /* 0x86800000083a7fae */ /* 0x0003e2000992187c */
[----:B------:R-:W2:Y:S01]  /*293a0*/  LDC R49, c[0x0][0x240] ;  /* 0x00009000ff317b82 */ /* 0x000ea20000000800 */
[----:B------:R-:W-:Y:S02]  /*293b0*/  IMAD R45, R230, R51, RZ ;  /* 0x00000033e62d7224 */ /* 0x000fe400078e02ff */
[----:B------:R-:W3:Y:S05]  /*293c0*/  LDL.LU R230, [R1+0x144] ;  /* 0x0001440001e67983 */ /* 0x000eea0000300800 */
[----:B------:R-:W2:Y:S01]  /*293d0*/  LDC R51, c[0x0][0x240] ;  /* 0x00009000ff337b82 */ /* 0x000ea20000000800 */
[----:B------:R1:W-:Y:S01]  /*293e0*/  STL.64 [R1+0x3ae8], R8 ;  /* 0x003ae80801007387 */ /* 0x0003e20000100a00 */
[----:B------:R-:W-:-:S03]  /*293f0*/  IMAD R46, R21, R53, RZ ;  /* 0x00000035152e7224 */ /* 0x000fc600078e02ff */
[----:B------:R-:W3:Y:S03]  /*29400*/  LDL.LU R21, [R1+0x12c] ;  /* 0x00012c0001157983 */ /* 0x000ee60000300800 */
[----:B------:R-:W2:Y:S01]  /*29410*/  LDC R53, c[0x0][0x240] ;  /* 0x00009000ff357b82 */ /* 0x000ea20000000800 */
[-C--:B------:R-:W-:Y:S02]  /*29420*/  LEA R74, P0, R44, R4.reuse, 0x2 ;  /* 0x000000042c4a7211 */ /* 0x080fe400078010ff */
[-C--:B------:R-:W-:Y:S02]  /*29430*/  LEA R18, P1, R45, R4.reuse, 0x2 ;  /* 0x000000042d127211 */ /* 0x080fe400078210ff */
[----:B------:R-:W-:Y:S02]  /*29440*/  LEA R10, P2, R46, R4, 0x2 ;  /* 0x000000042e0a7211 */ /* 0x000fe400078410ff */
[----:B------:R-:W-:-:S02]  /*29450*/  LEA.HI.X.SX32 R75, R44, R5, 0x2, P0 ;  /* 0x000000052c4b7211 */ /* 0x000fc400000f16ff */
[-C--:B------:R-:W-:Y:S02]  /*29460*/  LEA.HI.X.SX32 R19, R45, R5.reuse, 0x2, P1 ;  /* 0x000000052d137211 */ /* 0x080fe400008f16ff */
[----:B------:R-:W-:Y:S01]  /*29470*/  LEA.HI.X.SX32 R11, R46, R5, 0x2, P2 ;  /* 0x000000052e0b7211 */ /* 0x000fe200010f16ff */
[----:B------:R-:W-:Y:S04]  /*29480*/  STL.64 [R1+0x3b00], R74 ;  /* 0x003b004a01007387 */ /* 0x000fe80000100a00 */
[----:B------:R2:W-:Y:S04]  /*29490*/  STL.64 [R1+0x3b18], R18 ;  /* 0x003b181201007387 */ /* 0x0005e80000100a00 */
[----:B------:R-:W-:Y:S04]  /*294a0*/  STL.64 [R1+0x3bc8], R10 ;  /* 0x003bc80a01007387 */ /* 0x000fe80000100a00 */
[----:B------:R-:W-:Y:S04]  /*294b0*/  LDGSTS.E [R58+-0x79400], desc[UR60][R74.64], P3 ;  /* 0x86c000004a3a7fae */ /* 0x000fe8000992187c */
[----:B------:R-:W-:Y:S04]  /*294c0*/  LDGSTS.E [R58+-0x79000], desc[UR60][R18.64], P3 ;  /* 0x87000000123a7fae */ /* 0x000fe8000992187c */
[----:B------:R-:W-:Y:S01]  /*294d0*/  LDGSTS.E [R58+-0x78c00], desc[UR60][R10.64], P3 ;  /* 0x874000000a3a7fae */ /* 0x000fe2000992187c */
[----:B----4-:R-:W-:-:S02]  /*294e0*/  IMAD R47, R235, R55, RZ ;  /* 0x00000037eb2f7224 */ /* 0x010fc400078e02ff */
[----:B------:R-:W4:Y:S03]  /*294f0*/  LDC R55, c[0x0][0x240] ;  /* 0x00009000ff377b82 */ /* 0x000f260000000800 */
[----:B-1----:R-:W-:-:S04]  /*29500*/  LEA R8, P0, R47, R4, 0x2 ;  /* 0x000000042f087211 */ /* 0x002fc800078010ff */
[----:B------:R-:W-:-:S05]  /*29510*/  LEA.HI.X.SX32 R9, R47, R5, 0x2, P0 ;  /* 0x000000052f097211 */ /* 0x000fca00000f16ff */
[----:B------:R1:W-:Y:S04]  /*29520*/  STL.64 [R1+0x3d90], R8 ;  /* 0x003d900801007387 */ /* 0x0003e80000100a00 */
[----:B------:R-:W4:Y:S04]  /*29530*/  LDL.LU R235, [R1+0x14c] ;  /* 0x00014c0001eb7983 */ /* 0x000f280000300800 */
[----:B------:R1:W-:Y:S01]  /*29540*/  LDGSTS.E [R58+-0x78800], desc[UR60][R8.64], P3 ;  /* 0x87800000083a7fae */ /* 0x0003e2000992187c */
[----:B--2---:R-:W-:-:S03]  /*29550*/  IMAD R47, R234, R49, RZ ;  /* 0x00000031ea2f7224 */ /* 0x004fc600078e02ff */
[----:B------:R-:W2:Y:S01]  /*29560*/  LDL.LU R234, [R1+0x150] ;  /* 0x0001500001ea7983 */ /* 0x000ea20000300800 */
[----:B------:R-:W4:Y:S03]  /*29570*/  LDC R49, c[0x0][0x240] ;  /* 0x00009000ff317b82 */ /* 0x000f260000000800 */
[----:B------:R-:W2:Y:S01]  /*29580*/  LDL.LU R19, [R1+0x164] ;  /* 0x0001640001137983 */ /* 0x000ea20000300800 */
[----:B-1----:R-:W-:Y:S01]  /*29590*/  LEA R8, P0, R47, R4, 0x2 ;  /* 0x000000042f087211 */ /* 0x002fe200078010ff */
[----:B------:R-:W-:Y:S02]  /*295a0*/  IMAD R45, R20, R51, RZ ;  /* 0x00000033142d7224 */ /* 0x000fe400078e02ff */
[----:B------:R-:W2:Y:S01]  /*295b0*/  LDL.LU R20, [R1+0x168] ;  /* 0x0001680001147983 */ /* 0x000ea20000300800 */
[----:B------:R-:W-:Y:S01]  /*295c0*/  IMAD R46, R143, R53, RZ ;  /* 0x000000358f2e7224 */ /* 0x000fe200078e02ff */
[----:B------:R-:W-:-:S02]  /*295d0*/  LEA.HI.X.SX32 R9, R47, R5, 0x2, P0 ;  /* 0x000000052f097211 */ /* 0x000fc400000f16ff */
[----:B------:R-:W2:Y:S01]  /*295e0*/  LDL.LU R143, [R1+0x188] ;  /* 0x00018800018f7983 */ /* 0x000ea20000300800 */
[----:B------:R-:W1:Y:S01]  /*295f0*/  LDC R53, c[0x0][0x240] ;  /* 0x00009000ff357b82 */ /* 0x000e620000000800 */
[C---:B------:R-:W-:Y:S02]  /*29600*/  LEA R74, P0, R46.reuse, R4, 0x2 ;  /* 0x000000042e4a7211 */ /* 0x040fe400078010ff */
[----:B------:R3:W-:Y:S04]  /*29610*/  STL.64 [R1+0x3db8], R8 ;  /* 0x003db80801007387 */ /* 0x0007e80000100a00 */
[----:B------:R3:W-:Y:S01]  /*29620*/  LDGSTS.E [R58+-0x78400], desc[UR60][R8.64], P3 ;  /* 0x87c00000083a7fae */ /* 0x0007e2000992187c */
[----:B------:R-:W-:Y:S01]  /*29630*/  LEA.HI.X.SX32 R75, R46, R5, 0x2, P0 ;  /* 0x000000052e4b7211 */ /* 0x000fe200000f16ff */
[----:B------:R-:W2:Y:S01]  /*29640*/  LDC R51, c[0x0][0x240] ;  /* 0x00009000ff337b82 */ /* 0x000ea20000000800 */
[----:B---3--:R-:W-:Y:S01]  /*29650*/  IMAD R44, R230, R54, RZ ;  /* 0x00000036e62c7224 */ /* 0x008fe200078e02ff */
[----:B------:R-:W-:-:S06]  /*29660*/  LEA R230, P1, R45, R4, 0x2 ;  /* 0x000000042de67211 */ /* 0x000fcc00078210ff */
[----:B------:R-:W3:Y:S01]  /*29670*/  LDC R54, c[0x0][0x240] ;  /* 0x00009000ff367b82 */ /* 0x000ee20000000800 */
[----:B------:R-:W-:Y:S01]  /*29680*/  LEA R10, P2, R44, R4, 0x2 ;  /* 0x000000042c0a7211 */ /* 0x000fe200078410ff */
[----:B------:R-:W-:Y:S01]  /*29690*/  IMAD R47, R21, R59, RZ ;  /* 0x0000003b152f7224 */ /* 0x000fe200078e02ff */
[----:B------:R-:W-:-:S05]  /*296a0*/  LEA.HI.X.SX32 R231, R45, R5, 0x2, P1 ;  /* 0x000000052de77211 */ /* 0x000fca00008f16ff */
[----:B------:R-:W3:Y:S01]  /*296b0*/  LDC R59, c[0x0][0x240] ;  /* 0x00009000ff3b7b82 */ /* 0x000ee20000000800 */
[-C--:B------:R-:W-:Y:S02]  /*296c0*/  LEA.HI.X.SX32 R11, R44, R5.reuse, 0x2, P2 ;  /* 0x000000052c0b7211 */ /* 0x080fe400010f16ff */
[C---:B------:R-:W-:Y:S01]  /*296d0*/  LEA R8, P1, R47.reuse, R4, 0x2 ;  /* 0x000000042f087211 */ /* 0x040fe200078210ff */
[----:B------:R1:W-:Y:S03]  /*296e0*/  STL.64 [R1+0x3e18], R230 ;  /* 0x003e18e601007387 */ /* 0x0003e60000100a00 */
[----:B------:R-:W-:Y:S01]  /*296f0*/  LEA.HI.X.SX32 R9, R47, R5, 0x2, P1 ;  /* 0x000000052f097211 */ /* 0x000fe200008f16ff */
[----:B------:R-:W-:Y:S04]  /*29700*/  STL.64 [R1+0x3e38], R74 ;  /* 0x003e384a01007387 */ /* 0x000fe80000100a00 */
[----:B------:R-:W-:Y:S04]  /*29710*/  STL.64 [R1+0x3e70], R10 ;  /* 0x003e700a01007387 */ /* 0x000fe80000100a00 */
[----:B------:R-:W3:Y:S04]  /*29720*/  LDL.LU R21, [R1+0x18c] ;  /* 0x00018c0001157983 */ /* 0x000ee80000300800 */
[----:B------:R-:W-:Y:S04]  /*29730*/  LDGSTS.E [R58+-0x60000], desc[UR60][R230.64], P3 ;  /* 0xa0000000e63a7fae */ /* 0x000fe8000992187c */
[----:B------:R4:W-:Y:S04]  /*29740*/  STL.64 [R1+0x3ec0], R8 ;  /* 0x003ec00801007387 */ /* 0x0009e80000100a00 */
[----:B------:R-:W-:Y:S04]  /*29750*/  LDGSTS.E [R58+-0x5fc00], desc[UR60][R74.64], P3 ;  /* 0xa04000004a3a7fae */ /* 0x000fe8000992187c */
[----:B-1----:R-:W3:Y:S04]  /*29760*/  LDL.LU R230, [R1+0x198] ;  /* 0x0001980001e67983 */ /* 0x002ee80000300800 */
[----:B------:R-:W-:Y:S04]  /*29770*/  LDGSTS.E [R58+-0x5f800], desc[UR60][R10.64], P3 ;  /* 0xa08000000a3a7fae */ /* 0x000fe8000992187c */
[----:B------:R1:W-:Y:S01]  /*29780*/  LDGSTS.E [R58+-0x5f400], desc[UR60][R8.64], P3 ;  /* 0xa0c00000083a7fae */ /* 0x0003e2000992187c */
[----:B----4-:R-:W-:-:S03]  /*29790*/  IMAD R44, R235, R49, RZ ;  /* 0x00000031eb2c7224 */ /* 0x010fc600078e02ff */
[----:B------:R-:W4:Y:S02]  /*297a0*/  LDL.LU R235, [R1+0x1b4] ;  /* 0x0001b40001eb7983 */ /* 0x000f240000300800 */
[----:B-1----:R-:W-:-:S04]  /*297b0*/  LEA R8, P0, R44, R4, 0x2 ;  /* 0x000000042c087211 */ /* 0x002fc800078010ff */
[----:B------:R-:W-:-:S05]  /*297c0*/  LEA.HI.X.SX32 R9, R44, R5, 0x2, P0 ;  /* 0x000000052c097211 */ /* 0x000fca00000f16ff */
[----:B------:R1:W-:Y:S01]  /*297d0*/  LDGSTS.E [R58+-0x5f000], desc[UR60][R8.64], P3 ;  /* 0xa1000000083a7fae */ /* 0x0003e2000992187c */
[----:B--2---:R-:W-:-:S03]  /*297e0*/  IMAD R45, R234, R51, RZ ;  /* 0x00000033ea2d7224 */ /* 0x004fc600078e02ff */
[----:B------:R-:W2:Y:S01]  /*297f0*/  LDL.LU R234, [R1+0x184] ;  /* 0x0001840001ea7983 */ /* 0x000ea20000300800 */
[----:B------:R-:W1:Y:S01]  /*29800*/  LDC R51, c[0x0][0x240] ;  /* 0x00009000ff337b82 */ /* 0x000e620000000800 */
[----:B------:R-:W-:-:S07]  /*29810*/  IMAD R46, R19, R53, RZ ;  /* 0x00000035132e7224 */ /* 0x000fce00078e02ff */
[----:B------:R-:W1:Y:S01]  /*29820*/  LDC R53, c[0x0][0x240] ;  /* 0x00009000ff357b82 */ /* 0x000e620000000800 */
[----:B---3--:R-:W-:Y:S01]  /*29830*/  IMAD R47, R20, R54, RZ ;  /* 0x00000036142f7224 */ /* 0x008fe200078e02ff */
[-C--:B------:R-:W-:Y:S01]  /*29840*/  LEA R74, P1, R45, R4.reuse, 0x2 ;  /* 0x000000042d4a7211 */ /* 0x080fe200078210ff */
[----:B------:R-:W-:Y:S01]  /*29850*/  IMAD R49, R143, R55, RZ ;  /* 0x000000378f317224 */ /* 0x000fe200078e02ff */
[CC--:B------:R-:W-:Y:S01]  /*29860*/  LEA R18, P0, R46.reuse, R4.reuse, 0x2 ;  /* 0x000000042e127211 */ /* 0x0c0fe200078010ff */
[----:B------:R-:W3:Y:S01]  /*29870*/  LDL.LU R143, [R1+0x124] ;  /* 0x00012400018f7983 */ /* 0x000ee20000300800 */
[-C--:B------:R-:W-:Y:S02]  /*29880*/  LEA R10, P2, R47, R4.reuse, 0x2 ;  /* 0x000000042f0a7211 */ /* 0x080fe400078410ff */
[-C--:B------:R-:W-:Y:S01]  /*29890*/  LEA.HI.X.SX32 R75, R45, R5.reuse, 0x2, P1 ;  /* 0x000000052d4b7211 */ /* 0x080fe200008f16ff */
[----:B------:R1:W-:Y:S01]  /*298a0*/  STL.64 [R1+0x3ef0], R8 ;  /* 0x003ef00801007387 */ /* 0x0003e20000100a00 */
[-C--:B------:R-:W-:Y:S01]  /*298b0*/  LEA.HI.X.SX32 R19, R46, R5.reuse, 0x2, P0 ;  /* 0x000000052e137211 */ /* 0x080fe200000f16ff */
[----:B------:R-:W2:Y:S01]  /*298c0*/  LDC R55, c[0x0][0x240] ;  /* 0x00009000ff377b82 */ /* 0x000ea20000000800 */
[-C--:B------:R-:W-:Y:S01]  /*298d0*/  LEA.HI.X.SX32 R11, R47, R5.reuse, 0x2, P2 ;  /* 0x000000052f0b7211 */ /* 0x080fe200010f16ff */
[----:B------:R-:W-:Y:S04]  /*298e0*/  STL.64 [R1+0x3f10], R74 ;  /* 0x003f104a01007387 */ /* 0x000fe80000100a00 */
[----:B------:R-:W-:Y:S02]  /*298f0*/  LDGSTS.E [R58+-0x5ec00], desc[UR60][R74.64], P3 ;  /* 0xa14000004a3a7fae */ /* 0x000fe4000992187c */
[----:B------:R-:W4:Y:S01]  /*29900*/  LDC R54, c[0x0][0x240] ;  /* 0x00009000ff367b82 */ /* 0x000f220000000800 */
[C---:B-1----:R-:W-:Y:S01]  /*29910*/  LEA R8, P1, R49.reuse, R4, 0x2 ;  /* 0x0000000431087211 */ /* 0x042fe200078210ff */
[----:B------:R1:W-:Y:S03]  /*29920*/  STL.64 [R1+0x3f38], R18 ;  /* 0x003f381201007387 */ /* 0x0003e60000100a00 */
[----:B------:R-:W-:Y:S01]  /*29930*/  LEA.HI.X.SX32 R9, R49, R5, 0x2, P1 ;  /* 0x0000000531097211 */ /* 0x000fe200008f16ff */
[----:B------:R1:W-:Y:S02]  /*29940*/  STL.64 [R1+0x3f90], R10 ;  /* 0x003f900a01007387 */ /* 0x0003e40000100a00 */
[----:B------:R-:W3:Y:S02]  /*29950*/  LDC R49, c[0x0][0x240] ;  /* 0x00009000ff317b82 */ /* 0x000ee40000000800 */
[----:B------:R-:W-:Y:S04]  /*29960*/  LDGSTS.E [R58+-0x5e800], desc[UR60][R18.64], P3 ;  /* 0xa1800000123a7fae */ /* 0x000fe8000992187c */
[----:B------:R1:W-:Y:S04]  /*29970*/  STL.64 [R1+0x3fd8], R8 ;  /* 0x003fd80801007387 */ /* 0x0003e80000100a00 */
[----:B------:R-:W-:Y:S04]  /*29980*/  LDGSTS.E [R58+-0x5e400], desc[UR60][R10.64], P3 ;  /* 0xa1c000000a3a7fae */ /* 0x000fe8000992187c */
[----:B-1----:R-:W3:Y:S04]  /*29990*/  LDL.LU R18, [R1+0xec] ;  /* 0x0000ec0001127983 */ /* 0x002ee80000300800 */
[----:B------:R-:W3:Y:S01]  /*299a0*/  LDL.LU R19, [R1+0xe0] ;  /* 0x0000e00001137983 */ /* 0x000ee20000300800 */
[----:B------:R-:W-:-:S03]  /*299b0*/  IMAD R44, R230, R53, RZ ;  /* 0x00000035e62c7224 */ /* 0x000fc600078e02ff */
[----:B------:R1:W-:Y:S01]  /*299c0*/  LDGSTS.E [R58+-0x5e000], desc[UR60][R8.64], P3 ;  /* 0xa2000000083a7fae */ /* 0x0003e2000992187c */
[----:B------:R-:W-:Y:S01]  /*299d0*/  IMAD R47, R21, R51, RZ ;  /* 0x00000033152f7224 */ /* 0x000fe200078e02ff */
[----:B------:R-:W3:Y:S02]  /*299e0*/  LDC R53, c[0x0][0x240] ;  /* 0x00009000ff357b82 */ /* 0x000ee40000000800 */
[----:B------:R-:W3:Y:S04]  /*299f0*/  LDL.LU R230, [R1+0xc4] ;  /* 0x0000c40001e67983 */ /* 0x000ee80000300800 */
[----:B------:R-:W3:Y:S02]  /*29a00*/  LDL.LU R11, [R1+0xb8] ;  /* 0x0000b800010b7983 */ /* 0x000ee40000300800 */
[----:B------:R-:W3:Y:S01]  /*29a10*/  LDC R51, c[0x0][0x240] ;  /* 0x00009000ff337b82 */ /* 0x000ee20000000800 */
[C---:B-1----:R-:W-:Y:S01]  /*29a20*/  LEA R8, P0, R47.reuse, R4, 0x2 ;  /* 0x000000042f087211 */ /* 0x042fe200078010ff */
[----:B------:R-:W3:Y:S03]  /*29a30*/  LDL.LU R231, [R1+0xac] ;  /* 0x0000ac0001e77983 */ /* 0x000ee60000300800 */
[----:B------:R-:W-:-:S05]  /*29a40*/  LEA.HI.X.SX32 R9, R47, R5, 0x2, P0 ;  /* 0x000000052f097211 */ /* 0x000fca00000f16ff */
[----:B------:R1:W-:Y:S04]  /*29a50*/  STL.64 [R1+0x3fe8], R8 ;  /* 0x003fe80801007387 */ /* 0x0003e80000100a00 */
[----:B------:R1:W-:Y:S01]  /*29a60*/  LDGSTS.E [R58+-0x5dc00], desc[UR60][R8.64], P3 ;  /* 0xa2400000083a7fae */ /* 0x0003e2000992187c */
[----:B----4-:R-:W-:Y:S02]  /*29a70*/  IMAD R46, R235, R54, RZ ;  /* 0x00000036eb2e7224 */ /* 0x010fe400078e02ff */
[----:B------:R-:W4:Y:S03]  /*29a80*/  LDC R54, c[0x0][0x240] ;  /* 0x00009000ff367b82 */ /* 0x000f260000000800 */
[----:B------:R-:W-:-:S04]  /*29a90*/  LEA R20, P2, R46, R4, 0x2 ;  /* 0x000000042e147211 */ /* 0x000fc800078410ff */
[----:B------:R-:W-:Y:S01]  /*29aa0*/  LEA.HI.X.SX32 R21, R46, R5, 0x2, P2 ;  /* 0x000000052e157211 */ /* 0x000fe200010f16ff */
[----:B--2---:R-:W-:Y:S01]  /*29ab0*/  IMAD R45, R234, R55, RZ ;  /* 0x00000037ea2d7224 */ /* 0x004fe200078e02ff */
[CC--:B------:R-:W-:Y:S01]  /*29ac0*/  LEA R234, P1, R44.reuse, R4.reuse, 0x2 ;  /* 0x000000042cea7211 */ /* 0x0c0fe200078210ff */
[----:B------:R-:W2:Y:S03]  /*29ad0*/  LDC R55, c[0x0][0x240] ;  /* 0x00009000ff377b82 */ /* 0x000ea60000000800 */
[----:B------:R-:W-:Y:S02]  /*29ae0*/  LEA.HI.X.SX32 R235, R44, R5, 0x2, P1 ;  /* 0x000000052ceb7211 */ /* 0x000fe400008f16ff */
[----:B------:R-:W-:Y:S01]  /*29af0*/  LEA R74, P0, R45, R4, 0x2 ;  /* 0x000000042d4a7211 */ /* 0x000fe200078010ff */
[----:B---3--:R-:W-:Y:S02]  /*29b00*/  IMAD R47, R143, R59, RZ ;  /* 0x0000003b8f2f7224 */ /* 0x008fe400078e02ff */
[----:B------:R3:W-:Y:S01]  /*29b10*/  STL.64 [R1+0x4068], R234 ;  /* 0x004068ea01007387 */ /* 0x0007e20000100a00 */
[----:B------:R-:W-:-:S02]  /*29b20*/  LEA.HI.X.SX32 R75, R45, R5, 0x2, P0 ;  /* 0x000000052d4b7211 */ /* 0x000fc400000f16ff */
[C---:B-1----:R-:W-:Y:S01]  /*29b30*/  LEA R8, P1, R47.reuse, R4, 0x2 ;  /* 0x000000042f087211 */ /* 0x042fe200078210ff */
[----:B------:R-:W2:Y:S01]  /*29b40*/  LDL.LU R143, [R1+0xa0] ;  /* 0x0000a000018f7983 */ /* 0x000ea20000300800 */
[----:B------:R-:W-:Y:S02]  /*29b50*/  IMAD.MOV.U32 R44, RZ, RZ, R20 ;  /* 0x000000ffff2c7224 */ /* 0x000fe400078e0014 */
[----:B------:R-:W-:Y:S01]  /*29b60*/  LEA.HI.X.SX32 R9, R47, R5, 0x2, P1 ;  /* 0x000000052f097211 */ /* 0x000fe200008f16ff */
[----:B------:R-:W-:Y:S01]  /*29b70*/  LDGSTS.E [R58+-0x5d800], desc[UR60][R234.64], P3 ;  /* 0xa2800000ea3a7fae */ /* 0x000fe2000992187c */
[----:B------:R-:W-:-:S05]  /*29b80*/  IMAD.MOV.U32 R45, RZ, RZ, R21 ;  /* 0x000000ffff2d7224 */ /* 0x000fca00078e0015 */
[----:B------:R1:W-:Y:S04]  /*29b90*/  LDGSTS.E [R58+-0x5d400], desc[UR60][R44.64], P3 ;  /* 0xa2c000002c3a7fae */ /* 0x0003e8000992187c */
[----:B------:R4:W-:Y:S04]  /*29ba0*/  LDGSTS.E [R58+-0x5d000], desc[UR60][R74.64], P3 ;  /* 0xa30000004a3a7fae */ /* 0x0009e8000992187c */
[----:B---3--:R-:W3:Y:S04]  /*29bb0*/  LDL.LU R235, [R1+0x8c] ;  /* 0x00008c0001eb7983 */ /* 0x008ee80000300800 */
[----:B------:R1:W-:Y:S04]  /*29bc0*/  STL.64 [R1+0x4060], R20 ;  /* 0x0040601401007387 */ /* 0x0003e80000100a00 */
[----:B------:R4:W-:Y:S04]  /*29bd0*/  LDGSTS.E [R58+-0x5cc00], desc[UR60][R8.64], P3 ;  /* 0xa3400000083a7fae */ /* 0x0009e8000992187c */
[----:B-1----:R-:W5:Y:S04]  /*29be0*/  LDL.LU.64 R20, [R1+0x4280] ;  /* 0x0042800001147983 */ /* 0x002f680000300a00 */
[----:B------:R1:W-:Y:S04]  /*29bf0*/  STL.64 [R1+0x4048], R74 ;  /* 0x0040484a01007387 */ /* 0x0003e80000100a00 */
[----:B------:R1:W-:Y:S04]  /*29c00*/  STL.64 [R1+0x4070], R8 ;  /* 0x0040700801007387 */ /* 0x0003e80000100a00 */
[----:B------:R-:W3:Y:S01]  /*29c10*/  LDL.LU R234, [R1+0x78] ;  /* 0x0000780001ea7983 */ /* 0x000ee20000300800 */
[----:B------:R-:W-:-:S03]  /*29c20*/  IMAD R46, R230, R53, RZ ;  /* 0x00000035e62e7224 */ /* 0x000fc600078e02ff */
[----:B------:R-:W3:Y:S01]  /*29c30*/  LDL.LU R230, [R1+0x3c] ;  /* 0x00003c0001e67983 */ /* 0x000ee20000300800 */
[----:B------:R-:W-:Y:S01]  /*29c40*/  IMAD R44, R18, R49, RZ ;  /* 0x00000031122c7224 */ /* 0x000fe200078e02ff */
[----:B------:R-:W3:Y:S01]  /*29c50*/  LDC R53, c[0x0][0x240] ;  /* 0x00009000ff357b82 */ /* 0x000ee20000000800 */
[----:B----4-:R-:W-:Y:S02]  /*29c60*/  IMAD R47, R11, R54, RZ ;  /* 0x000000360b2f7224 */ /* 0x010fe400078e02ff */
[----:B------:R-:W-:-:S05]  /*29c70*/  IMAD R45, R19, R51, RZ ;  /* 0x00000033132d7224 */ /* 0x000fca00078e02ff */
[----:B------:R-:W4:Y:S01]  /*29c80*/  LDC R49, c[0x0][0x240] ;  /* 0x00009000ff317b82 */ /* 0x000f220000000800 */
[-C--:B------:R-:W-:Y:S02]  /*29c90*/  LEA R18, P0, R44, R4.reuse, 0x2 ;  /* 0x000000042c127211 */ /* 0x080fe400078010ff */
[----:B------:R-:W-:-:S05]  /*29ca0*/  LEA R10, P2, R47, R4, 0x2 ;  /* 0x000000042f0a7211 */ /* 0x000fca00078410ff */
[----:B------:R-:W3:Y:S01]  /*29cb0*/  LDC R51, c[0x0][0x240] ;  /* 0x00009000ff337b82 */ /* 0x000ee20000000800 */
[-C--:B-1----:R-:W-:Y:S02]  /*29cc0*/  LEA R74, P1, R45, R4.reuse, 0x2 ;  /* 0x000000042d4a7211 */ /* 0x082fe400078210ff */
[-C--:B------:R-:W-:Y:S02]  /*29cd0*/  LEA.HI.X.SX32 R19, R44, R5.reuse, 0x2, P0 ;  /* 0x000000052c137211 */ /* 0x080fe400000f16ff */
[C---:B------:R-:W-:Y:S02]  /*29ce0*/  LEA R8, P0, R46.reuse, R4, 0x2 ;  /* 0x000000042e087211 */ /* 0x040fe400078010ff */
[-C--:B------:R-:W-:Y:S01]  /*29cf0*/  LEA.HI.X.SX32 R11, R47, R5.reuse, 0x2, P2 ;  /* 0x000000052f0b7211 */ /* 0x080fe200010f16ff */
[----:B------:R-:W1:Y:S01]  /*29d00*/  LDC R54, c[0x0][0x240] ;  /* 0x00009000ff367b82 */ /* 0x000e620000000800 */
[----:B------:R-:W-:Y:S01]  /*29d10*/  LEA.HI.X.SX32 R75, R45, R5, 0x2, P1 ;  /* 0x000000052d4b7211 */ /* 0x000fe200008f16ff */
[----:B--2---:R-:W-:Y:S01]  /*29d20*/  IMAD R44, R231, R55, RZ ;  /* 0x00000037e72c7224 */ /* 0x004fe200078e02ff */
[----:B------:R-:W-:Y:S01]  /*29d30*/  LEA.HI.X.SX32 R9, R46, R5, 0x2, P0 ;  /* 0x000000052e097211 */ /* 0x000fe200000f16ff */
[----:B------:R-:W-:Y:S01]  /*29d40*/  IMAD.MOV.U32 R47, RZ, RZ, R11 ;  /* 0x000000ffff2f7224 */ /* 0x000fe200078e000b */
[----:B------:R-:W-:Y:S01]  /*29d50*/  MOV R46, R10 ;  /* 0x0000000a002e7202 */ /* 0x000fe20000000f00 */
[----:B------:R2:W-:Y:S04]  /*29d60*/  STL.64 [R1+0x4028], R18 ;  /* 0x0040281201007387 */ /* 0x0005e80000100a00 */
[----:B------:R-:W-:Y:S04]  /*29d70*/  LDGSTS.E [R58+-0x5c800], desc[UR60][R18.64], P3 ;  /* 0xa3800000123a7fae */ /* 0x000fe8000992187c */
[----:B------:R4:W-:Y:S04]  /*29d80*/  LDGSTS.E [R58+-0x5c400], desc[UR60][R74.64], P3 ;  /* 0xa3c000004a3a7fae */ /* 0x0009e8000992187c */
[----:B------:R-:W-:Y:S04]  /*29d90*/  LDGSTS.E [R58+-0x5c000], desc[UR60][R8.64], P3 ;  /* 0xa4000000083a7fae */ /* 0x000fe8000992187c */
[----:B--2---:R-:W5:Y:S04]  /*29da0*/  LDL.LU.64 R18, [R1+0x4278] ;  /* 0x0042780001127983 */ /* 0x004f680000300a00 */
[----:B------:R4:W-:Y:S04]  /*29db0*/  STL.64 [R1+0x4050], R74 ;  /* 0x0040504a01007387 */ /* 0x0009e80000100a00 */
[----:B------:R2:W-:Y:S01]  /*29dc0*/  LDGSTS.E [R58+-0x5bc00], desc[UR60][R46.64], P3 ;  /* 0xa44000002e3a7fae */ /* 0x0005e2000992187c */
[----:B----4-:R-:W-:-:S03]  /*29dd0*/  LEA R74, P0, R44, R4, 0x2 ;  /* 0x000000042c4a7211 */ /* 0x010fc600078010ff */
[----:B------:R4:W-:Y:S01]  /*29de0*/  STL.64 [R1+0x4058], R10 ;  /* 0x0040580a01007387 */ /* 0x0009e20000100a00 */
[----:B--2---:R-:W2:Y:S01]  /*29df0*/  LDC R47, c[0x0][0x240] ;  /* 0x00009000ff2f7b82 */ /* 0x004ea20000000800 */
[----:B------:R-:W-:-:S05]  /*29e00*/  LEA.HI.X.SX32 R75, R44, R5, 0x2, P0 ;  /* 0x000000052c4b7211 */ /* 0x000fca00000f16ff */
[----:B------:R1:W-:Y:S04]  /*29e10*/  LDGSTS.E [R58+-0x5b800], desc[UR60][R74.64], P3 ;  /* 0xa48000004a3a7fae */ /* 0x0003e8000992187c */
[----:B----4-:R-:W5:Y:S04]  /*29e20*/  LDL.LU.64 R10, [R1+0x4270] ;  /* 0x00427000010a7983 */ /* 0x010f680000300a00 */
[----:B------:R4:W-:Y:S04]  /*29e30*/  STL.64 [R1+0x4010], R8 ;  /* 0x0040100801007387 */ /* 0x0009e80000100a00 */
[----:B----4-:R-:W5:Y:S04]  /*29e40*/  LDL.LU.64 R8, [R1+0x4268] ;  /* 0x0042680001087983 */ /* 0x010f680000300a00 */
[----:B------:R1:W-:Y:S01]  /*29e50*/  STL.64 [R1+0x3ff8], R74 ;  /* 0x003ff84a01007387 */ /* 0x0003e20000100a00 */
[----:B--2---:R-:W-:-:S02]  /*29e60*/  IMAD R243, R243, R47, RZ ;  /* 0x0000002ff3f37224 */ /* 0x004fc400078e02ff */
[----:B------:R-:W2:Y:S02]  /*29e70*/  LDC R47, c[0x0][0x240] ;  /* 0x00009000ff2f7b82 */ /* 0x000ea40000000800 */
[----:B--2---:R-:W-:Y:S02]  /*29e80*/  IMAD R25, R25, R47, RZ ;  /* 0x0000002f19197224 */ /* 0x004fe400078e02ff */
[----:B------:R-:W-:-:S04]  /*29e90*/  IMAD R44, R143, R49, RZ ;  /* 0x000000318f2c7224 */ /* 0x000fc800078e02ff */
[----:B------:R-:W2:Y:S01]  /*29ea0*/  LDC R49, c[0x0][0x240] ;  /* 0x00009000ff317b82 */ /* 0x000ea20000000800 */
[----:B-1----:R-:W-:-:S04]  /*29eb0*/  LEA R74, P1, R44, R4, 0x2 ;  /* 0x000000042c4a7211 */ /* 0x002fc800078210ff */
[----:B------:R-:W-:Y:S01]  /*29ec0*/  LEA.HI.X.SX32 R75, R44, R5, 0x2, P1 ;  /* 0x000000052c4b7211 */ /* 0x000fe200008f16ff */
[----:B---3--:R-:W-:-:S04]  /*29ed0*/  IMAD R45, R235, R51, RZ ;  /* 0x00000033eb2d7224 */ /* 0x008fc800078e02ff */
[----:B------:R1:W-:Y:S01]  /*29ee0*/  LDGSTS.E [R58+-0x5b400], desc[UR60][R74.64], P3 ;  /* 0xa4c000004a3a7fae */ /* 0x0003e2000992187c */
[----:B------:R-:W3:Y:S03]  /*29ef0*/  LDC R51, c[0x0][0x240] ;  /* 0x00009000ff337b82 */ /* 0x000ee60000000800 */
[----:B------:R1:W-:Y:S01]  /*29f00*/  STL.64 [R1+0x4040], R74 ;  /* 0x0040404a01007387 */ /* 0x0003e20000100a00 */
[----:B------:R-:W-:Y:S01]  /*29f10*/  IMAD R46, R234, R53, RZ ;  /* 0x00000035ea2e7224 */ /* 0x000fe200078e02ff */
[----:B------:R-:W-:-:S03]  /*29f20*/  LEA R234, P0, R45, R4, 0x2 ;  /* 0x000000042dea7211 */ /* 0x000fc600078010ff */
[----:B------:R-:W4:Y:S01]  /*29f30*/  LDC R53, c[0x0][0x240] ;  /* 0x00009000ff357b82 */ /* 0x000f220000000800 */
[----:B------:R-:W-:-:S07]  /*29f40*/  LEA.HI.X.SX32 R235, R45, R5, 0x2, P0 ;  /* 0x000000052deb7211 */ /* 0x000fce00000f16ff */
[----:B------:R-:W4:Y:S01]  /*29f50*/  LDC R45, c[0x0][0x240] ;  /* 0x00009000ff2d7b82 */ /* 0x000f220000000800 */
[----:B------:R-:W-:Y:S01]  /*29f60*/  IMAD R44, R230, R54, RZ ;  /* 0x00000036e62c7224 */ /* 0x000fe200078e02ff */
[-C--:B------:R-:W-:Y:S01]  /*29f70*/  LEA R230, P1, R46, R4.reuse, 0x2 ;  /* 0x000000042ee67211 */ /* 0x080fe200078210ff */
[----:B------:R3:W-:Y:S05]  /*29f80*/  LDGSTS.E [R58+-0x5b000], desc[UR60][R234.64], P3 ;  /* 0xa5000000ea3a7fae */ /* 0x0007ea000992187c */
[----:B------:R-:W4:Y:S01]  /*29f90*/  LDC R54, c[0x0][0x240] ;  /* 0x00009000ff367b82 */ /* 0x000f220000000800 */
[----:B-1----:R-:W-:-:S04]  /*29fa0*/  LEA R74, P0, R44, R4, 0x2 ;  /* 0x000000042c4a7211 */ /* 0x002fc800078010ff */
[----:B------:R-:W-:-:S03]  /*29fb0*/  LEA.HI.X.SX32 R75, R44, R5, 0x2, P0 ;  /* 0x000000052c4b7211 */ /* 0x000fc600000f16ff */
[----:B------:R-:W1:Y:S01]  /*29fc0*/  LDC R44, c[0x0][0x240] ;  /* 0x00009000ff2c7b82 */ /* 0x000e620000000800 */
[----:B------:R-:W-:Y:S01]  /*29fd0*/  LEA.HI.X.SX32 R231, R46, R5, 0x2, P1 ;  /* 0x000000052ee77211 */ /* 0x000fe200008f16ff */
[----:B------:R4:W-:Y:S01]  /*29fe0*/  STL.64 [R1+0x3ff0], R234 ;  /* 0x003ff0ea01007387 */ /* 0x0009e20000100a00 */
[----:B--2---:R-:W-:-:S05]  /*29ff0*/  IMAD R137, R137, R49, RZ ;  /* 0x0000003189897224 */ /* 0x004fca00078e02ff */
[----:B------:R-:W2:Y:S01]  /*2a000*/  LDC R46, c[0x0][0x240] ;  /* 0x00009000ff2e7b82 */ /* 0x000ea20000000800 */
[----:B------:R4:W-:Y:S01]  /*2a010*/  STL.64 [R1+0x4038], R230 ;  /* 0x004038e601007387 */ /* 0x0009e20000100a00 */
[----:B---3--:R-:W-:-:S03]  /*2a020*/  IMAD R127, R127, R51, RZ ;  /* 0x000000337f7f7224 */ /* 0x008fc600078e02ff */
[----:B------:R3:W-:Y:S01]  /*2a030*/  LDGSTS.E [R58+-0x5ac00], desc[UR60][R230.64], P3 ;  /* 0xa5400000e63a7fae */ /* 0x0007e2000992187c */
[-C--:B----4-:R-:W-:Y:S01]  /*2a040*/  LEA R234, P0, R137, R4.reuse, 0x2 ;  /* 0x0000000489ea7211 */ /* 0x090fe200078010ff */
[----:B------:R-:W-:Y:S02]  /*2a050*/  IMAD R108, R108, R53, RZ ;  /* 0x000000356c6c7224 */ /* 0x000fe400078e02ff */
[----:B------:R4:W-:Y:S04]  /*2a060*/  STL.64 [R1+0x3fe0], R74 ;  /* 0x003fe04a01007387 */ /* 0x0009e80000100a00 */
[----:B------:R4:W-:Y:S01]  /*2a070*/  LDGSTS.E [R58+-0x5a800], desc[UR60][R74.64], P3 ;  /* 0xa58000004a3a7fae */ /* 0x0009e2000992187c */
[----:B---3--:R-:W-:-:S04]  /*2a080*/  LEA R230, P1, R243, R4, 0x2 ;  /* 0x00000004f3e67211 */ /* 0x008fc800078210ff */
[----:B------:R-:W-:Y:S01]  /*2a090*/  LEA.HI.X.SX32 R231, R243, R5, 0x2, P1 ;  /* 0x00000005f3e77211 */ /* 0x000fe200008f16ff */
[----:B------:R-:W-:Y:S01]  /*2a0a0*/  IMAD R48, R48, R45, RZ ;  /* 0x0000002d30307224 */ /* 0x000fe200078e02ff */
[----:B----4-:R-:W-:-:S03]  /*2a0b0*/  LEA R74, P1, R127, R4, 0x2 ;  /* 0x000000047f4a7211 */ /* 0x010fc600078210ff */
[----:B------:R3:W-:Y:S01]  /*2a0c0*/  STL.64 [R1+0x4030], R230 ;  /* 0x004030e601007387 */ /* 0x0007e20000100a00 */
[-C--:B------:R-:W-:Y:S01]  /*2a0d0*/  LEA.HI.X.SX32 R235, R137, R5.reuse, 0x2, P0 ;  /* 0x0000000589eb7211 */ /* 0x080fe200000f16ff */
[----:B------:R-:W-:Y:S01]  /*2a0e0*/  IMAD R40, R40, R54, RZ ;  /* 0x0000003628287224 */ /* 0x000fe200078e02ff */
[----:B------:R-:W-:Y:S01]  /*2a0f0*/  LEA.HI.X.SX32 R75, R127, R5, 0x2, P1 ;  /* 0x000000057f4b7211 */ /* 0x000fe200008f16ff */
[----:B------:R3:W-:Y:S01]  /*2a100*/  LDGSTS.E [R58+-0x5a400], desc[UR60][R230.64], P3 ;  /* 0xa5c00000e63a7fae */ /* 0x0007e2000992187c */
[----:B------:R-:W-:Y:S01]  /*2a110*/  LEA R126, P1, R48, R4, 0x2 ;  /* 0x00000004307e7211 */ /* 0x000fe200078210ff */
[----:B-1----:R-:W-:Y:S02]  /*2a120*/  IMAD R32, R32, R44, RZ ;  /* 0x0000002c20207224 */ /* 0x002fe400078e02ff */
[----:B------:R-:W-:Y:S04]  /*2a130*/  STL.64 [R1+0x3fd0], R234 ;  /* 0x003fd0ea01007387 */ /* 0x000fe80000100a00 */
[----:B------:R-:W-:Y:S01]  /*2a140*/  LDGSTS.E [R58+-0x5a000], desc[UR60][R234.64], P3 ;  /* 0xa6000000ea3a7fae */ /* 0x000fe2000992187c */
[----:B---3--:R-:W-:-:S03]  /*2a150*/  LEA R230, P0, R108, R4, 0x2 ;  /* 0x000000046ce67211 */ /* 0x008fc600078010ff */
[----:B------:R1:W-:Y:S01]  /*2a160*/  STL.64 [R1+0x4020], R74 ;  /* 0x0040204a01007387 */ /* 0x0003e20000100a00 */
[----:B------:R-:W-:-:S03]  /*2a170*/  LEA.HI.X.SX32 R231, R108, R5, 0x2, P0 ;  /* 0x000000056ce77211 */ /* 0x000fc600000f16ff */
[----:B------:R1:W-:Y:S01]  /*2a180*/  LDGSTS.E [R58+-0x59c00], desc[UR60][R74.64], P3 ;  /* 0xa64000004a3a7fae */ /* 0x0003e2000992187c */
[----:B------:R-:W-:Y:S01]  /*2a190*/  LEA.HI.X.SX32 R127, R48, R5, 0x2, P1 ;  /* 0x00000005307f7211 */ /* 0x000fe200008f16ff */
[----:B--2---:R-:W-:Y:S01]  /*2a1a0*/  IMAD R27, R27, R46, RZ ;  /* 0x0000002e1b1b7224 */ /* 0x004fe200078e02ff */
[-C--:B------:R-:W-:Y:S01]  /*2a1b0*/  LEA R54, P1, R32, R4.reuse, 0x2 ;  /* 0x0000000420367211 */ /* 0x080fe200078210ff */
[----:B------:R-:W-:Y:S01]  /*2a1c0*/  STL.64 [R1+0x3fc8], R230 ;  /* 0x003fc8e601007387 */ /* 0x000fe20000100a00 */
[----:B-1----:R-:W-:-:S03]  /*2a1d0*/  LEA R74, P0, R40, R4, 0x2 ;  /* 0x00000004284a7211 */ /* 0x002fc600078010ff */
[----:B------:R-:W-:Y:S01]  /*2a1e0*/  LDGSTS.E [R58+-0x59800], desc[UR60][R230.64], P3 ;  /* 0xa6800000e63a7fae */ /* 0x000fe2000992187c */
[-C--:B------:R-:W-:Y:S02]  /*2a1f0*/  LEA.HI.X.SX32 R75, R40, R5.reuse, 0x2, P0 ;  /* 0x00000005284b7211 */ /* 0x080fe400000f16ff */
[-C--:B------:R-:W-:Y:S01]  /*2a200*/  LEA.HI.X.SX32 R55, R32, R5.reuse, 0x2, P1 ;  /* 0x0000000520377211 */ /* 0x080fe200008f16ff */
[----:B------:R-:W-:Y:S01]  /*2a210*/  STL.64 [R1+0x4018], R126 ;  /* 0x0040187e01007387 */ /* 0x000fe20000100a00 */
[-C--:B------:R-:W-:Y:S02]  /*2a220*/  LEA R48, P0, R25, R4.reuse, 0x2 ;  /* 0x0000000419307211 */ /* 0x080fe400078010ff */
[-C--:B------:R-:W-:Y:S01]  /*2a230*/  LEA R44, P1, R27, R4.reuse, 0x2 ;  /* 0x000000041b2c7211 */ /* 0x080fe200078210ff */
[----:B------:R-:W-:Y:S01]  /*2a240*/  LDGSTS.E [R58+-0x59400], desc[UR60][R126.64], P3 ;  /* 0xa6c000007e3a7fae */ /* 0x000fe2000992187c */
[-C--:B------:R-:W-:Y:S02]  /*2a250*/  LEA.HI.X.SX32 R49, R25, R5.reuse, 0x2, P0 ;  /* 0x0000000519317211 */ /* 0x080fe400000f16ff */
[----:B------:R-:W-:Y:S01]  /*2a260*/  LEA R40, P0, R42, R4, 0x2 ;  /* 0x000000042a287211 */ /* 0x000fe200078010ff */
[----:B------:R-:W-:Y:S01]  /*2a270*/  STL.64 [R1+0x3fa0], R74 ;  /* 0x003fa04a01007387 */ /* 0x000fe20000100a00 */
[----:B------:R-:W-:-:S02]  /*2a280*/  LEA.HI.X.SX32 R45, R27, R5, 0x2, P1 ;  /* 0x000000051b2d7211 */ /* 0x000fc400008f16ff */
[----:B------:R-:W-:Y:S01]  /*2a290*/  LEA R27, P1, R41, R4, 0x2 ;  /* 0x00000004291b7211 */ /* 0x000fe200078210ff */
[----:B------:R-:W-:Y:S01]  /*2a2a0*/  LDGSTS.E [R58+-0x59000], desc[UR60][R74.64], P3 ;  /* 0xa70000004a3a7fae */ /* 0x000fe2000992187c */
[----:B------:R-:W-:Y:S02]  /*2a2b0*/  LEA.HI.X.SX32 R42, R42, R5, 0x2, P0 ;  /* 0x000000052a2a7211 */ /* 0x000fe400000f16ff */
[----:B------:R-:W-:Y:S01]  /*2a2c0*/  LOP3.LUT R25, R0, 0x10, RZ, 0x3c, !PT ;  /* 0x0000001000197812 */ /* 0x000fe200078e3cff */
[----:B------:R-:W-:Y:S04]  /*2a2d0*/  STL.64 [R1+0x4008], R54 ;  /* 0x0040083601007387 */ /* 0x000fe80000100a00 */
[----:B------:R-:W-:Y:S04]  /*2a2e0*/  LDGSTS.E [R58+-0x58c00], desc[UR60][R54.64], P3 ;  /* 0xa7400000363a7fae */ /* 0x000fe8000992187c */
[----:B------:R-:W-:Y:S01]  /*2a2f0*/  STL.64 [R1+0x3f78], R48 ;  /* 0x003f783001007387 */ /* 0x000fe20000100a00 */
[----:B------:R-:W-:-:S03]  /*2a300*/  IADD3 R25, R16, 0x100000, R25 ;  /* 0x0010000010197810 */ /* 0x000fc60007ffe019 */
[----:B------:R-:W-:Y:S04]  /*2a310*/  LDGSTS.E [R58+-0x58800], desc[UR60][R48.64], P3 ;  /* 0xa7800000303a7fae */ /* 0x000fe8000992187c */
[----:B------:R-:W-:Y:S04]  /*2a320*/  STL [R1+0x1e9c], R40 ;  /* 0x001e9c2801007387 */ /* 0x000fe80000100800 */
[----:B------:R1:W-:Y:S04]  /*2a330*/  STL.64 [R1+0x4000], R44 ;  /* 0x0040002c01007387 */ /* 0x0003e80000100a00 */
[----:B------:R1:W-:Y:S01]  /*2a340*/  LDGSTS.E [R58+-0x58400], desc[UR60][R44.64], P3 ;  /* 0xa7c000002c3a7fae */ /* 0x0003e2000992187c */
[----:B------:R-:W-:-:S03]  /*2a350*/  LEA R32, P0, R37, R4, 0x2 ;  /* 0x0000000425207211 */ /* 0x000fc600078010ff */
[----:B------:R-:W-:Y:S01]  /*2a360*/  STL [R1+0x1edc], R27 ;  /* 0x001edc1b01007387 */ /* 0x000fe20000100800 */
[-C--:B-1----:R-:W-:Y:S01]  /*2a370*/  LEA.HI.X.SX32 R44, R41, R5.reuse, 0x2, P1 ;  /* 0x00000005292c7211 */ /* 0x082fe200008f16ff */
[----:B------:R-:W-:Y:S02]  /*2a380*/  IMAD.MOV.U32 R41, RZ, RZ, R42 ;  /* 0x000000ffff297224 */ /* 0x000fe400078e002a */
[----:B------:R1:W-:Y:S01]  /*2a390*/  STL [R1+0x1e98], R42 ;  /* 0x001e982a01007387 */ /* 0x0003e20000100800 */
[----:B------:R-:W-:-:S03]  /*2a3a0*/  LEA.HI.X.SX32 R37, R37, R5, 0x2, P0 ;  /* 0x0000000525257211 */ /* 0x000fc600000f16ff */
[----:B------:R2:W-:Y:S01]  /*2a3b0*/  LDGSTS.E [R25+-0x7ff80], desc[UR60][R40.64], P3 ;  /* 0x8008000028197fae */ /* 0x0005e2000992187c */
[----:B-1----:R-:W-:-:S03]  /*2a3c0*/  LEA R42, P1, R35, R4, 0x2 ;  /* 0x00000004232a7211 */ /* 0x002fc600078210ff */
[----:B------:R-:W-:Y:S01]  /*2a3d0*/  STL [R1+0x1f1c], R32 ;  /* 0x001f1c2001007387 */ /* 0x000fe20000100800 */
[----:B--2---:R-:W-:Y:S01]  /*2a3e0*/  IMAD.MOV.U32 R40, RZ, RZ, R27 ;  /* 0x000000ffff287224 */ /* 0x004fe200078e001b */
[----:B------:R-:W-:Y:S02]  /*2a3f0*/  MOV R41, R44 ;  /* 0x0000002c00297202 */ /* 0x000fe40000000f00 */
[----:B------:R-:W-:Y:S01]  /*2a400*/  LEA R27, P0, R34, R4, 0x2 ;  /* 0x00000004221b7211 */ /* 0x000fe200078010ff */
[----:B------:R1:W-:Y:S01]  /*2a410*/  STL [R1+0x1ed8], R44 ;  /* 0x001ed82c01007387 */ /* 0x0003e20000100800 */
[----:B------:R-:W-:-:S03]  /*2a420*/  LEA.HI.X.SX32 R35, R35, R5, 0x2, P1 ;  /* 0x0000000523237211 */ /* 0x000fc600008f16ff */
[----:B------:R2:W-:Y:S04]  /*2a430*/  LDGSTS.E [R25+-0x7fb80], desc[UR60][R40.64], P3 ;  /* 0x8048000028197fae */ /* 0x0005e8000992187c */
[----:B------:R-:W-:Y:S01]  /*2a440*/  STL [R1+0x1f5c], R42 ;  /* 0x001f5c2a01007387 */ /* 0x000fe20000100800 */
[----:B-1----:R-:W-:-:S03]  /*2a450*/  LEA R44, P1, R33, R4, 0x2 ;  /* 0x00000004212c7211 */ /* 0x002fc600078210ff */
[----:B------:R1:W-:Y:S01]  /*2a460*/  STL [R1+0x1f18], R37 ;  /* 0x001f182501007387 */ /* 0x0003e20000100800 */
[----:B--2---:R-:W-:Y:S01]  /*2a470*/  IMAD.MOV.U32 R40, RZ, RZ, R32 ;  /* 0x000000ffff287224 */ /* 0x004fe200078e0020 */
[-C--:B------:R-:W-:Y:S01]  /*2a480*/  LEA.HI.X.SX32 R32, R34, R5.reuse, 0x2, P0 ;  /* 0x0000000522207211 */ /* 0x080fe200000f16ff */
[----:B------:R-:W-:Y:S01]  /*2a490*/  IMAD.MOV.U32 R41, RZ, RZ, R37 ;  /* 0x000000ffff297224 */ /* 0x000fe200078e0025 */
[----:B------:R-:W-:Y:S01]  /*2a4a0*/  STL [R1+0x1f9c], R27 ;  /* 0x001f9c1b01007387 */ /* 0x000fe20000100800 */
[----:B------:R-:W-:Y:S01]  /*2a4b0*/  LEA.HI.X.SX32 R45, R33, R5, 0x2, P1 ;  /* 0x00000005212d7211 */ /* 0x000fe200008f16ff */
[----:B------:R-:W-:Y:S01]  /*2a4c0*/  IMAD.MOV.U32 R34, RZ, RZ, R42 ;  /* 0x000000ffff227224 */ /* 0x000fe200078e002a */
[----:B------:R-:W-:Y:S01]  /*2a4d0*/  MOV R33, R32 ;  /* 0x0000002000217202 */ /* 0x000fe20000000f00 */
[----:B------:R-:W-:Y:S01]  /*2a4e0*/  STL [R1+0x1f58], R35 ;  /* 0x001f582301007387 */ /* 0x000fe20000100800 */
[----:B-1----:R-:W1:Y:S03]  /*2a4f0*/  LDC R37, c[0x0][0x240] ;  /* 0x00009000ff257b82 */ /* 0x002e660000000800 */
[----:B------:R2:W-:Y:S04]  /*2a500*/  STL [R1+0x1f98], R32 ;  /* 0x001f982001007387 */ /* 0x0005e80000100800 */
[----:B------:R3:W-:Y:S04]  /*2a510*/  LDGSTS.E [R25+-0x7f780], desc[UR60][R40.64], P3 ;  /* 0x8088000028197fae */ /* 0x0007e8000992187c */
[----:B------:R4:W-:Y:S01]  /*2a520*/  LDGSTS.E [R25+-0x7f380], desc[UR60][R34.64], P3 ;  /* 0x80c8000022197fae */ /* 0x0009e2000992187c */
[----:B--2---:R-:W-:-:S03]  /*2a530*/  IMAD.MOV.U32 R32, RZ, RZ, R27 ;  /* 0x000000ffff207224 */ /* 0x004fc600078e001b */
[----:B------:R-:W-:Y:S01]  /*2a540*/  STL.64 [R1+0x1fe0], R44 ;  /* 0x001fe02c01007387 */ /* 0x000fe20000100a00 */
[----:B------:R-:W2:Y:S01]  /*2a550*/  LDC R27, c[0x0][0x240] ;  /* 0x00009000ff1b7b82 */ /* 0x000ea20000000800 */
[-C--:B---3--:R-:W-:Y:S02]  /*2a560*/  LEA R40, P0, R30, R4.reuse, 0x2 ;  /* 0x000000041e287211 */ /* 0x088fe400078010ff */
[----:B------:R3:W-:Y:S01]  /*2a570*/  LDGSTS.E [R25+-0x7ef80], desc[UR60][R32.64], P3 ;  /* 0x8108000020197fae */ /* 0x0007e2000992187c */
[----:B----4-:R-:W-:-:S03]  /*2a580*/  LEA R34, P1, R29, R4, 0x2 ;  /* 0x000000041d227211 */ /* 0x010fc600078210ff */
[----:B------:R-:W-:Y:S01]  /*2a590*/  LDGSTS.E [R25+-0x7eb80], desc[UR60][R44.64], P3 ;  /* 0x814800002c197fae */ /* 0x000fe2000992187c */
[-C--:B------:R-:W-:Y:S02]  /*2a5a0*/  LEA.HI.X.SX32 R41, R30, R5.reuse, 0x2, P0 ;  /* 0x000000051e297211 */ /* 0x080fe400000f16ff */
[-C--:B------:R-:W-:Y:S01]  /*2a5b0*/  LEA.HI.X.SX32 R35, R29, R5.reuse, 0x2, P1 ;  /* 0x000000051d237211 */ /* 0x080fe200008f16ff */
[----:B------:R-:W4:Y:S01]  /*2a5c0*/  LDC R30, c[0x0][0x240] ;  /* 0x00009000ff1e7b82 */ /* 0x000f220000000800 */
[CC--:B---3--:R-:W-:Y:S01]  /*2a5d0*/  LEA R32, P0, R28.reuse, R4.reuse, 0x2 ;  /* 0x000000041c207211 */ /* 0x0c8fe200078010ff */
[----:B------:R3:W-:Y:S03]  /*2a5e0*/  STL.64 [R1+0x2020], R40 ;  /* 0x0020202801007387 */ /* 0x0007e60000100a00 */
[----:B------:R-:W-:Y:S01]  /*2a5f0*/  LEA.HI.X.SX32 R33, R28, R5, 0x2, P0 ;  /* 0x000000051c217211 */ /* 0x000fe200000f16ff */
[----:B------:R3:W-:Y:S04]  /*2a600*/  LDGSTS.E [R25+-0x7e780], desc[UR60][R40.64], P3 ;  /* 0x8188000028197fae */ /* 0x0007e8000992187c */
[----:B------:R1:W-:Y:S04]  /*2a610*/  STL.64 [R1+0x2060], R34 ;  /* 0x0020602201007387 */ /* 0x0003e80000100a00 */
[----:B------:R1:W-:Y:S01]  /*2a620*/  LDGSTS.E [R25+-0x7e380], desc[UR60][R34.64], P3 ;  /* 0x81c8000022197fae */ /* 0x0003e2000992187c */
[----:B---3--:R-:W-:-:S03]  /*2a630*/  LEA R40, P1, R39, R4, 0x2 ;  /* 0x0000000427287211 */ /* 0x008fc600078210ff */
[----:B------:R3:W-:Y:S01]  /*2a640*/  STL.64 [R1+0x20a0], R32 ;  /* 0x0020a02001007387 */ /* 0x0007e20000100a00 */
[----:B------:R-:W-:-:S03]  /*2a650*/  LEA.HI.X.SX32 R41, R39, R5, 0x2, P1 ;  /* 0x0000000527297211 */ /* 0x000fc600008f16ff */
[----:B------:R3:W-:Y:S01]  /*2a660*/  LDGSTS.E [R25+-0x7df80], desc[UR60][R32.64], P3 ;  /* 0x8208000020197fae */ /* 0x0007e2000992187c */
[----:B------:R-:W4:Y:S01]  /*2a670*/  LDC R39, c[0x0][0x240] ;  /* 0x00009000ff277b82 */ /* 0x000f220000000800 */
[CC--:B-1----:R-:W-:Y:S02]  /*2a680*/  LEA R34, P0, R52.reuse, R4.reuse, 0x2 ;  /* 0x0000000434227211 */ /* 0x0c2fe400078010ff */
[----:B------:R1:W-:Y:S02]  /*2a690*/  STL.64 [R1+0x20e0], R40 ;  /* 0x0020e02801007387 */ /* 0x0003e40000100a00 */
[-C--:B------:R-:W-:Y:S02]  /*2a6a0*/  LEA.HI.X.SX32 R35, R52, R5.reuse, 0x2, P0 ;  /* 0x0000000534237211 */ /* 0x080fe400000f16ff */
[----:B------:R1:W-:Y:S01]  /*2a6b0*/  LDGSTS.E [R25+-0x7db80], desc[UR60][R40.64], P3 ;  /* 0x8248000028197fae */ /* 0x0003e2000992187c */
[-C--:B---3--:R-:W-:Y:S02]  /*2a6c0*/  LEA R32, P1, R232, R4.reuse, 0x2 ;  /* 0x00000004e8207211 */ /* 0x088fe400078210ff */
[----:B------:R-:W-:Y:S01]  /*2a6d0*/  LEA R28, P0, R236, R4, 0x2 ;  /* 0x00000004ec1c7211 */ /* 0x000fe200078010ff */
[----:B------:R3:W-:Y:S01]  /*2a6e0*/  STL.64 [R1+0x2120], R34 ;  /* 0x0021202201007387 */ /* 0x0007e20000100a00 */
[----:B------:R-:W-:-:S02]  /*2a6f0*/  LEA.HI.X.SX32 R33, R232, R5, 0x2, P1 ;  /* 0x00000005e8217211 */ /* 0x000fc400008f16ff */
[----:B------:R-:W-:Y:S01]  /*2a700*/  LEA.HI.X.SX32 R29, R236, R5, 0x2, P0 ;  /* 0x00000005ec1d7211 */ /* 0x000fe200000f16ff */
[----:B------:R3:W-:Y:S01]  /*2a710*/  LDGSTS.E [R25+-0x7d780], desc[UR60][R34.64], P3 ;  /* 0x8288000022197fae */ /* 0x0007e2000992187c */
[----:B-1----:R-:W-:-:S03]  /*2a720*/  LEA R40, P1, R146, R4, 0x2 ;  /* 0x0000000492287211 */ /* 0x002fc600078210ff */
[----:B------:R1:W-:Y:S01]  /*2a730*/  STL.64 [R1+0x2160], R32 ;  /* 0x0021602001007387 */ /* 0x0003e20000100a00 */
[----:B------:R-:W-:-:S03]  /*2a740*/  LEA.HI.X.SX32 R41, R146, R5, 0x2, P1 ;  /* 0x0000000592297211 */ /* 0x000fc600008f16ff */
[----:B------:R1:W-:Y:S01]  /*2a750*/  LDGSTS.E [R25+-0x7d380], desc[UR60][R32.64], P3 ;  /* 0x82c8000020197fae */ /* 0x0003e2000992187c */
[----:B---3--:R-:W-:-:S03]  /*2a760*/  LEA R34, P0, R71, R4, 0x2 ;  /* 0x0000000447227211 */ /* 0x008fc600078010ff */
[----:B------:R3:W-:Y:S01]  /*2a770*/  STL.64 [R1+0x21a0], R28 ;  /* 0x0021a01c01007387 */ /* 0x0007e20000100a00 */
[----:B------:R-:W-:-:S03]  /*2a780*/  LEA.HI.X.SX32 R35, R71, R5, 0x2, P0 ;  /* 0x0000000547237211 */ /* 0x000fc600000f16ff */
[----:B------:R-:W2:Y:S01]  /*2a790*/  LDL.LU R74, [R1+0x340] ;  /* 0x00034000014a7983 */ /* 0x000ea20000300800 */
[----:B-1----:R-:W-:-:S03]  /*2a7a0*/  LEA R32, P2, R78, R4, 0x2 ;  /* 0x000000044e207211 */ /* 0x002fc600078410ff */
[----:B------:R-:W-:Y:S01]  /*2a7b0*/  STL.64 [R1+0x21e0], R40 ;  /* 0x0021e02801007387 */ /* 0x000fe20000100a00 */
[----:B------:R-:W-:-:S03]  /*2a7c0*/  LEA.HI.X.SX32 R33, R78, R5, 0x2, P2 ;  /* 0x000000054e217211 */ /* 0x000fc600010f16ff */
[----:B------:R-:W-:Y:S04]  /*2a7d0*/  STL.64 [R1+0x2220], R34 ;  /* 0x0022202201007387 */ /* 0x000fe80000100a00 */
[----:B------:R1:W-:Y:S04]  /*2a7e0*/  STL.64 [R1+0x2260], R32 ;  /* 0x0022602001007387 */ /* 0x0003e80000100a00 */
[----:B------:R-:W4:Y:S04]  /*2a7f0*/  LDL.LU R235, [R1+0x31c] ;  /* 0x00031c0001eb7983 */ /* 0x000f280000300800 */
[----:B------:R-:W4:Y:S04]  /*2a800*/  LDL.LU R234, [R1+0x2fc] ;  /* 0x0002fc0001ea7983 */ /* 0x000f280000300800 */
[----:B------:R3:W-:Y:S04]  /*2a810*/  LDGSTS.E [R25+-0x7cf80], desc[UR60][R28.64], P3 ;  /* 0x830800001c197fae */ /* 0x0007e8000992187c */
[----:B------:R-:W-:Y:S04]  /*2a820*/  LDGSTS.E [R25+-0x7cb80], desc[UR60][R40.64], P3 ;  /* 0x8348000028197fae */ /* 0x000fe8000992187c */
[----:B------:R-:W-:Y:S01]  /*2a830*/  LDGSTS.E [R25+-0x7c780], desc[UR60][R34.64], P3 ;  /* 0x8388000022197fae */ /* 0x000fe2000992187c */
[----:B---3--:R-:W-:-:S03]  /*2a840*/  LEA R28, P0, R85, R4, 0x2 ;  /* 0x00000004551c7211 */ /* 0x008fc600078010ff */
[----:B------:R1:W-:Y:S01]  /*2a850*/  LDGSTS.E [R25+-0x7c380], desc[UR60][R32.64], P3 ;  /* 0x83c8000020197fae */ /* 0x0003e2000992187c */
[----:B------:R-:W-:Y:S02]  /*2a860*/  LEA.HI.X.SX32 R29, R85, R5, 0x2, P0 ;  /* 0x00000005551d7211 */ /* 0x000fe400000f16ff */
[----:B-1----:R-:W-:-:S03]  /*2a870*/  LEA R32, P0, R96, R4, 0x2 ;  /* 0x0000000460207211 */ /* 0x002fc600078010ff */
[----:B------:R1:W-:Y:S01]  /*2a880*/  LDGSTS.E [R25+-0x7bf80], desc[UR60][R28.64], P3 ;  /* 0x840800001c197fae */ /* 0x0003e2000992187c */
[----:B------:R-:W-:-:S03]  /*2a890*/  LEA.HI.X.SX32 R33, R96, R5, 0x2, P0 ;  /* 0x0000000560217211 */ /* 0x000fc600000f16ff */
[----:B------:R1:W-:Y:S04]  /*2a8a0*/  STL.64 [R1+0x22a0], R28 ;  /* 0x0022a01c01007387 */ /* 0x0003e80000100a00 */
[----:B------:R3:W-:Y:S04]  /*2a8b0*/  STL.64 [R1+0x22e0], R32 ;  /* 0x0022e02001007387 */ /* 0x0007e80000100a00 */
[----:B------:R-:W4:Y:S01]  /*2a8c0*/  LDL.LU R230, [R1+0x2ec] ;  /* 0x0002ec0001e67983 */ /* 0x000f220000300800 */
[----:B-1----:R-:W4:Y:S01]  /*2a8d0*/  LDC R28, c[0x0][0x240] ;  /* 0x00009000ff1c7b82 */ /* 0x002f220000000800 */
[----:B------:R-:W-:-:S02]  /*2a8e0*/  LEA R44, P1, R99, R4, 0x2 ;  /* 0x00000004632c7211 */ /* 0x000fc400078210ff */
[----:B------:R3:W-:Y:S01]  /*2a8f0*/  LDGSTS.E [R25+-0x7bb80], desc[UR60][R32.64], P3 ;  /* 0x8448000020197fae */ /* 0x0007e2000992187c */
[-C--:B------:R-:W-:Y:S02]  /*2a900*/  LEA R40, P0, R105, R4.reuse, 0x2 ;  /* 0x0000000469287211 */ /* 0x080fe400078010ff */
[-C--:B------:R-:W-:Y:S02]  /*2a910*/  LEA.HI.X.SX32 R45, R99, R5.reuse, 0x2, P1 ;  /* 0x00000005632d7211 */ /* 0x080fe400008f16ff */
[----:B------:R-:W1:Y:S01]  /*2a920*/  LDC R29, c[0x0][0x240] ;  /* 0x00009000ff1d7b82 */ /* 0x000e620000000800 */
[-C--:B------:R-:W-:Y:S02]  /*2a930*/  LEA R34, P1, R109, R4.reuse, 0x2 ;  /* 0x000000046d227211 */ /* 0x080fe400078210ff */
[----:B------:R-:W-:Y:S01]  /*2a940*/  LEA.HI.X.SX32 R41, R105, R5, 0x2, P0 ;  /* 0x0000000569297211 */ /* 0x000fe200000f16ff */
[----:B------:R-:W-:Y:S01]  /*2a950*/  LDGSTS.E [R25+-0x7b780], desc[UR60][R44.64], P3 ;  /* 0x848800002c197fae */ /* 0x000fe2000992187c */
[----:B---3--:R-:W-:-:S02]  /*2a960*/  LEA R32, P2, R112, R4, 0x2 ;  /* 0x0000000470207211 */ /* 0x008fc400078410ff */
[-C--:B------:R-:W-:Y:S01]  /*2a970*/  LEA.HI.X.SX32 R35, R109, R5.reuse, 0x2, P1 ;  /* 0x000000056d237211 */ /* 0x080fe200008f16ff */
[----:B------:R-:W-:Y:S01]  /*2a980*/  STL.64 [R1+0x2320], R44 ;  /* 0x0023202c01007387 */ /* 0x000fe20000100a00 */
[----:B------:R-:W-:-:S03]  /*2a990*/  LEA.HI.X.SX32 R33, R112, R5, 0x2, P2 ;  /* 0x0000000570217211 */ /* 0x000fc600010f16ff */
[----:B------:R-:W-:Y:S04]  /*2a9a0*/  STL.64 [R1+0x2360], R40 ;  /* 0x0023602801007387 */ /* 0x000fe80000100a00 */
[----:B------:R-:W3:Y:S04]  /*2a9b0*/  LDL.LU R231, [R1+0x2d8] ;  /* 0x0002d80001e77983 */ /* 0x000ee80000300800 */
[----:B------:R1:W-:Y:S04]  /*2a9c0*/  STL.64 [R1+0x3910], R34 ;  /* 0x0039102201007387 */ /* 0x0003e80000100a00 */
[----:B------:R-:W3:Y:S04]  /*2a9d0*/  LDL.LU R75, [R1+0x2ac] ;  /* 0x0002ac00014b7983 */ /* 0x000ee80000300800 */
[----:B------:R1:W-:Y:S04]  /*2a9e0*/  STL.64 [R1+0x3928], R32 ;  /* 0x0039282001007387 */ /* 0x0003e80000100a00 */
[----:B------:R-:W3:Y:S01]  /*2a9f0*/  LDL.LU R143, [R1+0x2b4] ;  /* 0x0002b400018f7983 */ /* 0x000ee20000300800 */
[----:B------:R-:W-:-:S03]  /*2aa00*/  LEA R48, P0, R118, R4, 0x2 ;  /* 0x0000000476307211 */ /* 0x000fc600078010ff */
[----:B------:R-:W-:Y:S01]  /*2aa10*/  LDGSTS.E [R25+-0x7b380], desc[UR60][R40.64], P3 ;  /* 0x84c8000028197fae */ /* 0x000fe2000992187c */
[----:B------:R-:W-:-:S03]  /*2aa20*/  LEA.HI.X.SX32 R49, R118, R5, 0x2, P0 ;  /* 0x0000000576317211 */ /* 0x000fc600000f16ff */
[----:B------:R1:W-:Y:S04]  /*2aa30*/  LDGSTS.E [R25+-0x7af80], desc[UR60][R34.64], P3 ;  /* 0x8508000022197fae */ /* 0x0003e8000992187c */
[----:B------:R1:W-:Y:S04]  /*2aa40*/  LDGSTS.E [R25+-0x7ab80], desc[UR60][R32.64], P3 ;  /* 0x8548000020197fae */ /* 0x0003e8000992187c */
[----:B------:R-:W-:Y:S01]  /*2aa50*/  LDGSTS.E [R25+-0x7a780], desc[UR60][R48.64], P3 ;  /* 0x8588000030197fae */ /* 0x000fe2000992187c */
[----:B-1----:R-:W1:Y:S08]  /*2aa60*/  LDC R34, c[0x0][0x240] ;  /* 0x00009000ff227b82 */ /* 0x002e700000000800 */
[----:B------:R-:W3:Y:S08]  /*2aa70*/  LDC R32, c[0x0][0x240] ;  /* 0x00009000ff207b82 */ /* 0x000ef00000000800 */
[----:B------:R-:W1:Y:S08]  /*2aa80*/  LDC R33, c[0x0][0x240] ;  /* 0x00009000ff217b82 */ /* 0x000e700000000800 */
[----:B------:R-:W1:Y:S01]  /*2aa90*/  LDC R35, c[0x0][0x240] ;  /* 0x00009000ff237b82 */ /* 0x000e620000000800 */
[----:B--2---:R-:W-:-:S02]  /*2aaa0*/  IMAD R27, R74, R27, RZ ;  /* 0x0000001b4a1b7224 */ /* 0x004fc400078e02ff */
[----:B----4-:R-:W-:Y:S02]  /*2aab0*/  IMAD R28, R235, R28, RZ ;  /* 0x0000001ceb1c7224 */ /* 0x010fe400078e02ff */
[----:B------:R-:W2:Y:S01]  /*2aac0*/  LDL.LU R235, [R1+0x2b8] ;  /* 0x0002b80001eb7983 */ /* 0x000ea20000300800 */
[----:B------:R-:W-:Y:S01]  /*2aad0*/  IMAD R29, R234, R29, RZ ;  /* 0x0000001dea1d7224 */ /* 0x000fe200078e02ff */
[-C--:B------:R-:W-:Y:S02]  /*2aae0*/  LEA R46, P1, R27, R4.reuse, 0x2 ;  /* 0x000000041b2e7211 */ /* 0x080fe400078210ff */
[-C--:B------:R-:W-:Y:S02]  /*2aaf0*/  LEA R44, P0, R28, R4.reuse, 0x2 ;  /* 0x000000041c2c7211 */ /* 0x080fe400078010ff */
[----:B------:R-:W-:Y:S02]  /*2ab00*/  LEA R40, P2, R29, R4, 0x2 ;  /* 0x000000041d287211 */ /* 0x000fe400078410ff */
[----:B------:R-:W-:-:S02]  /*2ab10*/  LEA.HI.X.SX32 R47, R27, R5, 0x2, P1 ;  /* 0x000000051b2f7211 */ /* 0x000fc400008f16ff */
[-C--:B------:R-:W-:Y:S02]  /*2ab20*/  LEA.HI.X.SX32 R45, R28, R5.reuse, 0x2, P0 ;  /* 0x000000051c2d7211 */ /* 0x080fe400000f16ff */
[----:B------:R-:W-:Y:S01]  /*2ab30*/  LEA.HI.X.SX32 R41, R29, R5, 0x2, P2 ;  /* 0x000000051d297211 */ /* 0x000fe200010f16ff */
[----:B------:R-:W-:Y:S04]  /*2ab40*/  STL.64 [R1+0x3940], R48 ;  /* 0x0039403001007387 */ /* 0x000fe80000100a00 */
[----:B------:R-:W-:Y:S04]  /*2ab50*/  STL.64 [R1+0x3958], R46 ;  /* 0x0039582e01007387 */ /* 0x000fe80000100a00 */
[----:B------:R-:W-:Y:S04]  /*2ab60*/  STL.64 [R1+0x3990], R44 ;  /* 0x0039902c01007387 */ /* 0x000fe80000100a00 */
[----:B------:R4:W-:Y:S04]  /*2ab70*/  STL.64 [R1+0x39b8], R40 ;  /* 0x0039b82801007387 */ /* 0x0009e80000100a00 */
[----:B------:R-:W2:Y:S04]  /*2ab80*/  LDL.LU R234, [R1+0x2c4] ;  /* 0x0002c40001ea7983 */ /* 0x000ea80000300800 */
[----:B------:R-:W2:Y:S04]  /*2ab90*/  LDL.LU R74, [R1+0x2cc] ;  /* 0x0002cc00014a7983 */ /* 0x000ea80000300800 */
[----:B------:R-:W-:Y:S04]  /*2aba0*/  LDGSTS.E [R25+-0x7a380], desc[UR60][R46.64], P3 ;  /* 0x85c800002e197fae */ /* 0x000fe8000992187c */
[----:B------:R-:W-:Y:S01]  /*2abb0*/  LDGSTS.E [R25+-0x79f80], desc[UR60][R44.64], P3 ;  /* 0x860800002c197fae */ /* 0x000fe2000992187c */
[----:B------:R-:W-:-:S03]  /*2abc0*/  IMAD R30, R230, R30, RZ ;  /* 0x0000001ee61e7224 */ /* 0x000fc600078e02ff */
[----:B------:R-:W2:Y:S04]  /*2abd0*/  LDL.LU R230, [R1+0x2d4] ;  /* 0x0002d40001e67983 */ /* 0x000ea80000300800 */
[----:B------:R4:W-:Y:S02]  /*2abe0*/  LDGSTS.E [R25+-0x79b80], desc[UR60][R40.64], P3 ;  /* 0x8648000028197fae */ /* 0x0009e4000992187c */
[----:B----4-:R-:W-:-:S04]  /*2abf0*/  LEA R40, P0, R30, R4, 0x2 ;  /* 0x000000041e287211 */ /* 0x010fc800078010ff */
[----:B------:R-:W-:-:S05]  /*2ac00*/  LEA.HI.X.SX32 R41, R30, R5, 0x2, P0 ;  /* 0x000000051e297211 */ /* 0x000fca00000f16ff */
[----:B------:R4:W-:Y:S01]  /*2ac10*/  LDGSTS.E [R25+-0x79780], desc[UR60][R40.64], P3 ;  /* 0x8688000028197fae */ /* 0x0009e2000992187c */
[----:B---3--:R-:W-:Y:S02]  /*2ac20*/  IMAD R27, R231, R32, RZ ;  /* 0x00000020e71b7224 */ /* 0x008fe400078e02ff */
[----:B------:R-:W3:Y:S03]  /*2ac30*/  LDC R32, c[0x0][0x240] ;  /* 0x00009000ff207b82 */ /* 0x000ee60000000800 */
[----:B------:R-:W-:Y:S01]  /*2ac40*/  LEA R48, P0, R27, R4, 0x2 ;  /* 0x000000041b307211 */ /* 0x000fe200078010ff */
[----:B-1----:R-:W-:Y:S02]  /*2ac50*/  IMAD R28, R75, R33, RZ ;  /* 0x000000214b1c7224 */ /* 0x002fe400078e02ff */
[----:B------:R-:W3:Y:S01]  /*2ac60*/  LDL.LU R75, [R1+0x2e0] ;  /* 0x0002e000014b7983 */ /* 0x000ee20000300800 */
[----:B------:R-:W-:Y:S01]  /*2ac70*/  LEA.HI.X.SX32 R49, R27, R5, 0x2, P0 ;  /* 0x000000051b317211 */ /* 0x000fe200000f16ff */
[----:B------:R-:W1:Y:S02]  /*2ac80*/  LDC R33, c[0x0][0x240] ;  /* 0x00009000ff217b82 */ /* 0x000e640000000800 */
[----:B------:R4:W-:Y:S01]  /*2ac90*/  STL.64 [R1+0x39c8], R40 ;  /* 0x0039c82801007387 */ /* 0x0009e20000100a00 */
[----:B------:R-:W-:-:S03]  /*2aca0*/  IMAD R29, R143, R34, RZ ;  /* 0x000000228f1d7224 */ /* 0x000fc600078e02ff */
[----:B------:R-:W3:Y:S01]  /*2acb0*/  LDL.LU R143, [R1+0x2c0] ;  /* 0x0002c000018f7983 */ /* 0x000ee20000300800 */
[CC--:B------:R-:W-:Y:S01]  /*2acc0*/  LEA R46, P1, R28.reuse, R4.reuse, 0x2 ;  /* 0x000000041c2e7211 */ /* 0x0c0fe200078210ff */
[----:B------:R-:W1:Y:S01]  /*2acd0*/  LDC R34, c[0x0][0x240] ;  /* 0x00009000ff227b82 */ /* 0x000e620000000800 */
[C---:B------:R-:W-:Y:S01]  /*2ace0*/  LEA R44, P2, R29.reuse, R4, 0x2 ;  /* 0x000000041d2c7211 */ /* 0x040fe200078410ff */
[----:B------:R-:W-:Y:S01]  /*2acf0*/  LDGSTS.E [R25+-0x79380], desc[UR60][R48.64], P3 ;  /* 0x86c8000030197fae */ /* 0x000fe2000992187c */
[-C--:B------:R-:W-:Y:S02]  /*2ad00*/  LEA.HI.X.SX32 R47, R28, R5.reuse, 0x2, P1 ;  /* 0x000000051c2f7211 */ /* 0x080fe400008f16ff */
[----:B------:R-:W-:Y:S01]  /*2ad10*/  LEA.HI.X.SX32 R45, R29, R5, 0x2, P2 ;  /* 0x000000051d2d7211 */ /* 0x000fe200010f16ff */
[----:B------:R-:W-:Y:S04]  /*2ad20*/  STL.64 [R1+0x39d8], R48 ;  /* 0x0039d83001007387 */ /* 0x000fe80000100a00 */
[----:B------:R-:W-:Y:S04]  /*2ad30*/  STL.64 [R1+0x3a08], R46 ;  /* 0x003a082e01007387 */ /* 0x000fe80000100a00 */
[----:B------:R-:W-:Y:S04]  /*2ad40*/  STL.64 [R1+0x3a20], R44 ;  /* 0x003a202c01007387 */ /* 0x000fe80000100a00 */
[----:B------:R-:W-:Y:S04]  /*2ad50*/  LDGSTS.E [R25+-0x78f80], desc[UR60][R46.64], P3 ;  /* 0x870800002e197fae */ /* 0x000fe8000992187c */
[----:B------:R-:W-:Y:S01]  /*2ad60*/  LDGSTS.E [R25+-0x78b80], desc[UR60][R44.64], P3 ;  /* 0x874800002c197fae */ /* 0x000fe2000992187c */
[----:B--2---:R-:W-:-:S02]  /*2ad70*/  IMAD R30, R235, R37, RZ ;  /* 0x00000025eb1e7224 */ /* 0x004fc400078e02ff */
[----:B------:R-:W2:Y:S03]  /*2ad80*/  LDC R37, c[0x0][0x240] ;  /* 0x00009000ff257b82 */ /* 0x000ea60000000800 */
[----:B----4-:R-:W-:-:S04]  /*2ad90*/  LEA R40, P0, R30, R4, 0x2 ;  /* 0x000000041e287211 */ /* 0x010fc800078010ff */
[----:B------:R-:W-:-:S05]  /*2ada0*/  LEA.HI.X.SX32 R41, R30, R5, 0x2, P0 ;  /* 0x000000051e297211 */ /* 0x000fca00000f16ff */
[----:B------:R4:W-:Y:S04]  /*2adb0*/  STL.64 [R1+0x3a50], R40 ;  /* 0x003a502801007387 */ /* 0x0009e80000100a00 */
[----:B------:R-:W2:Y:S04]  /*2adc0*/  LDL.LU R235, [R1+0x2c8] ;  /* 0x0002c80001eb7983 */ /* 0x000ea80000300800 */
[----:B------:R4:W-:Y:S01]  /*2add0*/  LDGSTS.E [R25+-0x78780], desc[UR60][R40.64], P3 ;  /* 0x8788000028197fae */ /* 0x0009e2000992187c */
[----:B---3--:R-:W-:-:S03]  /*2ade0*/  IMAD R30, R234, R32, RZ ;  /* 0x00000020ea1e7224 */ /* 0x008fc600078e02ff */
[----:B------:R-:W3:Y:S01]  /*2adf0*/  LDL.LU R234, [R1+0x2d0] ;  /* 0x0002d00001ea7983 */ /* 0x000ee20000300800 */
[----:B------:R-:W2:Y:S01]  /*2ae00*/  LDC R32, c[0x0][0x240] ;  /* 0x00009000ff207b82 */ /* 0x000ea20000000800 */
[----:B-1----:R-:W-:Y:S02]  /*2ae10*/  IMAD R28, R74, R33, RZ ;  /* 0x000000214a1c7224 */ /* 0x002fe400078e02ff */
[----:B------:R-:W3:Y:S04]  /*2ae20*/  LDL.LU R231, [R1+0x2dc] ;  /* 0x0002dc0001e77983 */ /* 0x000ee80000300800 */
[----:B------:R-:W3:Y:S01]  /*2ae30*/  LDL.LU R74, [R1+0x2b0] ;  /* 0x0002b000014a7983 */ /* 0x000ee20000300800 */
[----:B------:R-:W-:Y:S01]  /*2ae40*/  IMAD R29, R230, R34, RZ ;  /* 0x00000022e61d7224 */ /* 0x000fe200078e02ff */
[----:B----4-:R-:W-:-:S02]  /*2ae50*/  LEA R40, P0, R30, R4, 0x2 ;  /* 0x000000041e287211 */ /* 0x010fc400078010ff */
[----:B------:R-:W4:Y:S01]  /*2ae60*/  LDL.LU R230, [R1+0x2a8] ;  /* 0x0002a80001e67983 */ /* 0x000f220000300800 */
[----:B------:R-:W3:Y:S01]  /*2ae70*/  LDC R33, c[0x0][0x240] ;  /* 0x00009000ff217b82 */ /* 0x000ee20000000800 */
[-C--:B------:R-:W-:Y:S02]  /*2ae80*/  LEA R48, P1, R28, R4.reuse, 0x2 ;  /* 0x000000041c307211 */ /* 0x080fe400078210ff */
[-C--:B------:R-:W-:Y:S02]  /*2ae90*/  LEA.HI.X.SX32 R41, R30, R5.reuse, 0x2, P0 ;  /* 0x000000051e297211 */ /* 0x080fe400000f16ff */
[C---:B------:R-:W-:Y:S02]  /*2aea0*/  LEA R46, P0, R29.reuse, R4, 0x2 ;  /* 0x000000041d2e7211 */ /* 0x040fe400078010ff */
[-C--:B------:R-:W-:Y:S01]  /*2aeb0*/  LEA.HI.X.SX32 R49, R28, R5.reuse, 0x2, P1 ;  /* 0x000000051c317211 */ /* 0x080fe200008f16ff */
[----:B------:R1:W-:Y:S01]  /*2aec0*/  STL.64 [R1+0x3a78], R40 ;  /* 0x003a782801007387 */ /* 0x0003e20000100a00 */
[----:B------:R-:W-:Y:S01]  /*2aed0*/  LEA.HI.X.SX32 R47, R29, R5, 0x2, P0 ;  /* 0x000000051d2f7211 */ /* 0x000fe200000f16ff */
[----:B------:R-:W4:Y:S02]  /*2aee0*/  LDC R34, c[0x0][0x240] ;  /* 0x00009000ff227b82 */ /* 0x000f240000000800 */
[----:B------:R1:W-:Y:S04]  /*2aef0*/  LDGSTS.E [R25+-0x78380], desc[UR60][R40.64], P3 ;  /* 0x87c8000028197fae */ /* 0x0003e8000992187c */
[----:B------:R-:W-:Y:S04]  /*2af00*/  STL.64 [R1+0x3ab8], R48 ;  /* 0x003ab83001007387 */ /* 0x000fe80000100a00 */
[----:B------:R-:W-:Y:S04]  /*2af10*/  STL.64 [R1+0x3ac8], R46 ;  /* 0x003ac82e01007387 */ /* 0x000fe80000100a00 */
[----:B------:R-:W-:Y:S04]  /*2af20*/  LDGSTS.E [R25+-0x5ff80], desc[UR60][R48.64], P3 ;  /* 0xa008000030197fae */ /* 0x000fe8000992187c */
[----:B------:R-:W-:Y:S01]  /*2af30*/  LDGSTS.E [R25+-0x5fb80], desc[UR60][R46.64], P3 ;  /* 0xa04800002e197fae */ /* 0x000fe2000992187c */
[----:B------:R-:W-:-:S02]  /*2af40*/  IMAD R27, R75, R35, RZ ;  /* 0x000000234b1b7224 */ /* 0x000fc400078e02ff */
[----:B------:R-:W4:Y:S03]  /*2af50*/  LDC R35, c[0x0][0x240] ;  /* 0x00009000ff237b82 */ /* 0x000f260000000800 */
[----:B------:R-:W-:Y:S01]  /*2af60*/  LEA R44, P2, R27, R4, 0x2 ;  /* 0x000000041b2c7211 */ /* 0x000fe200078410ff */
[----:B------:R-:W-:-:S03]  /*2af70*/  IMAD R30, R143, R39, RZ ;  /* 0x000000278f1e7224 */ /* 0x000fc600078e02ff */
[----:B------:R-:W-:Y:S01]  /*2af80*/  LEA.HI.X.SX32 R45, R27, R5, 0x2, P2 ;  /* 0x000000051b2d7211 */ /* 0x000fe200010f16ff */
[----:B------:R-:W4:Y:S01]  /*2af90*/  LDC R39, c[0x0][0x240] ;  /* 0x00009000ff277b82 */ /* 0x000f220000000800 */
[----:B-1----:R-:W-:-:S03]  /*2afa0*/  LEA R40, P1, R30, R4, 0x2 ;  /* 0x000000041e287211 */ /* 0x002fc600078210ff */
[----:B------:R-:W-:Y:S01]  /*2afb0*/  STL.64 [R1+0x3af8], R44 ;  /* 0x003af82c01007387 */ /* 0x000fe20000100a00 */
[----:B------:R-:W-:-:S03]  /*2afc0*/  LEA.HI.X.SX32 R41, R30, R5, 0x2, P1 ;  /* 0x000000051e297211 */ /* 0x000fc600008f16ff */
[----:B------:R-:W4:Y:S04]  /*2afd0*/  LDL.LU R143, [R1+0x294] ;  /* 0x00029400018f7983 */ /* 0x000f280000300800 */
[----:B------:R1:W-:Y:S04]  /*2afe0*/  STL.64 [R1+0x3b08], R40 ;  /* 0x003b082801007387 */ /* 0x0003e80000100a00 */
[----:B------:R-:W-:Y:S04]  /*2aff0*/  LDGSTS.E [R25+-0x5f780], desc[UR60][R44.64], P3 ;  /* 0xa08800002c197fae */ /* 0x000fe8000992187c */
[----:B------:R1:W-:Y:S01]  /*2b000*/  LDGSTS.E [R25+-0x5f380], desc[UR60][R40.64], P3 ;  /* 0xa0c8000028197fae */ /* 0x0003e2000992187c */
[----:B--2---:R-:W-:-:S03]  /*2b010*/  IMAD R27, R235, R32, RZ ;  /* 0x00000020eb1b7224 */ /* 0x004fc600078e02ff */
[----:B------:R-:W2:Y:S04]  /*2b020*/  LDL.LU R235, [R1+0x26c] ;  /* 0x00026c0001eb7983 */ /* 0x000ea80000300800 */
[----:B------:R-:W2:Y:S01]  /*2b030*/  LDL.LU R75, [R1+0x264] ;  /* 0x00026400014b7983 */ /* 0x000ea20000300800 */
[----:B---3--:R-:W-:-:S03]  /*2b040*/  IMAD R28, R234, R33, RZ ;  /* 0x00000021ea1c7224 */ /* 0x008fc600078e02ff */
[----:B------:R-:W3:Y:S01]  /*2b050*/  LDL.LU R234, [R1+0x240] ;  /* 0x0002400001ea7983 */ /* 0x000ee20000300800 */
[----:B------:R-:W1:Y:S01]  /*2b060*/  LDC R33, c[0x0][0x240] ;  /* 0x00009000ff217b82 */ /* 0x000e620000000800 */
[----:B----4-:R-:W-:Y:S02]  /*2b070*/  IMAD R32, R230, R37, RZ ;  /* 0x00000025e6207224 */ /* 0x010fe400078e02ff */
[----:B------:R-:W4:Y:S01]  /*2b080*/  LDL.LU R230, [R1+0x238] ;  /* 0x0002380001e67983 */ /* 0x000f220000300800 */
[----:B------:R-:W-:Y:S01]  /*2b090*/  IMAD R29, R231, R34, RZ ;  /* 0x00000022e71d7224 */ /* 0x000fe200078e02ff */
[----:B-1----:R-:W-:-:S03]  /*2b0a0*/  LEA R40, P0, R27, R4, 0x2 ;  /* 0x000000041b287211 */ /* 0x002fc600078010ff */
[----:B------:R-:W2:Y:S01]  /*2b0b0*/  LDC R34, c[0x0][0x240] ;  /* 0x00009000ff227b82 */ /* 0x000ea20000000800 */
[----:B------:R-:W-:Y:S01]  /*2b0c0*/  IMAD R30, R74, R35, RZ ;  /* 0x000000234a1e7224 */ /* 0x000fe200078e02ff */
[-C--:B------:R-:W-:Y:S02]  /*2b0d0*/  LEA R48, P1, R28, R4.reuse, 0x2 ;  /* 0x000000041c307211 */ /* 0x080fe400078210ff */
[-C--:B------:R-:W-:Y:S02]  /*2b0e0*/  LEA.HI.X.SX32 R41, R27, R5.reuse, 0x2, P0 ;  /* 0x000000051b297211 */ /* 0x080fe400000f16ff */
[-C--:B------:R-:W-:Y:S02]  /*2b0f0*/  LEA R46, P0, R29, R4.reuse, 0x2 ;  /* 0x000000041d2e7211 */ /* 0x080fe400078010ff */
[----:B------:R-:W3:Y:S01]  /*2b100*/  LDC R37, c[0x0][0x240] ;  /* 0x00009000ff257b82 */ /* 0x000ee20000000800 */
[----:B------:R-:W-:Y:S01]  /*2b110*/  LEA R44, P2, R30, R4, 0x2 ;  /* 0x000000041e2c7211 */ /* 0x000fe200078410ff */
[----:B------:R1:W-:Y:S01]  /*2b120*/  STL.64 [R1+0x3b10], R40 ;  /* 0x003b102801007387 */ /* 0x0003e20000100a00 */
[----:B------:R-:W-:-:S03]  /*2b130*/  LEA.HI.X.SX32 R49, R28, R5, 0x2, P1 ;  /* 0x000000051c317211 */ /* 0x000fc600008f16ff */
[----:B------:R1:W-:Y:S01]  /*2b140*/  LDGSTS.E [R25+-0x5ef80], desc[UR60][R40.64], P3 ;  /* 0xa108000028197fae */ /* 0x0003e2000992187c */
[-C--:B------:R-:W-:Y:S01]  /*2b150*/  LEA.HI.X.SX32 R47, R29, R5.reuse, 0x2, P0 ;  /* 0x000000051d2f7211 */ /* 0x080fe200000f16ff */
[----:B------:R-:W4:Y:S01]  /*2b160*/  LDC R35, c[0x0][0x240] ;  /* 0x00009000ff237b82 */ /* 0x000f220000000800 */
[----:B------:R-:W-:Y:S01]  /*2b170*/  LEA.HI.X.SX32 R45, R30, R5, 0x2, P2 ;  /* 0x000000051e2d7211 */ /* 0x000fe200010f16ff */
[----:B------:R-:W-:Y:S01]  /*2b180*/  STL.64 [R1+0x3bc0], R48 ;  /* 0x003bc03001007387 */ /* 0x000fe20000100a00 */
[----:B-1----:R-:W-:-:S03]  /*2b190*/  LEA R40, P1, R32, R4, 0x2 ;  /* 0x0000000420287211 */ /* 0x002fc600078210ff */
[----:B------:R-:W-:Y:S01]  /*2b1a0*/  STL.64 [R1+0x3d88], R46 ;  /* 0x003d882e01007387 */ /* 0x000fe20000100a00 */
[----:B------:R-:W-:-:S03]  /*2b1b0*/  LEA.HI.X.SX32 R41, R32, R5, 0x2, P1 ;  /* 0x0000000520297211 */ /* 0x000fc600008f16ff */
[----:B------:R-:W-:Y:S01]  /*2b1c0*/  STL.64 [R1+0x3de0], R44 ;  /* 0x003de02c01007387 */ /* 0x000fe20000100a00 */
[----:B------:R-:W1:Y:S03]  /*2b1d0*/  LDC R32, c[0x0][0x240] ;  /* 0x00009000ff207b82 */ /* 0x000e660000000800 */
[----:B------:R1:W-:Y:S04]  /*2b1e0*/  STL.64 [R1+0x3e28], R40 ;  /* 0x003e282801007387 */ /* 0x0003e80000100a00 */
[----:B------:R-:W4:Y:S04]  /*2b1f0*/  LDL.LU R231, [R1+0x1fc] ;  /* 0x0001fc0001e77983 */ /* 0x000f280000300800 */
[----:B------:R-:W-:Y:S04]  /*2b200*/  LDGSTS.E [R25+-0x5eb80], desc[UR60][R48.64], P3 ;  /* 0xa148000030197fae */ /* 0x000fe8000992187c */
[----:B------:R-:W-:Y:S01]  /*2b210*/  LDGSTS.E [R25+-0x5e780], desc[UR60][R46.64], P3 ;  /* 0xa18800002e197fae */ /* 0x000fe2000992187c */
[----:B------:R-:W-:-:S02]  /*2b220*/  IMAD R30, R143, R33, RZ ;  /* 0x000000218f1e7224 */ /* 0x000fc400078e02ff */
[----:B------:R-:W4:Y:S01]  /*2b230*/  LDC R33, c[0x0][0x240] ;  /* 0x00009000ff217b82 */ /* 0x000f220000000800 */
[----:B------:R-:W4:Y:S04]  /*2b240*/  LDL.LU R143, [R1+0x1d4] ;  /* 0x0001d400018f7983 */ /* 0x000f280000300800 */
[----:B------:R-:W-:Y:S04]  /*2b250*/  LDGSTS.E [R25+-0x5e380], desc[UR60][R44.64], P3 ;  /* 0xa1c800002c197fae */ /* 0x000fe8000992187c */
[----:B------:R1:W-:Y:S02]  /*2b260*/  LDGSTS.E [R25+-0x5df80], desc[UR60][R40.64], P3 ;  /* 0xa208000028197fae */ /* 0x0003e4000992187c */
[----:B-1----:R-:W-:-:S04]  /*2b270*/  LEA R40, P0, R30, R4, 0x2 ;  /* 0x000000041e287211 */ /* 0x002fc800078010ff */
[----:B------:R-:W-:-:S05]  /*2b280*/  LEA.HI.X.SX32 R41, R30, R5, 0x2, P0 ;  /* 0x000000051e297211 */ /* 0x000fca00000f16ff */
[----:B------:R1:W-:Y:S01]  /*2b290*/  LDGSTS.E [R25+-0x5db80], desc[UR60][R40.64], P3 ;  /* 0xa248000028197fae */ /* 0x0003e2000992187c */
[----:B--2---:R-:W-:-:S03]  /*2b2a0*/  IMAD R27, R235, R34, RZ ;  /* 0x00000022eb1b7224 */ /* 0x004fc600078e02ff */
[----:B------:R-:W2:Y:S01]  /*2b2b0*/  LDL.LU R235, [R1+0x1c8] ;  /* 0x0001c80001eb7983 */ /* 0x000ea20000300800 */
[----:B------:R-:W2:Y:S01]  /*2b2c0*/  LDC R34, c[0x0][0x240] ;  /* 0x00009000ff227b82 */ /* 0x000ea20000000800 */
[----:B---3--:R-:W-:Y:S02]  /*2b2d0*/  IMAD R28, R234, R37, RZ ;  /* 0x00000025ea1c7224 */ /* 0x008fe400078e02ff */
[----:B------:R-:W3:Y:S01]  /*2b2e0*/  LDL.LU R234, [R1+0x16c] ;  /* 0x00016c0001ea7983 */ /* 0x000ee20000300800 */
[----:B----4-:R-:W-:Y:S02]  /*2b2f0*/  IMAD R30, R230, R39, RZ ;  /* 0x00000027e61e7224 */ /* 0x010fe400078e02ff */
[----:B------:R-:W-:Y:S01]  /*2b300*/  IMAD R29, R75, R35, RZ ;  /* 0x000000234b1d7224 */ /* 0x000fe200078e02ff */
[----:B------:R-:W4:Y:S01]  /*2b310*/  LDL.LU R230, [R1+0x104] ;  /* 0x0001040001e67983 */ /* 0x000f220000300800 */
[-C--:B------:R-:W-:Y:S01]  /*2b320*/  LEA R48, P1, R27, R4.reuse, 0x2 ;  /* 0x000000041b307211 */ /* 0x080fe200078210ff */
[----:B------:R-:W3:Y:S01]  /*2b330*/  LDC R35, c[0x0][0x240] ;  /* 0x00009000ff237b82 */ /* 0x000ee20000000800 */
[----:B------:R-:W-:-:S02]  /*2b340*/  LEA R44, P0, R28, R4, 0x2 ;  /* 0x000000041c2c7211 */ /* 0x000fc400078010ff */
[-C--:B------:R-:W-:Y:S02]  /*2b350*/  LEA R46, P2, R29, R4.reuse, 0x2 ;  /* 0x000000041d2e7211 */ /* 0x080fe400078410ff */
[-C--:B------:R-:W-:Y:S02]  /*2b360*/  LEA.HI.X.SX32 R49, R27, R5.reuse, 0x2, P1 ;  /* 0x000000051b317211 */ /* 0x080fe400008f16ff */
[-C--:B------:R-:W-:Y:S01]  /*2b370*/  LEA.HI.X.SX32 R47, R29, R5.reuse, 0x2, P2 ;  /* 0x000000051d2f7211 */ /* 0x080fe200010f16ff */
[----:B------:R-:W4:Y:S01]  /*2b380*/  LDC R37, c[0x0][0x240] ;  /* 0x00009000ff257b82 */ /* 0x000f220000000800 */
[----:B------:R-:W-:Y:S01]  /*2b390*/  LEA.HI.X.SX32 R45, R28, R5, 0x2, P0 ;  /* 0x000000051c2d7211 */ /* 0x000fe200000f16ff */
[----:B------:R1:W-:Y:S04]  /*2b3a0*/  STL.64 [R1+0x3e48], R40 ;  /* 0x003e482801007387 */ /* 0x0003e80000100a00 */
[----:B------:R1:W-:Y:S04]  /*2b3b0*/  STL.64 [R1+0x3f20], R48 ;  /* 0x003f203001007387 */ /* 0x0003e80000100a00 */
[----:B------:R-:W-:Y:S01]  /*2b3c0*/  STL.64 [R1+0x3fb8], R46 ;  /* 0x003fb82e01007387 */ /* 0x000fe20000100a00 */
[----:B-1----:R-:W-:-:S03]  /*2b3d0*/  LEA R40, P1, R30, R4, 0x2 ;  /* 0x000000041e287211 */ /* 0x002fc600078210ff */
[----:B------:R-:W-:Y:S04]  /*2b3e0*/  STL.64 [R1+0x3fb0], R44 ;  /* 0x003fb02c01007387 */ /* 0x000fe80000100a00 */
[----:B------:R-:W4:Y:S01]  /*2b3f0*/  LDL.LU R74, [R1+0xd4] ;  /* 0x0000d400014a7983 */ /* 0x000f220000300800 */
[----:B------:R-:W-:-:S03]  /*2b400*/  LEA.HI.X.SX32 R41, R30, R5, 0x2, P1 ;  /* 0x000000051e297211 */ /* 0x000fc600008f16ff */
[----:B------:R-:W4:Y:S01]  /*2b410*/  LDL.LU R75, [R1+0xbc] ;  /* 0x0000bc00014b7983 */ /* 0x000f220000300800 */
[----:B------:R-:W-:-:S03]  /*2b420*/  IMAD R27, R231, R32, RZ ;  /* 0x00000020e71b7224 */ /* 0x000fc600078e02ff */
[----:B------:R1:W-:Y:S01]  /*2b430*/  STL.64 [R1+0x3fc0], R40 ;  /* 0x003fc02801007387 */ /* 0x0003e20000100a00 */
[----:B------:R-:W4:Y:S03]  /*2b440*/  LDC R32, c[0x0][0x240] ;  /* 0x00009000ff207b82 */ /* 0x000f260000000800 */
[----:B------:R1:W-:Y:S04]  /*2b450*/  LDGSTS.E [R25+-0x5d780], desc[UR60][R48.64], P3 ;  /* 0xa288000030197fae */ /* 0x0003e8000992187c */
[----:B------:R-:W-:Y:S01]  /*2b460*/  LDGSTS.E [R25+-0x5d380], desc[UR60][R46.64], P3 ;  /* 0xa2c800002e197fae */ /* 0x000fe2000992187c */
[----:B------:R-:W-:-:S03]  /*2b470*/  IMAD R28, R143, R33, RZ ;  /* 0x000000218f1c7224 */ /* 0x000fc600078e02ff */
[----:B------:R-:W-:Y:S01]  /*2b480*/  LDGSTS.E [R25+-0x5cf80], desc[UR60][R44.64], P3 ;  /* 0xa30800002c197fae */ /* 0x000fe2000992187c */
[----:B------:R-:W4:Y:S03]  /*2b490*/  LDC R33, c[0x0][0x240] ;  /* 0x00009000ff217b82 */ /* 0x000f260000000800 */
[----:B------:R-:W4:Y:S01]  /*2b4a0*/  LDL.LU R143, [R1+0xa8] ;  /* 0x0000a800018f7983 */ /* 0x000f220000300800 */
[----:B-1----:R-:W-:-:S03]  /*2b4b0*/  LEA R48, P0, R27, R4, 0x2 ;  /* 0x000000041b307211 */ /* 0x002fc600078010ff */
[----:B------:R1:W-:Y:S01]  /*2b4c0*/  LDGSTS.E [R25+-0x5cb80], desc[UR60][R40.64], P3 ;  /* 0xa348000028197fae */ /* 0x0003e2000992187c */
[----:B------:R-:W-:-:S05]  /*2b4d0*/  LEA.HI.X.SX32 R49, R27, R5, 0x2, P0 ;  /* 0x000000051b317211 */ /* 0x000fca00000f16ff */
[----:B------:R-:W-:Y:S01]  /*2b4e0*/  LDGSTS.E [R25+-0x5c780], desc[UR60][R48.64], P3 ;  /* 0xa388000030197fae */ /* 0x000fe2000992187c */
[----:B-1----:R-:W-:-:S04]  /*2b4f0*/  LEA R40, P1, R28, R4, 0x2 ;  /* 0x000000041c287211 */ /* 0x002fc800078210ff */
[----:B------:R-:W-:-:S05]  /*2b500*/  LEA.HI.X.SX32 R41, R28, R5, 0x2, P1 ;  /* 0x000000051c297211 */ /* 0x000fca00008f16ff */
[----:B------:R1:W-:Y:S01]  /*2b510*/  LDGSTS.E [R25+-0x5c380], desc[UR60][R40.64], P3 ;  /* 0xa3c8000028197fae */ /* 0x0003e2000992187c */
[----:B--2---:R-:W-:-:S03]  /*2b520*/  IMAD R29, R235, R34, RZ ;  /* 0x00000022eb1d7224 */ /* 0x004fc600078e02ff */
[----:B------:R-:W2:Y:S01]  /*2b530*/  LDL.LU R235, [R1+0x94] ;  /* 0x0000940001eb7983 */ /* 0x000ea20000300800 */
[----:B------:R-:W1:Y:S03]  /*2b540*/  LDC R34, c[0x0][0x240] ;  /* 0x00009000ff227b82 */ /* 0x000e660000000800 */
[----:B------:R-:W-:Y:S01]  /*2b550*/  STL.64 [R1+0x3f70], R48 ;  /* 0x003f703001007387 */ /* 0x000fe20000100a00 */
[----:B---3--:R-:W-:-:S03]  /*2b560*/  IMAD R30, R234, R35, RZ ;  /* 0x00000023ea1e7224 */ /* 0x008fc600078e02ff */
[----:B------:R-:W3:Y:S01]  /*2b570*/  LDL.LU R234, [R1+0x80] ;  /* 0x0000800001ea7983 */ /* 0x000ee20000300800 */
[----:B------:R-:W2:Y:S03]  /*2b580*/  LDC R35, c[0x0][0x240] ;  /* 0x00009000ff237b82 */ /* 0x000ea60000000800 */
[----:B------:R1:W-:Y:S01]  /*2b590*/  STL.64 [R1+0x3f98], R40 ;  /* 0x003f982801007387 */ /* 0x0003e20000100a00 */
[----:B----4-:R-:W-:-:S03]  /*2b5a0*/  IMAD R27, R230, R37, RZ ;  /* 0x00000025e61b7224 */ /* 0x010fc600078e02ff */
[----:B------:R-:W4:Y:S01]  /*2b5b0*/  LDL.LU R230, [R1+0x50] ;  /* 0x0000500001e67983 */ /* 0x000f220000300800 */
[CC--:B------:R-:W-:Y:S01]  /*2b5c0*/  LEA R46, P0, R29.reuse, R4.reuse, 0x2 ;  /* 0x000000041d2e7211 */ /* 0x0c0fe200078010ff */
[----:B------:R-:W1:Y:S01]  /*2b5d0*/  LDC R37, c[0x0][0x240] ;  /* 0x00009000ff257b82 */ /* 0x000e620000000800 */
[CC--:B------:R-:W-:Y:S02]  /*2b5e0*/  LEA R44, P2, R30.reuse, R4.reuse, 0x2 ;  /* 0x000000041e2c7211 */ /* 0x0c0fe400078410ff */
[-C--:B------:R-:W-:Y:S02]  /*2b5f0*/  LEA.HI.X.SX32 R47, R29, R5.reuse, 0x2, P0 ;  /* 0x000000051d2f7211 */ /* 0x080fe400000f16ff */
[-C--:B------:R-:W-:Y:S02]  /*2b600*/  LEA.HI.X.SX32 R45, R30, R5.reuse, 0x2, P2 ;  /* 0x000000051e2d7211 */ /* 0x080fe400010f16ff */
[C---:B-1----:R-:W-:Y:S01]  /*2b610*/  LEA R40, P0, R27.reuse, R4, 0x2 ;  /* 0x000000041b287211 */ /* 0x042fe200078010ff */
[----:B------:R-:W3:Y:S01]  /*2b620*/  LDC R30, c[0x0][0x240] ;  /* 0x00009000ff1e7b82 */ /* 0x000ee20000000800 */
[----:B------:R1:W-:Y:S02]  /*2b630*/  LDGSTS.E [R25+-0x5bf80], desc[UR60][R46.64], P3 ;  /* 0xa40800002e197fae */ /* 0x0003e4000992187c */
[----:B------:R-:W-:-:S02]  /*2b640*/  LEA.HI.X.SX32 R41, R27, R5, 0x2, P0 ;  /* 0x000000051b297211 */ /* 0x000fc400000f16ff */
[----:B------:R1:W-:Y:S04]  /*2b650*/  STL.64 [R1+0x3f58], R46 ;  /* 0x003f582e01007387 */ /* 0x0003e80000100a00 */
[----:B------:R-:W-:Y:S04]  /*2b660*/  STL.64 [R1+0x3fa8], R44 ;  /* 0x003fa82c01007387 */ /* 0x000fe80000100a00 */
[----:B------:R-:W-:Y:S01]  /*2b670*/  LDGSTS.E [R25+-0x5bb80], desc[UR60][R44.64], P3 ;  /* 0xa44800002c197fae */ /* 0x000fe2000992187c */
[----:B------:R-:W-:-:S03]  /*2b680*/  IMAD R27, R74, R32, RZ ;  /* 0x000000204a1b7224 */ /* 0x000fc600078e02ff */
[----:B------:R1:W-:Y:S01]  /*2b690*/  STL.64 [R1+0x3f30], R40 ;  /* 0x003f302801007387 */ /* 0x0003e20000100a00 */
[----:B------:R-:W4:Y:S01]  /*2b6a0*/  LDC R32, c[0x0][0x240] ;  /* 0x00009000ff207b82 */ /* 0x000f220000000800 */
[----:B------:R-:W-:Y:S02]  /*2b6b0*/  IMAD R28, R75, R33, RZ ;  /* 0x000000214b1c7224 */ /* 0x000fe400078e02ff */
[----:B------:R1:W-:Y:S03]  /*2b6c0*/  LDGSTS.E [R25+-0x5b780], desc[UR60][R40.64], P3 ;  /* 0xa488000028197fae */ /* 0x0003e6000992187c */
[-C--:B-1----:R-:W-:Y:S02]  /*2b6d0*/  LEA R46, P0, R28, R4.reuse, 0x2 ;  /* 0x000000041c2e7211 */ /* 0x082fe400078010ff */
[----:B------:R-:W1:Y:S01]  /*2b6e0*/  LDC R33, c[0x0][0x240] ;  /* 0x00009000ff217b82 */ /* 0x000e620000000800 */
[----:B------:R-:W-:-:S04]  /*2b6f0*/  LEA R40, P1, R27, R4, 0x2 ;  /* 0x000000041b287211 */ /* 0x000fc800078210ff */
[-C--:B------:R-:W-:Y:S02]  /*2b700*/  LEA.HI.X.SX32 R41, R27, R5.reuse, 0x2, P1 ;  /* 0x000000051b297211 */ /* 0x080fe400008f16ff */
[----:B------:R-:W-:Y:S01]  /*2b710*/  LEA.HI.X.SX32 R47, R28, R5, 0x2, P0 ;  /* 0x000000051c2f7211 */ /* 0x000fe200000f16ff */
[----:B------:R-:W-:Y:S02]  /*2b720*/  IMAD R29, R143, R34, RZ ;  /* 0x000000228f1d7224 */ /* 0x000fe400078e02ff */
[----:B------:R2:W-:Y:S01]  /*2b730*/  STL.64 [R1+0x3f88], R40 ;  /* 0x003f882801007387 */ /* 0x0005e20000100a00 */
[----:B------:R-:W1:Y:S03]  /*2b740*/  LDC R34, c[0x0][0x240] ;  /* 0x00009000ff227b82 */ /* 0x000e660000000800 */
[----:B------:R2:W-:Y:S01]  /*2b750*/  LDGSTS.E [R25+-0x5b380], desc[UR60][R40.64], P3 ;  /* 0xa4c8000028197fae */ /* 0x0005e2000992187c */
[----:B------:R-:W-:-:S03]  /*2b760*/  LEA R44, P1, R29, R4, 0x2 ;  /* 0x000000041d2c7211 */ /* 0x000fc600078210ff */
[----:B------:R-:W-:Y:S01]  /*2b770*/  STL.64 [R1+0x3f28], R46 ;  /* 0x003f282e01007387 */ /* 0x000fe20000100a00 */
[----:B------:R-:W-:Y:S02]  /*2b780*/  LEA.HI.X.SX32 R45, R29, R5, 0x2, P1 ;  /* 0x000000051d2d7211 */ /* 0x000fe400008f16ff */
[----:B------:R-:W1:Y:S01]  /*2b790*/  LDC R29, c[0x0][0x240] ;  /* 0x00009000ff1d7b82 */ /* 0x000e620000000800 */
[----:B------:R-:W-:Y:S04]  /*2b7a0*/  LDGSTS.E [R25+-0x5af80], desc[UR60][R46.64], P3 ;  /* 0xa50800002e197fae */ /* 0x000fe8000992187c */
[----:B------:R3:W-:Y:S04]  /*2b7b0*/  STL.64 [R1+0x3f80], R44 ;  /* 0x003f802c01007387 */ /* 0x0007e80000100a00 */
[----:B------:R3:W-:Y:S01]  /*2b7c0*/  LDGSTS.E [R25+-0x5ab80], desc[UR60][R44.64], P3 ;  /* 0xa54800002c197fae */ /* 0x0007e2000992187c */
[----:B-1----:R-:W-:-:S02]  /*2b7d0*/  IMAD R246, R246, R33, RZ ;  /* 0x00000021f6f67224 */ /* 0x002fc400078e02ff */
[----:B------:R-:W-:Y:S02]  /*2b7e0*/  IMAD R239, R239, R34, RZ ;  /* 0x00000022efef7224 */ /* 0x000fe400078e02ff */
[----:B------:R-:W-:Y:S02]  /*2b7f0*/  IMAD R116, R116, R37, RZ ;  /* 0x0000002574747224 */ /* 0x000fe400078e02ff */
[----:B------:R-:W-:Y:S02]  /*2b800*/  IMAD R31, R31, R29, RZ ;  /* 0x0000001d1f1f7224 */ /* 0x000fe400078e02ff */
[----:B--2---:R-:W-:Y:S02]  /*2b810*/  IMAD R27, R235, R35, RZ ;  /* 0x00000023eb1b7224 */ /* 0x004fe400078e02ff */
[----:B------:R-:W1:Y:S03]  /*2b820*/  LDC R35, c[0x0][0x240] ;  /* 0x00009000ff237b82 */ /* 0x000e660000000800 */
[----:B------:R-:W-:-:S04]  /*2b830*/  LEA R40, P0, R27, R4, 0x2 ;  /* 0x000000041b287211 */ /* 0x000fc800078010ff */
[----:B------:R-:W-:Y:S01]  /*2b840*/  LEA.HI.X.SX32 R41, R27, R5, 0x2, P0 ;  /* 0x000000051b297211 */ /* 0x000fe200000f16ff */
[----:B---3--:R-:W-:-:S04]  /*2b850*/  IMAD R27, R234, R30, RZ ;  /* 0x0000001eea1b7224 */ /* 0x008fc800078e02ff */
[----:B------:R2:W-:Y:S01]  /*2b860*/  LDGSTS.E [R25+-0x5a780], desc[UR60][R40.64], P3 ;  /* 0xa588000028197fae */ /* 0x0005e2000992187c */
[----:B------:R-:W3:Y:S01]  /*2b870*/  LDC R30, c[0x0][0x240] ;  /* 0x00009000ff1e7b82 */ /* 0x000ee20000000800 */
[----:B------:R-:W-:-:S04]  /*2b880*/  LEA R44, P1, R27, R4, 0x2 ;  /* 0x000000041b2c7211 */ /* 0x000fc800078210ff */
[----:B------:R-:W-:-:S03]  /*2b890*/  LEA.HI.X.SX32 R45, R27, R5, 0x2, P1 ;  /* 0x000000051b2d7211 */ /* 0x000fc600008f16ff */
[----:B------:R-:W3:Y:S01]  /*2b8a0*/  LDC R27, c[0x0][0x240] ;  /* 0x00009000ff1b7b82 */ /* 0x000ee20000000800 */
[----:B------:R2:W-:Y:S01]  /*2b8b0*/  STL.64 [R1+0x3f18], R40 ;  /* 0x003f182801007387 */ /* 0x0005e20000100a00 */
[----:B----4-:R-:W-:Y:S02]  /*2b8c0*/  IMAD R28, R230, R32, RZ ;  /* 0x00000020e61c7224 */ /* 0x010fe400078e02ff */
[----:B-1----:R-:W-:Y:S01]  /*2b8d0*/  IMAD R129, R129, R35, RZ ;  /* 0x0000002381817224 */ /* 0x002fe200078e02ff */
[----:B------:R1:W-:Y:S02]  /*2b8e0*/  LDGSTS.E [R25+-0x5a380], desc[UR60][R44.64], P3 ;  /* 0xa5c800002c197fae */ /* 0x0003e4000992187c */
[-C--:B------:R-:W-:Y:S02]  /*2b8f0*/  LEA R46, P0, R28, R4.reuse, 0x2 ;  /* 0x000000041c2e7211 */ /* 0x080fe400078010ff */
[----:B--2---:R-:W-:Y:S01]  /*2b900*/  LEA R40, P1, R246, R4, 0x2 ;  /* 0x00000004f6287211 */ /* 0x004fe200078210ff */
[----:B------:R1:W-:Y:S01]  /*2b910*/  STL.64 [R1+0x3f68], R44 ;  /* 0x003f682c01007387 */ /* 0x0003e20000100a00 */
[----:B------:R-:W-:-:S02]  /*2b920*/  LEA.HI.X.SX32 R47, R28, R5, 0x2, P0 ;  /* 0x000000051c2f7211 */ /* 0x000fc400000f16ff */
[----:B------:R-:W-:Y:S02]  /*2b930*/  LEA.HI.X.SX32 R41, R246, R5, 0x2, P1 ;  /* 0x00000005f6297211 */ /* 0x000fe400008f16ff */
[-C--:B------:R-:W-:Y:S01]  /*2b940*/  LEA R32, P1, R129, R4.reuse, 0x2 ;  /* 0x0000000481207211 */ /* 0x080fe200078210ff */
[----:B------:R-:W-:Y:S01]  /*2b950*/  STL.64 [R1+0x3f08], R46 ;  /* 0x003f082e01007387 */ /* 0x000fe20000100a00 */
[----:B-1----:R-:W-:-:S03]  /*2b960*/  LEA R44, P0, R239, R4, 0x2 ;  /* 0x00000004ef2c7211 */ /* 0x002fc600078010ff */
[----:B------:R-:W-:Y:S01]  /*2b970*/  LDGSTS.E [R25+-0x59f80], desc[UR60][R46.64], P3 ;  /* 0xa60800002e197fae */ /* 0x000fe2000992187c */
[-C--:B------:R-:W-:Y:S02]  /*2b980*/  LEA.HI.X.SX32 R33, R129, R5.reuse, 0x2, P1 ;  /* 0x0000000581217211 */ /* 0x080fe400008f16ff */
[----:B------:R-:W-:Y:S01]  /*2b990*/  LEA.HI.X.SX32 R45, R239, R5, 0x2, P0 ;  /* 0x00000005ef2d7211 */ /* 0x000fe200000f16ff */
[----:B------:R1:W-:Y:S01]  /*2b9a0*/  STL.64 [R1+0x3f60], R40 ;  /* 0x003f602801007387 */ /* 0x0003e20000100a00 */
[----:B---3--:R-:W-:-:S03]  /*2b9b0*/  IMAD R24, R24, R30, RZ ;  /* 0x0000001e18187224 */ /* 0x008fc600078e02ff */
[----:B------:R1:W-:Y:S01]  /*2b9c0*/  LDGSTS.E [R25+-0x59b80], desc[UR60][R40.64], P3 ;  /* 0xa648000028197fae */ /* 0x0003e2000992187c */
[C---:B------:R-:W-:Y:S01]  /*2b9d0*/  LEA R34, P1, R31.reuse, R4, 0x2 ;  /* 0x000000041f227211 */ /* 0x040fe200078210ff */
[----:B------:R-:W-:Y:S02]  /*2b9e0*/  IMAD R6, R6, R27, RZ ;  /* 0x0000001b06067224 */ /* 0x000fe400078e02ff */
[----:B------:R-:W-:Y:S01]  /*2b9f0*/  STL.64 [R1+0x3f00], R44 ;  /* 0x003f002c01007387 */ /* 0x000fe20000100a00 */
[----:B------:R-:W-:-:S03]  /*2ba00*/  LEA.HI.X.SX32 R35, R31, R5, 0x2, P1 ;  /* 0x000000051f237211 */ /* 0x000fc600008f16ff */
[----:B------:R-:W-:Y:S01]  /*2ba10*/  LDGSTS.E [R25+-0x59780], desc[UR60][R44.64], P3 ;  /* 0xa68800002c197fae */ /* 0x000fe2000992187c */
[----:B-1----:R-:W-:-:S03]  /*2ba20*/  LEA R40, P0, R116, R4, 0x2 ;  /* 0x0000000474287211 */ /* 0x002fc600078010ff */
[----:B------:R1:W-:Y:S01]  /*2ba30*/  STL.64 [R1+0x3f50], R32 ;  /* 0x003f502001007387 */ /* 0x0003e20000100a00 */
[----:B------:R-:W-:-:S03]  /*2ba40*/  LEA.HI.X.SX32 R41, R116, R5, 0x2, P0 ;  /* 0x0000000574297211 */ /* 0x000fc600000f16ff */
[----:B------:R1:W-:Y:S01]  /*2ba50*/  LDGSTS.E [R25+-0x59380], desc[UR60][R32.64], P3 ;  /* 0xa6c8000020197fae */ /* 0x0003e2000992187c */
[----:B------:R-:W-:-:S03]  /*2ba60*/  LEA R28, P1, R6, R4, 0x2 ;  /* 0x00000004061c7211 */ /* 0x000fc600078210ff */
[----:B------:R-:W-:Y:S01]  /*2ba70*/  STL.64 [R1+0x3ef8], R40 ;  /* 0x003ef82801007387 */ /* 0x000fe20000100a00 */
[-C--:B------:R-:W-:Y:S02]  /*2ba80*/  LEA.HI.X.SX32 R29, R6, R5.reuse, 0x2, P1 ;  /* 0x00000005061d7211 */ /* 0x080fe400008f16ff */
[CC--:B-1----:R-:W-:Y:S01]  /*2ba90*/  LEA R32, P0, R24.reuse, R4.reuse, 0x2 ;  /* 0x0000000418207211 */ /* 0x0c2fe200078010ff */
[----:B------:R-:W-:Y:S03]  /*2baa0*/  LDGSTS.E [R25+-0x58f80], desc[UR60][R40.64], P3 ;  /* 0xa708000028197fae */ /* 0x000fe6000992187c */
[-C--:B------:R-:W-:Y:S01]  /*2bab0*/  LEA.HI.X.SX32 R33, R24, R5.reuse, 0x2, P0 ;  /* 0x0000000518217211 */ /* 0x080fe200000f16ff */
[----:B------:R-:W-:Y:S01]  /*2bac0*/  STL.64 [R1+0x3f48], R34 ;  /* 0x003f482201007387 */ /* 0x000fe20000100a00 */
[-C--:B------:R-:W-:Y:S02]  /*2bad0*/  LEA R24, P0, R26, R4.reuse, 0x2 ;  /* 0x000000041a187211 */ /* 0x080fe400078010ff */
[----:B------:R-:W-:Y:S01]  /*2bae0*/  LEA R6, P1, R12, R4, 0x2 ;  /* 0x000000040c067211 */ /* 0x000fe200078210ff */
[----:B------:R-:W-:Y:S01]  /*2baf0*/  LDGSTS.E [R25+-0x58b80], desc[UR60][R34.64], P3 ;  /* 0xa748000022197fae */ /* 0x000fe2000992187c */
[----:B------:R-:W-:-:S03]  /*2bb00*/  LEA.HI.X.SX32 R26, R26, R5, 0x2, P0 ;  /* 0x000000051a1a7211 */ /* 0x000fc600000f16ff */
[----:B------:R-:W-:Y:S01]  /*2bb10*/  STL.64 [R1+0x3ed0], R32 ;  /* 0x003ed02001007387 */ /* 0x000fe20000100a00 */
[----:B------:R-:W-:-:S03]  /*2bb20*/  LOP3.LUT R27, R0, 0x20, RZ, 0x3c, !PT ;  /* 0x00000020001b7812 */ /* 0x000fc600078e3cff */
[----:B------:R-:W-:Y:S01]  /*2bb30*/  LDGSTS.E [R25+-0x58780], desc[UR60][R32.64], P3 ;  /* 0xa788000020197fae */ /* 0x000fe2000992187c */
[----:B------:R-:W-:-:S03]  /*2bb40*/  LEA.HI.X.SX32 R12, R12, R5, 0x2, P1 ;  /* 0x000000050c0c7211 */ /* 0x000fc600008f16ff */
[----:B------:R-:W-:Y:S04]  /*2bb50*/  STL [R1+0x1ea4], R24 ;  /* 0x001ea41801007387 */ /* 0x000fe80000100800 */
[----:B------:R1:W-:Y:S04]  /*2bb60*/  STL.64 [R1+0x3f40], R28 ;  /* 0x003f401c01007387 */ /* 0x0003e80000100a00 */
[----:B------:R1:W-:Y:S01]  /*2bb70*/  LDGSTS.E [R25+-0x58380], desc[UR60][R28.64], P3 ;  /* 0xa7c800001c197fae */ /* 0x0003e2000992187c */
[----:B------:R-:W-:-:S03]  /*2bb80*/  IADD3 R27, R16, 0x100000, R27 ;  /* 0x00100000101b7810 */ /* 0x000fc60007ffe01b */
[----:B------:R-:W-:Y:S04]  /*2bb90*/  STL [R1+0x1ee4], R6 ;  /* 0x001ee40601007387 */ /* 0x000fe80000100800 */
[----:B------:R2:W-:Y:S01]  /*2bba0*/  STL [R1+0x1ea0], R26 ;  /* 0x001ea01a01007387 */ /* 0x0005e20000100800 */
[----:B-1----:R-:W-:Y:S01]  /*2bbb0*/  LEA R28, P0, R7, R4, 0x2 ;  /* 0x00000004071c7211 */ /* 0x002fe200078010ff */
[----:B------:R-:W-:-:S03]  /*2bbc0*/  IMAD.MOV.U32 R25, RZ, RZ, R26 ;  /* 0x000000ffff197224 */ /* 0x000fc600078e001a */
[-C--:B------:R-:W-:Y:S01]  /*2bbd0*/  LEA.HI.X.SX32 R29, R7, R5.reuse, 0x2, P0 ;  /* 0x00000005071d7211 */ /* 0x080fe200000f16ff */
[----:B------:R-:W-:Y:S01]  /*2bbe0*/  STL [R1+0x1f24], R28 ;  /* 0x001f241c01007387 */ /* 0x000fe20000100800 */
[----:B------:R-:W-:Y:S01]  /*2bbf0*/  IMAD.MOV.U32 R7, RZ, RZ, R12 ;  /* 0x000000ffff077224 */ /* 0x000fe200078e000c */
[C---:B--2---:R-:W-:Y:S02]  /*2bc00*/  LEA R26, P1, R3.reuse, R4, 0x2 ;  /* 0x00000004031a7211 */ /* 0x044fe400078210ff */
[----:B------:R1:W-:Y:S04]  /*2bc10*/  STL [R1+0x1ee0], R12 ;  /* 0x001ee00c01007387 */ /* 0x0003e80000100800 */
[----:B------:R2:W-:Y:S01]  /*2bc20*/  LDGSTS.E [R27+-0x7ff00], desc[UR60][R24.64], P3 ;  /* 0x80100000181b7fae */ /* 0x0005e2000992187c */
[----:B------:R-:W-:-:S03]  /*2bc30*/  LEA.HI.X.SX32 R3, R3, R5, 0x2, P1 ;  /* 0x0000000503037211 */ /* 0x000fc600008f16ff */
[----:B------:R3:W-:Y:S01]  /*2bc40*/  LDGSTS.E [R27+-0x7fb00], desc[UR60][R6.64], P3 ;  /* 0x80500000061b7fae */ /* 0x0007e2000992187c */
[----:B-1----:R-:W-:-:S03]  /*2bc50*/  LEA R12, P0, R2, R4, 0x2 ;  /* 0x00000004020c7211 */ /* 0x002fc600078010ff */
[----:B------:R1:W-:Y:S01]  /*2bc60*/  STL [R1+0x1f64], R26 ;  /* 0x001f641a01007387 */ /* 0x0003e20000100800 */
[----:B--2---:R-:W-:Y:S01]  /*2bc70*/  LEA.HI.X.SX32 R24, R2, R5, 0x2, P0 ;  /* 0x0000000502187211 */ /* 0x004fe200000f16ff */
[----:B------:R-:W-:Y:S01]  /*2bc80*/  IMAD.MOV.U32 R2, RZ, RZ, R26 ;  /* 0x000000ffff027224 */ /* 0x000fe200078e001a */
[----:B---3--:R-:W-:Y:S01]  /*2bc90*/  MOV R6, R28 ;  /* 0x0000001c00067202 */ /* 0x008fe20000000f00 */
[----:B------:R-:W-:Y:S01]  /*2bca0*/  IMAD.MOV.U32 R7, RZ, RZ, R29 ;  /* 0x000000ffff077224 */ /* 0x000fe200078e001d */
[----:B------:R2:W-:Y:S01]  /*2bcb0*/  STL [R1+0x1f20], R29 ;  /* 0x001f201d01007387 */ /* 0x0005e20000100800 */
[-C--:B------:R-:W-:Y:S01]  /*2bcc0*/  LEA R28, P1, R111, R4.reuse, 0x2 ;  /* 0x000000046f1c7211 */ /* 0x080fe200078210ff */
[----:B-1----:R-:W1:Y:S02]  /*2bcd0*/  LDC R26, c[0x0][0x240] ;  /* 0x00009000ff1a7b82 */ /* 0x002e640000000800 */
[----:B------:R3:W-:Y:S04]  /*2bce0*/  LDGSTS.E [R27+-0x7f700], desc[UR60][R6.64], P3 ;  /* 0x80900000061b7fae */ /* 0x0007e8000992187c */
[----:B------:R-:W-:Y:S04]  /*2bcf0*/  STL [R1+0x1fa4], R12 ;  /* 0x001fa40c01007387 */ /* 0x000fe80000100800 */
[----:B------:R4:W-:Y:S04]  /*2bd00*/  STL [R1+0x1f60], R3 ;  /* 0x001f600301007387 */ /* 0x0009e80000100800 */
[----:B------:R4:W-:Y:S01]  /*2bd10*/  LDGSTS.E [R27+-0x7f300], desc[UR60][R2.64], P3 ;  /* 0x80d00000021b7fae */ /* 0x0009e2000992187c */
[----:B---3--:R-:W-:-:S02]  /*2bd20*/  LEA R6, P0, R115, R4, 0x2 ;  /* 0x0000000473067211 */ /* 0x008fc400078010ff */
[-C--:B--2---:R-:W-:Y:S01]  /*2bd30*/  LEA.HI.X.SX32 R29, R111, R5.reuse, 0x2, P1 ;  /* 0x000000056f1d7211 */ /* 0x084fe200008f16ff */
[----:B------:R2:W-:Y:S01]  /*2bd40*/  STL [R1+0x1fa0], R24 ;  /* 0x001fa01801007387 */ /* 0x0005e20000100800 */
[-C--:B------:R-:W-:Y:S01]  /*2bd50*/  LEA.HI.X.SX32 R7, R115, R5.reuse, 0x2, P0 ;  /* 0x0000000573077211 */ /* 0x080fe200000f16ff */
[----:B----4-:R-:W-:Y:S01]  /*2bd60*/  IMAD.MOV.U32 R2, RZ, RZ, R12 ;  /* 0x000000ffff027224 */ /* 0x010fe200078e000c */
[----:B------:R-:W-:Y:S01]  /*2bd70*/  MOV R3, R24 ;  /* 0x0000001800037202 */ /* 0x000fe20000000f00 */
[----:B------:R-:W-:Y:S01]  /*2bd80*/  STL.64 [R1+0x1fe8], R28 ;  /* 0x001fe81c01007387 */ /* 0x000fe20000100a00 */
[C---:B--2---:R-:W-:Y:S01]  /*2bd90*/  LEA R24, P1, R114.reuse, R4, 0x2 ;  /* 0x0000000472187211 */ /* 0x044fe200078210ff */
[----:B------:R-:W2:Y:S02]  /*2bda0*/  LDC R12, c[0x0][0x240] ;  /* 0x00009000ff0c7b82 */ /* 0x000ea40000000800 */
[----:B------:R3:W-:Y:S01]  /*2bdb0*/  LDGSTS.E [R27+-0x7ef00], desc[UR60][R2.64], P3 ;  /* 0x81100000021b7fae */ /* 0x0007e2000992187c */
[----:B------:R-:W-:-:S03]  /*2bdc0*/  LEA.HI.X.SX32 R25, R114, R5, 0x2, P1 ;  /* 0x0000000572197211 */ /* 0x000fc600008f16ff */
[----:B------:R-:W-:Y:S04]  /*2bdd0*/  LDGSTS.E [R27+-0x7eb00], desc[UR60][R28.64], P3 ;  /* 0x815000001c1b7fae */ /* 0x000fe8000992187c */
[----:B------:R4:W-:Y:S01]  /*2bde0*/  STL.64 [R1+0x2028], R6 ;  /* 0x0020280601007387 */ /* 0x0009e20000100a00 */
[----:B---3--:R-:W-:-:S03]  /*2bdf0*/  LEA R2, P0, R104, R4, 0x2 ;  /* 0x0000000468027211 */ /* 0x008fc600078010ff */
[----:B------:R4:W-:Y:S01]  /*2be00*/  LDGSTS.E [R27+-0x7e700], desc[UR60][R6.64], P3 ;  /* 0x81900000061b7fae */ /* 0x0009e2000992187c */
[----:B------:R-:W-:-:S03]  /*2be10*/  LEA.HI.X.SX32 R3, R104, R5, 0x2, P0 ;  /* 0x0000000568037211 */ /* 0x000fc600000f16ff */
[----:B------:R3:W-:Y:S04]  /*2be20*/  STL.64 [R1+0x2068], R24 ;  /* 0x0020681801007387 */ /* 0x0007e80000100a00 */
[----:B------:R3:W-:Y:S01]  /*2be30*/  LDGSTS.E [R27+-0x7e300], desc[UR60][R24.64], P3 ;  /* 0x81d00000181b7fae */ /* 0x0007e2000992187c */
[----:B----4-:R-:W-:-:S03]  /*2be40*/  LEA R6, P1, R14, R4, 0x2 ;  /* 0x000000040e067211 */ /* 0x010fc600078210ff */
[----:B------:R4:W-:Y:S01]  /*2be50*/  STL.64 [R1+0x20a8], R2 ;  /* 0x0020a80201007387 */ /* 0x0009e20000100a00 */
[----:B------:R-:W-:-:S03]  /*2be60*/  LEA.HI.X.SX32 R7, R14, R5, 0x2, P1 ;  /* 0x000000050e077211 */ /* 0x000fc600008f16ff */
[----:B------:R4:W-:Y:S01]  /*2be70*/  LDGSTS.E [R27+-0x7df00], desc[UR60][R2.64], P3 ;  /* 0x82100000021b7fae */ /* 0x0009e2000992187c */
[----:B------:R-:W1:Y:S01]  /*2be80*/  LDC R14, c[0x0][0x240] ;  /* 0x00009000ff0e7b82 */ /* 0x000e620000000800 */
[CC--:B---3--:R-:W-:Y:S02]  /*2be90*/  LEA R24, P0, R38.reuse, R4.reuse, 0x2 ;  /* 0x0000000426187211 */ /* 0x0c8fe400078010ff */
[----:B------:R3:W-:Y:S02]  /*2bea0*/  STL.64 [R1+0x20e8], R6 ;  /* 0x0020e80601007387 */ /* 0x0007e40000100a00 */
[----:B------:R-:W-:Y:S02]  /*2beb0*/  LEA.HI.X.SX32 R25, R38, R5, 0x2, P0 ;  /* 0x0000000526197211 */ /* 0x000fe400000f16ff */
[----:B------:R3:W-:Y:S01]  /*2bec0*/  LDGSTS.E [R27+-0x7db00], desc[UR60][R6.64], P3 ;  /* 0x82500000061b7fae */ /* 0x0007e2000992187c */
[----:B----4-:R-:W-:-:S03]  /*2bed0*/  LEA R2, P1, R50, R4, 0x2 ;  /* 0x0000000432027211 */ /* 0x010fc600078210ff */
[----:B------:R4:W-:Y:S01]  /*2bee0*/  STL.64 [R1+0x2128], R24 ;  /* 0x0021281801007387 */ /* 0x0009e20000100a00 */
[----:B------:R-:W-:-:S03]  /*2bef0*/  LEA.HI.X.SX32 R3, R50, R5, 0x2, P1 ;  /* 0x0000000532037211 */ /* 0x000fc600008f16ff */
[----:B------:R4:W-:Y:S01]  /*2bf00*/  LDGSTS.E [R27+-0x7d700], desc[UR60][R24.64], P3 ;  /* 0x82900000181b7fae */ /* 0x0009e2000992187c */
[----:B---3--:R-:W-:-:S03]  /*2bf10*/  LEA R6, P0, R139, R4, 0x2 ;  /* 0x000000048b067211 */ /* 0x008fc600078010ff */
[----:B------:R3:W-:Y:S01]  /*2bf20*/  STL.64 [R1+0x2168], R2 ;  /* 0x0021680201007387 */ /* 0x0007e20000100a00 */
[-C--:B------:R-:W-:Y:S02]  /*2bf30*/  LEA R28, P1, R147, R4.reuse, 0x2 ;  /* 0x00000004931c7211 */ /* 0x080fe400078210ff */
[-C--:B------:R-:W-:Y:S01]  /*2bf40*/  LEA.HI.X.SX32 R7, R139, R5.reuse, 0x2, P0 ;  /* 0x000000058b077211 */ /* 0x080fe200000f16ff */
[----:B------:R3:W-:Y:S01]  /*2bf50*/  LDGSTS.E [R27+-0x7d300], desc[UR60][R2.64], P3 ;  /* 0x82d00000021b7fae */ /* 0x0007e2000992187c */
[-C--:B------:R-:W-:Y:S02]  /*2bf60*/  LEA.HI.X.SX32 R29, R147, R5.reuse, 0x2, P1 ;  /* 0x00000005931d7211 */ /* 0x080fe400008f16ff */
[CC--:B----4-:R-:W-:Y:S01]  /*2bf70*/  LEA R24, P0, R66.reuse, R4.reuse, 0x2 ;  /* 0x0000000442187211 */ /* 0x0d0fe200078010ff */
[----:B------:R4:W-:Y:S03]  /*2bf80*/  STL.64 [R1+0x21a8], R6 ;  /* 0x0021a80601007387 */ /* 0x0009e60000100a00 */
[----:B------:R-:W-:Y:S01]  /*2bf90*/  LEA.HI.X.SX32 R25, R66, R5, 0x2, P0 ;  /* 0x0000000542197211 */ /* 0x000fe200000f16ff */
[----:B------:R-:W2:Y:S01]  /*2bfa0*/  LDL.LU R74, [R1+0x524] ;  /* 0x00052400014a7983 */ /* 0x000ea20000300800 */
[----:B---3--:R-:W-:-:S03]  /*2bfb0*/  LEA R2, P2, R70, R4, 0x2 ;  /* 0x0000000446027211 */ /* 0x008fc600078410ff */
[----:B------:R-:W-:Y:S01]  /*2bfc0*/  STL.64 [R1+0x21e8], R28 ;  /* 0x0021e81c01007387 */ /* 0x000fe20000100a00 */
[----:B------:R-:W-:-:S03]  /*2bfd0*/  LEA.HI.X.SX32 R3, R70, R5, 0x2, P2 ;  /* 0x0000000546037211 */ /* 0x000fc600010f16ff */
[----:B------:R3:W-:Y:S04]  /*2bfe0*/  STL.64 [R1+0x2228], R24 ;  /* 0x0022281801007387 */ /* 0x0007e80000100a00 */
[----:B------:R1:W-:Y:S04]  /*2bff0*/  STL.64 [R1+0x2268], R2 ;  /* 0x0022680201007387 */ /* 0x0003e80000100a00 */
[----:B------:R-:W2:Y:S04]  /*2c000*/  LDL.LU R234, [R1+0x508] ;  /* 0x0005080001ea7983 */ /* 0x000ea80000300800 */
[----:B------:R4:W-:Y:S04]  /*2c010*/  LDGSTS.E [R27+-0x7cf00], desc[UR60][R6.64], P3 ;  /* 0x83100000061b7fae */ /* 0x0009e8000992187c */
[----:B------:R-:W2:Y:S04]  /*2c020*/  LDL.LU R75, [R1+0x4f0] ;  /* 0x0004f000014b7983 */ /* 0x000ea80000300800 */
[----:B------:R-:W-:Y:S01]  /*2c030*/  LDGSTS.E [R27+-0x7cb00], desc[UR60][R28.64], P3 ;  /* 0x835000001c1b7fae */ /* 0x000fe2000992187c */
[----:B----4-:R-:W-:-:S03]  /*2c040*/  LEA R6, P0, R77, R4, 0x2 ;  /* 0x000000044d067211 */ /* 0x010fc600078010ff */
[----:B------:R3:W-:Y:S01]  /*2c050*/  LDGSTS.E [R27+-0x7c700], desc[UR60][R24.64], P3 ;  /* 0x83900000181b7fae */ /* 0x0007e2000992187c */
[----:B------:R-:W-:-:S03]  /*2c060*/  LEA.HI.X.SX32 R7, R77, R5, 0x2, P0 ;  /* 0x000000054d077211 */ /* 0x000fc600000f16ff */
[----:B------:R1:W-:Y:S01]  /*2c070*/  LDGSTS.E [R27+-0x7c300], desc[UR60][R2.64], P3 ;  /* 0x83d00000021b7fae */ /* 0x0003e2000992187c */
[----:B---3--:R-:W-:-:S03]  /*2c080*/  LEA R24, P0, R84, R4, 0x2 ;  /* 0x0000000454187211 */ /* 0x008fc600078010ff */
[----:B------:R3:W-:Y:S01]  /*2c090*/  STL.64 [R1+0x22a8], R6 ;  /* 0x0022a80601007387 */ /* 0x0007e20000100a00 */
[----:B------:R-:W-:Y:S01]  /*2c0a0*/  LEA.HI.X.SX32 R25, R84, R5, 0x2, P0 ;  /* 0x0000000554197211 */ /* 0x000fe200000f16ff */
[----:B-1----:R-:W2:Y:S01]  /*2c0b0*/  LDC R3, c[0x0][0x240] ;  /* 0x00009000ff037b82 */ /* 0x002ea20000000800 */
[-C--:B------:R-:W-:Y:S01]  /*2c0c0*/  LEA R32, P1, R90, R4.reuse, 0x2 ;  /* 0x000000045a207211 */ /* 0x080fe200078210ff */
[----:B------:R3:W-:Y:S04]  /*2c0d0*/  LDGSTS.E [R27+-0x7bf00], desc[UR60][R6.64], P3 ;  /* 0x84100000061b7fae */ /* 0x0007e8000992187c */
[----:B------:R1:W-:Y:S02]  /*2c0e0*/  STL.64 [R1+0x22e8], R24 ;  /* 0x0022e81801007387 */ /* 0x0003e40000100a00 */
[----:B------:R-:W4:Y:S02]  /*2c0f0*/  LDC R2, c[0x0][0x240] ;  /* 0x00009000ff027b82 */ /* 0x000f240000000800 */
[----:B------:R-:W4:Y:S01]  /*2c100*/  LDL.LU R230, [R1+0x4d8] ;  /* 0x0004d80001e67983 */ /* 0x000f220000300800 */
[----:B------:R-:W-:-:S02]  /*2c110*/  LEA R30, P0, R95, R4, 0x2 ;  /* 0x000000045f1e7211 */ /* 0x000fc400078010ff */
[-C--:B------:R-:W-:Y:S01]  /*2c120*/  LEA.HI.X.SX32 R33, R90, R5.reuse, 0x2, P1 ;  /* 0x000000055a217211 */ /* 0x080fe200008f16ff */
[----:B------:R1:W-:Y:S01]  /*2c130*/  LDGSTS.E [R27+-0x7bb00], desc[UR60][R24.64], P3 ;  /* 0x84500000181b7fae */ /* 0x0003e2000992187c */
[C---:B------:R-:W-:Y:S01]  /*2c140*/  LEA R28, P1, R98.reuse, R4, 0x2 ;  /* 0x00000004621c7211 */ /* 0x040fe200078210ff */
[----:B---3--:R-:W3:Y:S01]  /*2c150*/  LDC R6, c[0x0][0x240] ;  /* 0x00009000ff067b82 */ /* 0x008ee20000000800 */
[-C--:B------:R-:W-:Y:S01]  /*2c160*/  LEA.HI.X.SX32 R31, R95, R5.reuse, 0x2, P0 ;  /* 0x000000055f1f7211 */ /* 0x080fe200000f16ff */
[----:B------:R-:W-:Y:S01]  /*2c170*/  STL.64 [R1+0x2328], R32 ;  /* 0x0023282001007387 */ /* 0x000fe20000100a00 */
[----:B------:R-:W-:-:S05]  /*2c180*/  LEA.HI.X.SX32 R29, R98, R5, 0x2, P1 ;  /* 0x00000005621d7211 */ /* 0x000fca00008f16ff */
[----:B------:R-:W3:Y:S01]  /*2c190*/  LDC R7, c[0x0][0x240] ;  /* 0x00009000ff077b82 */ /* 0x000ee20000000800 */
[CC--:B-1----:R-:W-:Y:S01]  /*2c1a0*/  LEA R24, P2, R252.reuse, R4.reuse, 0x2 ;  /* 0x00000004fc187211 */ /* 0x0c2fe200078410ff */
[----:B------:R-:W-:Y:S03]  /*2c1b0*/  STL.64 [R1+0x2368], R30 ;  /* 0x0023681e01007387 */ /* 0x000fe60000100a00 */
[-C--:B------:R-:W-:Y:S01]  /*2c1c0*/  LEA.HI.X.SX32 R25, R252, R5.reuse, 0x2, P2 ;  /* 0x00000005fc197211 */ /* 0x080fe200010f16ff */
[----:B------:R-:W3:Y:S01]  /*2c1d0*/  LDL.LU R231, [R1+0x4c8] ;  /* 0x0004c80001e77983 */ /* 0x000ee20000300800 */
[C---:B------:R-:W-:Y:S01]  /*2c1e0*/  LEA R34, P0, R102.reuse, R4, 0x2 ;  /* 0x0000000466227211 */ /* 0x040fe200078010ff */
[----:B------:R-:W1:Y:S02]  /*2c1f0*/  LDC R252, c[0x0][0x230] ;  /* 0x00008c00fffc7b82 */ /* 0x000e640000000800 */
[----:B------:R-:W-:Y:S04]  /*2c200*/  STL.64 [R1+0x3818], R28 ;  /* 0x0038181c01007387 */ /* 0x000fe80000100a00 */
[----:B------:R-:W3:Y:S04]  /*2c210*/  LDL.LU R143, [R1+0x330] ;  /* 0x00033000018f7983 */ /* 0x000ee80000300800 */
[----:B------:R1:W-:Y:S04]  /*2c220*/  STL.64 [R1+0x3838], R24 ;  /* 0x0038381801007387 */ /* 0x0003e80000100a00 */
[----:B------:R-:W3:Y:S01]  /*2c230*/  LDL.LU R235, [R1+0x32c] ;  /* 0x00032c0001eb7983 */ /* 0x000ee20000300800 */
[----:B------:R-:W-:-:S03]  /*2c240*/  LEA.HI.X.SX32 R35, R102, R5, 0x2, P0 ;  /* 0x0000000566237211 */ /* 0x000fc600000f16ff */
[----:B------:R-:W-:Y:S04]  /*2c250*/  LDGSTS.E [R27+-0x7b700], desc[UR60][R32.64], P3 ;  /* 0x84900000201b7fae */ /* 0x000fe8000992187c */
[----:B------:R-:W-:Y:S04]  /*2c260*/  LDGSTS.E [R27+-0x7b300], desc[UR60][R30.64], P3 ;  /* 0x84d000001e1b7fae */ /* 0x000fe8000992187c */
[----:B------:R-:W-:Y:S04]  /*2c270*/  LDGSTS.E [R27+-0x7af00], desc[UR60][R28.64], P3 ;  /* 0x851000001c1b7fae */ /* 0x000fe8000992187c */
[----:B------:R1:W-:Y:S04]  /*2c280*/  LDGSTS.E [R27+-0x7ab00], desc[UR60][R24.64], P3 ;  /* 0x85500000181b7fae */ /* 0x0003e8000992187c */
[----:B------:R-:W-:Y:S01]  /*2c290*/  LDGSTS.E [R27+-0x7a700], desc[UR60][R34.64], P3 ;  /* 0x85900000221b7fae */ /* 0x000fe2000992187c */
[----:B-1----:R-:W1:Y:S08]  /*2c2a0*/  LDC R24, c[0x0][0x240] ;  /* 0x00009000ff187b82 */ /* 0x002e700000000800 */
[----:B------:R-:W1:Y:S01]  /*2c2b0*/  LDC R25, c[0x0][0x240] ;  /* 0x00009000ff197b82 */ /* 0x000e620000000800 */
[----:B--2---:R-:W-:-:S02]  /*2c2c0*/  IMAD R3, R234, R3, RZ ;  /* 0x00000003ea037224 */ /* 0x004fc400078e02ff */
[----:B------:R-:W2:Y:S01]  /*2c2d0*/  LDL.LU R234, [R1+0x490] ;  /* 0x0004900001ea7983 */ /* 0x000ea20000300800 */
[----:B----4-:R-:W-:Y:S02]  /*2c2e0*/  IMAD R2, R74, R2, RZ ;  /* 0x000000024a027224 */ /* 0x010fe400078e02ff */
[----:B---3--:R-:W-:-:S03]  /*2c2f0*/  IMAD R6, R75, R6, RZ ;  /* 0x000000064b067224 */ /* 0x008fc600078e02ff */
[-C--:B------:R-:W-:Y:S02]  /*2c300*/  LEA R32, P1, R2, R4.reuse, 0x2 ;  /* 0x0000000402207211 */ /* 0x080fe400078210ff */
[CC--:B------:R-:W-:Y:S02]  /*2c310*/  LEA R30, P0, R3.reuse, R4.reuse, 0x2 ;  /* 0x00000004031e7211 */ /* 0x0c0fe400078010ff */
[----:B------:R-:W-:Y:S02]  /*2c320*/  LEA R28, P2, R6, R4, 0x2 ;  /* 0x00000004061c7211 */ /* 0x000fe400078410ff */
[-C--:B------:R-:W-:Y:S02]  /*2c330*/  LEA.HI.X.SX32 R33, R2, R5.reuse, 0x2, P1 ;  /* 0x0000000502217211 */ /* 0x080fe400008f16ff */
[-C--:B------:R-:W-:Y:S02]  /*2c340*/  LEA.HI.X.SX32 R31, R3, R5.reuse, 0x2, P0 ;  /* 0x00000005031f7211 */ /* 0x080fe400000f16ff */
[----:B------:R-:W-:Y:S01]  /*2c350*/  LEA.HI.X.SX32 R29, R6, R5, 0x2, P2 ;  /* 0x00000005061d7211 */ /* 0x000fe200010f16ff */
[----:B------:R-:W-:Y:S04]  /*2c360*/  STL.64 [R1+0x3850], R34 ;  /* 0x0038502201007387 */ /* 0x000fe80000100a00 */
[----:B------:R-:W-:Y:S04]  /*2c370*/  STL.64 [R1+0x3878], R32 ;  /* 0x0038782001007387 */ /* 0x000fe80000100a00 */
[----:B------:R-:W-:Y:S04]  /*2c380*/  STL.64 [R1+0x3890], R30 ;  /* 0x0038901e01007387 */ /* 0x000fe80000100a00 */
[----:B------:R3:W-:Y:S04]  /*2c390*/  STL.64 [R1+0x38b8], R28 ;  /* 0x0038b81c01007387 */ /* 0x0007e80000100a00 */
[----:B------:R-:W4:Y:S04]  /*2c3a0*/  LDL.LU R74, [R1+0x344] ;  /* 0x00034400014a7983 */ /* 0x000f280000300800 */
[----:B------:R-:W4:Y:S01]  /*2c3b0*/  LDL.LU R75, [R1+0x33c] ;  /* 0x00033c00014b7983 */ /* 0x000f220000300800 */
[----:B------:R-:W-:-:S03]  /*2c3c0*/  IMAD R3, R230, R7, RZ ;  /* 0x00000007e6037224 */ /* 0x000fc600078e02ff */
[----:B------:R-:W-:Y:S04]  /*2c3d0*/  LDGSTS.E [R27+-0x7a300], desc[UR60][R32.64], P3 ;  /* 0x85d00000201b7fae */ /* 0x000fe8000992187c */
[----:B------:R-:W4:Y:S04]  /*2c3e0*/  LDL.LU R230, [R1+0x338] ;  /* 0x0003380001e67983 */ /* 0x000f280000300800 */
[----:B------:R-:W-:Y:S04]  /*2c3f0*/  LDGSTS.E [R27+-0x79f00], desc[UR60][R30.64], P3 ;  /* 0x861000001e1b7fae */ /* 0x000fe8000992187c */
[----:B------:R3:W-:Y:S02]  /*2c400*/  LDGSTS.E [R27+-0x79b00], desc[UR60][R28.64], P3 ;  /* 0x865000001c1b7fae */ /* 0x0007e4000992187c */
[----:B---3--:R-:W-:Y:S01]  /*2c410*/  LEA R28, P0, R3, R4, 0x2 ;  /* 0x00000004031c7211 */ /* 0x008fe200078010ff */
[----:B------:R-:W-:-:S02]  /*2c420*/  IMAD R2, R231, R12, RZ ;  /* 0x0000000ce7027224 */ /* 0x000fc400078e02ff */
[----:B------:R-:W3:Y:S01]  /*2c430*/  LDL.LU R231, [R1+0x328] ;  /* 0x0003280001e77983 */ /* 0x000ee20000300800 */
[-C--:B------:R-:W-:Y:S01]  /*2c440*/  LEA.HI.X.SX32 R29, R3, R5.reuse, 0x2, P0 ;  /* 0x00000005031d7211 */ /* 0x080fe200000f16ff */
[----:B------:R-:W-:Y:S01]  /*2c450*/  IMAD R6, R143, R14, RZ ;  /* 0x0000000e8f067224 */ /* 0x000fe200078e02ff */
[----:B------:R-:W-:Y:S01]  /*2c460*/  LEA R38, P0, R2, R4, 0x2 ;  /* 0x0000000402267211 */ /* 0x000fe200078010ff */
[----:B------:R-:W4:Y:S02]  /*2c470*/  LDC R12, c[0x0][0x240] ;  /* 0x00009000ff0c7b82 */ /* 0x000f240000000800 */
[----:B------:R1:W-:Y:S02]  /*2c480*/  STL.64 [R1+0x38d8], R28 ;  /* 0x0038d81c01007387 */ /* 0x0003e40000100a00 */
[----:B-1----:R-:W-:Y:S02]  /*2c490*/  IMAD R7, R235, R24, RZ ;  /* 0x00000018eb077224 */ /* 0x002fe400078e02ff */
[----:B------:R-:W3:Y:S01]  /*2c4a0*/  LDL.LU R143, [R1+0x324] ;  /* 0x00032400018f7983 */ /* 0x000ee20000300800 */
[-C--:B------:R-:W-:Y:S01]  /*2c4b0*/  LEA R34, P1, R6, R4.reuse, 0x2 ;  /* 0x0000000406227211 */ /* 0x080fe200078210ff */
[----:B------:R-:W1:Y:S01]  /*2c4c0*/  LDC R14, c[0x0][0x240] ;  /* 0x00009000ff0e7b82 */ /* 0x000e620000000800 */
[----:B------:R-:W-:Y:S01]  /*2c4d0*/  LEA.HI.X.SX32 R39, R2, R5, 0x2, P0 ;  /* 0x0000000502277211 */ /* 0x000fe200000f16ff */
[----:B------:R1:W-:Y:S01]  /*2c4e0*/  LDGSTS.E [R27+-0x79700], desc[UR60][R28.64], P3 ;  /* 0x869000001c1b7fae */ /* 0x0003e2000992187c */
[----:B------:R-:W-:-:S02]  /*2c4f0*/  LEA R32, P2, R7, R4, 0x2 ;  /* 0x0000000407207211 */ /* 0x000fc400078410ff */
[-C--:B------:R-:W-:Y:S01]  /*2c500*/  LEA.HI.X.SX32 R35, R6, R5.reuse, 0x2, P1 ;  /* 0x0000000506237211 */ /* 0x080fe200008f16ff */
[----:B------:R4:W-:Y:S01]  /*2c510*/  STL.64 [R1+0x38f0], R38 ;  /* 0x0038f02601007387 */ /* 0x0009e20000100a00 */
[----:B------:R-:W-:Y:S01]  /*2c520*/  LEA.HI.X.SX32 R33, R7, R5, 0x2, P2 ;  /* 0x0000000507217211 */ /* 0x000fe200010f16ff */
[----:B------:R-:W4:Y:S02]  /*2c530*/  LDC R24, c[0x0][0x240] ;  /* 0x00009000ff187b82 */ /* 0x000f240000000800 */
[----:B------:R4:W-:Y:S04]  /*2c540*/  STL.64 [R1+0x3918], R34 ;  /* 0x0039182201007387 */ /* 0x0009e80000100a00 */
[----:B------:R4:W-:Y:S02]  /*2c550*/  STL.64 [R1+0x3930], R32 ;  /* 0x0039302001007387 */ /* 0x0009e40000100a00 */
[----:B-1----:R-:W1:Y:S02]  /*2c560*/  LDC R28, c[0x0][0x240] ;  /* 0x00009000ff1c7b82 */ /* 0x002e640000000800 */
[----:B------:R4:W-:Y:S04]  /*2c570*/  LDGSTS.E [R27+-0x79300], desc[UR60][R38.64], P3 ;  /* 0x86d00000261b7fae */ /* 0x0009e8000992187c */
[----:B------:R4:W-:Y:S04]  /*2c580*/  LDGSTS.E [R27+-0x78f00], desc[UR60][R34.64], P3 ;  /* 0x87100000221b7fae */ /* 0x0009e8000992187c */
[----:B------:R4:W-:Y:S01]  /*2c590*/  LDGSTS.E [R27+-0x78b00], desc[UR60][R32.64], P3 ;  /* 0x87500000201b7fae */ /* 0x0009e2000992187c */
[----:B--2---:R-:W-:-:S02]  /*2c5a0*/  IMAD R3, R234, R26, RZ ;  /* 0x0000001aea037224 */ /* 0x004fc400078e02ff */
[----:B------:R-:W2:Y:S03]  /*2c5b0*/  LDC R26, c[0x0][0x240] ;  /* 0x00009000ff1a7b82 */ /* 0x000ea60000000800 */
[----:B------:R-:W-:-:S04]  /*2c5c0*/  LEA R30, P0, R3, R4, 0x2 ;  /* 0x00000004031e7211 */ /* 0x000fc800078010ff */
[----:B------:R-:W-:-:S05]  /*2c5d0*/  LEA.HI.X.SX32 R31, R3, R5, 0x2, P0 ;  /* 0x00000005031f7211 */ /* 0x000fca00000f16ff */
[----:B------:R1:W-:Y:S04]  /*2c5e0*/  STL.64 [R1+0x3948], R30 ;  /* 0x0039481e01007387 */ /* 0x0003e80000100a00 */
[----:B------:R-:W2:Y:S04]  /*2c5f0*/  LDL.LU R235, [R1+0x318] ;  /* 0x0003180001eb7983 */ /* 0x000ea80000300800 */
[----:B------:R-:W2:Y:S04]  /*2c600*/  LDL.LU R234, [R1+0x310] ;  /* 0x0003100001ea7983 */ /* 0x000ea80000300800 */
[----:B------:R1:W-:Y:S01]  /*2c610*/  LDGSTS.E [R27+-0x78700], desc[UR60][R30.64], P3 ;  /* 0x879000001e1b7fae */ /* 0x0003e2000992187c */
[----:B----4-:R-:W-:-:S03]  /*2c620*/  IMAD R2, R74, R12, RZ ;  /* 0x0000000c4a027224 */ /* 0x010fc600078e02ff */
[----:B------:R-:W4:Y:S01]  /*2c630*/  LDL.LU R74, [R1+0x308] ;  /* 0x00030800014a7983 */ /* 0x000f220000300800 */
[----:B------:R-:W2:Y:S01]  /*2c640*/  LDC R12, c[0x0][0x240] ;  /* 0x00009000ff0c7b82 */ /* 0x000ea20000000800 */
[----:B------:R-:W-:Y:S02]  /*2c650*/  IMAD R3, R75, R14, RZ ;  /* 0x0000000e4b037224 */ /* 0x000fe400078e02ff */
[----:B------:R-:W4:Y:S01]  /*2c660*/  LDL.LU R75, [R1+0x300] ;  /* 0x00030000014b7983 */ /* 0x000f220000300800 */
[----:B------:R-:W-:Y:S01]  /*2c670*/  IMAD R6, R230, R24, RZ ;  /* 0x00000018e6067224 */ /* 0x000fe200078e02ff */
[CC--:B------:R-:W-:Y:S02]  /*2c680*/  LEA R38, P0, R2.reuse, R4.reuse, 0x2 ;  /* 0x0000000402267211 */ /* 0x0c0fe400078010ff */
[----:B------:R-:W4:Y:S01]  /*2c690*/  LDL.LU R230, [R1+0x2f8] ;  /* 0x0002f80001e67983 */ /* 0x000f220000300800 */
[----:B------:R-:W-:Y:S01]  /*2c6a0*/  LEA R34, P1, R3, R4, 0x2 ;  /* 0x0000000403227211 */ /* 0x000fe200078210ff */
[----:B------:R-:W2:Y:S01]  /*2c6b0*/  LDC R14, c[0x0][0x240] ;  /* 0x00009000ff0e7b82 */ /* 0x000ea20000000800 */
[----:B------:R-:W-:-:S02]  /*2c6c0*/  LEA.HI.X.SX32 R39, R2, R5, 0x2, P0 ;  /* 0x0000000502277211 */ /* 0x000fc400000f16ff */
[CC--:B------:R-:W-:Y:S02]  /*2c6d0*/  LEA R32, P0, R6.reuse, R4.reuse, 0x2 ;  /* 0x0000000406207211 */ /* 0x0c0fe400078010ff */
[-C--:B------:R-:W-:Y:S01]  /*2c6e0*/  LEA.HI.X.SX32 R35, R3, R5.reuse, 0x2, P1 ;  /* 0x0000000503237211 */ /* 0x080fe200008f16ff */
[----:B------:R-:W-:Y:S01]  /*2c6f0*/  LDGSTS.E [R27+-0x78300], desc[UR60][R38.64], P3 ;  /* 0x87d00000261b7fae */ /* 0x000fe2000992187c */
[----:B------:R-:W-:Y:S01]  /*2c700*/  LEA.HI.X.SX32 R33, R6, R5, 0x2, P0 ;  /* 0x0000000506217211 */ /* 0x000fe200000f16ff */
[----:B------:R-:W4:Y:S01]  /*2c710*/  LDC R24, c[0x0][0x240] ;  /* 0x00009000ff187b82 */ /* 0x000f220000000800 */
[----:B---3--:R-:W-:Y:S01]  /*2c720*/  IMAD R7, R231, R25, RZ ;  /* 0x00000019e7077224 */ /* 0x008fe200078e02ff */
[----:B------:R-:W-:Y:S06]  /*2c730*/  STL.64 [R1+0x3960], R38 ;  /* 0x0039602601007387 */ /* 0x000fec0000100a00 */
[----:B------:R-:W3:Y:S01]  /*2c740*/  LDC R25, c[0x0][0x240] ;  /* 0x00009000ff197b82 */ /* 0x000ee20000000800 */
[----:B-1----:R-:W-:Y:S01]  /*2c750*/  LEA R30, P2, R7, R4, 0x2 ;  /* 0x00000004071e7211 */ /* 0x002fe200078410ff */
[----:B------:R-:W-:-:S03]  /*2c760*/  IMAD R2, R143, R28, RZ ;  /* 0x0000001c8f027224 */ /* 0x000fc600078e02ff */
[----:B------:R-:W-:Y:S01]  /*2c770*/  LEA.HI.X.SX32 R31, R7, R5, 0x2, P2 ;  /* 0x00000005071f7211 */ /* 0x000fe200010f16ff */
[----:B------:R-:W-:Y:S01]  /*2c780*/  LDGSTS.E [R27+-0x5ff00], desc[UR60][R34.64], P3 ;  /* 0xa0100000221b7fae */ /* 0x000fe2000992187c */
[----:B------:R-:W-:-:S03]  /*2c790*/  LEA R28, P1, R2, R4, 0x2 ;  /* 0x00000004021c7211 */ /* 0x000fc600078210ff */
[----:B------:R-:W-:Y:S01]  /*2c7a0*/  STL.64 [R1+0x39a0], R34 ;  /* 0x0039a02201007387 */ /* 0x000fe20000100a00 */
[----:B------:R-:W-:-:S03]  /*2c7b0*/  LEA.HI.X.SX32 R29, R2, R5, 0x2, P1 ;  /* 0x00000005021d7211 */ /* 0x000fc600008f16ff */
[----:B------:R-:W-:Y:S04]  /*2c7c0*/  STL.64 [R1+0x39b0], R32 ;  /* 0x0039b02001007387 */ /* 0x000fe80000100a00 */
[----:B------:R-:W-:Y:S04]  /*2c7d0*/  STL.64 [R1+0x39d0], R30 ;  /* 0x0039d01e01007387 */ /* 0x000fe80000100a00 */
[----:B------:R-:W3:Y:S04]  /*2c7e0*/  LDL.LU R143, [R1+0x2f0] ;  /* 0x0002f000018f7983 */ /* 0x000ee80000300800 */
[----:B------:R1:W-:Y:S04]  /*2c7f0*/  STL.64 [R1+0x39e8], R28 ;  /* 0x0039e81c01007387 */ /* 0x0003e80000100a00 */
[----:B------:R-:W3:Y:S04]  /*2c800*/  LDL.LU R231, [R1+0x2e4] ;  /* 0x0002e40001e77983 */ /* 0x000ee80000300800 */
[----:B------:R-:W-:Y:S04]  /*2c810*/  LDGSTS.E [R27+-0x5fb00], desc[UR60][R32.64], P3 ;  /* 0xa0500000201b7fae */ /* 0x000fe8000992187c */
[----:B------:R-:W-:Y:S04]  /*2c820*/  LDGSTS.E [R27+-0x5f700], desc[UR60][R30.64], P3 ;  /* 0xa09000001e1b7fae */ /* 0x000fe8000992187c */
[----:B------:R1:W-:Y:S02]  /*2c830*/  LDGSTS.E [R27+-0x5f300], desc[UR60][R28.64], P3 ;  /* 0xa0d000001c1b7fae */ /* 0x0003e4000992187c */
[----:B-1----:R-:W1:Y:S01]  /*2c840*/  LDC R28, c[0x0][0x240] ;  /* 0x00009000ff1c7b82 */ /* 0x002e620000000800 */
[----:B--2---:R-:W-:-:S02]  /*2c850*/  IMAD R2, R235, R12, RZ ;  /* 0x0000000ceb027224 */ /* 0x004fc400078e02ff */
[----:B------:R-:W2:Y:S01]  /*2c860*/  LDL.LU R235, [R1+0x2bc] ;  /* 0x0002bc0001eb7983 */ /* 0x000ea20000300800 */
[----:B------:R-:W-:-:S03]  /*2c870*/  IMAD R3, R234, R14, RZ ;  /* 0x0000000eea037224 */ /* 0x000fc600078e02ff */
[----:B------:R-:W2:Y:S01]  /*2c880*/  LDL.LU R234, [R1+0x2a4] ;  /* 0x0002a40001ea7983 */ /* 0x000ea20000300800 */
[----:B------:R-:W1:Y:S01]  /*2c890*/  LDC R14, c[0x0][0x240] ;  /* 0x00009000ff0e7b82 */ /* 0x000e620000000800 */
[----:B----4-:R-:W-:Y:S02]  /*2c8a0*/  IMAD R12, R230, R26, RZ ;  /* 0x0000001ae60c7224 */ /* 0x010fe400078e02ff */
[----:B------:R-:W4:Y:S01]  /*2c8b0*/  LDL.LU R230, [R1+0x290] ;  /* 0x0002900001e67983 */ /* 0x000f220000300800 */
[----:B---3--:R-:W-:Y:S01]  /*2c8c0*/  IMAD R7, R75, R25, RZ ;  /* 0x000000194b077224 */ /* 0x008fe200078e02ff */
[----:B------:R-:W-:-:S03]  /*2c8d0*/  LEA R38, P0, R2, R4, 0x2 ;  /* 0x0000000402267211 */ /* 0x000fc600078010ff */
[----:B------:R-:W2:Y:S01]  /*2c8e0*/  LDC R25, c[0x0][0x240] ;  /* 0x00009000ff197b82 */ /* 0x000ea20000000800 */
[----:B------:R-:W-:Y:S01]  /*2c8f0*/  IMAD R6, R74, R24, RZ ;  /* 0x000000184a067224 */ /* 0x000fe200078e02ff */
[-C--:B------:R-:W-:Y:S02]  /*2c900*/  LEA R34, P1, R3, R4.reuse, 0x2 ;  /* 0x0000000403227211 */ /* 0x080fe400078210ff */
[-C--:B------:R-:W-:Y:S02]  /*2c910*/  LEA.HI.X.SX32 R39, R2, R5.reuse, 0x2, P0 ;  /* 0x0000000502277211 */ /* 0x080fe400000f16ff */
[-C--:B------:R-:W-:Y:S02]  /*2c920*/  LEA R32, P0, R6, R4.reuse, 0x2 ;  /* 0x0000000406207211 */ /* 0x080fe400078010ff */
[----:B------:R-:W3:Y:S01]  /*2c930*/  LDC R24, c[0x0][0x240] ;  /* 0x00009000ff187b82 */ /* 0x000ee20000000800 */
[----:B------:R-:W-:Y:S01]  /*2c940*/  LEA R30, P2, R7, R4, 0x2 ;  /* 0x00000004071e7211 */ /* 0x000fe200078410ff */
[----:B------:R-:W-:Y:S01]  /*2c950*/  LDGSTS.E [R27+-0x5ef00], desc[UR60][R38.64], P3 ;  /* 0xa1100000261b7fae */ /* 0x000fe2000992187c */
[----:B------:R-:W-:-:S02]  /*2c960*/  LEA.HI.X.SX32 R35, R3, R5, 0x2, P1 ;  /* 0x0000000503237211 */ /* 0x000fc400008f16ff */
[----:B------:R-:W-:Y:S02]  /*2c970*/  LEA R2, P1, R12, R4, 0x2 ;  /* 0x000000040c027211 */ /* 0x000fe400078210ff */
[-C--:B------:R-:W-:Y:S01]  /*2c980*/  LEA.HI.X.SX32 R33, R6, R5.reuse, 0x2, P0 ;  /* 0x0000000506217211 */ /* 0x080fe200000f16ff */
[----:B------:R-:W2:Y:S01]  /*2c990*/  LDC R26, c[0x0][0x240] ;  /* 0x00009000ff1a7b82 */ /* 0x000ea20000000800 */
[-C--:B------:R-:W-:Y:S01]  /*2c9a0*/  LEA.HI.X.SX32 R31, R7, R5.reuse, 0x2, P2 ;  /* 0x00000005071f7211 */ /* 0x080fe200010f16ff */
[----:B------:R-:W-:Y:S01]  /*2c9b0*/  STL.64 [R1+0x3a00], R38 ;  /* 0x003a002601007387 */ /* 0x000fe20000100a00 */
[----:B------:R-:W-:-:S03]  /*2c9c0*/  LEA.HI.X.SX32 R3, R12, R5, 0x2, P1 ;  /* 0x000000050c037211 */ /* 0x000fc600008f16ff */
[----:B------:R-:W-:Y:S02]  /*2c9d0*/  STL.64 [R1+0x3a18], R34 ;  /* 0x003a182201007387 */ /* 0x000fe40000100a00 */
[----:B------:R-:W4:Y:S02]  /*2c9e0*/  LDC R12, c[0x0][0x240] ;  /* 0x00009000ff0c7b82 */ /* 0x000f240000000800 */
[----:B------:R-:W-:Y:S04]  /*2c9f0*/  STL.64 [R1+0x3a48], R32 ;  /* 0x003a482001007387 */ /* 0x000fe80000100a00 */
[----:B------:R-:W-:Y:S04]  /*2ca00*/  STL.64 [R1+0x3aa0], R30 ;  /* 0x003aa01e01007387 */ /* 0x000fe80000100a00 */
[----:B------:R1:W-:Y:S04]  /*2ca10*/  STL.64 [R1+0x3ac0], R2 ;  /* 0x003ac00201007387 */ /* 0x0003e80000100a00 */
[----:B------:R-:W4:Y:S04]  /*2ca20*/  LDL.LU R74, [R1+0x260] ;  /* 0x00026000014a7983 */ /* 0x000f280000300800 */
[----:B------:R-:W-:Y:S04]  /*2ca30*/  LDGSTS.E [R27+-0x5eb00], desc[UR60][R34.64], P3 ;  /* 0xa1500000221b7fae */ /* 0x000fe8000992187c */
[----:B------:R-:W-:Y:S04]  /*2ca40*/  LDGSTS.E [R27+-0x5e700], desc[UR60][R32.64], P3 ;  /* 0xa1900000201b7fae */ /* 0x000fe8000992187c */
[----:B------:R-:W-:Y:S04]  /*2ca50*/  LDGSTS.E [R27+-0x5e300], desc[UR60][R30.64], P3 ;  /* 0xa1d000001e1b7fae */ /* 0x000fe8000992187c */
[----:B------:R1:W-:Y:S04]  /*2ca60*/  LDGSTS.E [R27+-0x5df00], desc[UR60][R2.64], P3 ;  /* 0xa2100000021b7fae */ /* 0x0003e8000992187c */
[----:B------:R-:W4:Y:S01]  /*2ca70*/  LDL.LU R75, [R1+0x23c] ;  /* 0x00023c00014b7983 */ /* 0x000f220000300800 */
[----:B-1----:R-:W-:-:S03]  /*2ca80*/  IMAD R2, R143, R14, RZ ;  /* 0x0000000e8f027224 */ /* 0x002fc600078e02ff */
[----:B------:R-:W4:Y:S01]  /*2ca90*/  LDL.LU R143, [R1+0x21c] ;  /* 0x00021c00018f7983 */ /* 0x000f220000300800 */
[----:B---3--:R-:W-:Y:S01]  /*2caa0*/  IMAD R3, R231, R24, RZ ;  /* 0x00000018e7037224 */ /* 0x008fe200078e02ff */
[----:B------:R-:W1:Y:S01]  /*2cab0*/  LDC R14, c[0x0][0x240] ;  /* 0x00009000ff0e7b82 */ /* 0x000e620000000800 */
[----:B------:R-:W-:-:S03]  /*2cac0*/  LEA R30, P0, R2, R4, 0x2 ;  /* 0x00000004021e7211 */ /* 0x000fc600078010ff */
[C---:B------:R-:W-:Y:S02]  /*2cad0*/  LEA R34, P1, R3.reuse, R4, 0x2 ;  /* 0x0000000403227211 */ /* 0x040fe400078210ff */
[-C--:B------:R-:W-:Y:S02]  /*2cae0*/  LEA.HI.X.SX32 R31, R2, R5.reuse, 0x2, P0 ;  /* 0x00000005021f7211 */ /* 0x080fe400000f16ff */
[----:B------:R-:W-:Y:S01]  /*2caf0*/  LEA.HI.X.SX32 R35, R3, R5, 0x2, P1 ;  /* 0x0000000503237211 */ /* 0x000fe200008f16ff */
[----:B------:R-:W3:Y:S02]  /*2cb00*/  LDC R24, c[0x0][0x240] ;  /* 0x00009000ff187b82 */ /* 0x000ee40000000800 */
[----:B------:R2:W-:Y:S04]  /*2cb10*/  LDGSTS.E [R27+-0x5db00], desc[UR60][R30.64], P3 ;  /* 0xa25000001e1b7fae */ /* 0x0005e8000992187c */
[----:B------:R1:W-:Y:S01]  /*2cb20*/  LDGSTS.E [R27+-0x5d700], desc[UR60][R34.64], P3 ;  /* 0xa2900000221b7fae */ /* 0x0003e2000992187c */
[----:B--2---:R-:W-:-:S03]  /*2cb30*/  IMAD R6, R235, R25, RZ ;  /* 0x00000019eb067224 */ /* 0x004fc600078e02ff */
[----:B------:R-:W2:Y:S01]  /*2cb40*/  LDL.LU R235, [R1+0x1f0] ;  /* 0x0001f00001eb7983 */ /* 0x000ea20000300800 */
[----:B------:R-:W2:Y:S01]  /*2cb50*/  LDC R25, c[0x0][0x240] ;  /* 0x00009000ff197b82 */ /* 0x000ea20000000800 */
[----:B------:R-:W-:Y:S01]  /*2cb60*/  IMAD R7, R234, R26, RZ ;  /* 0x0000001aea077224 */ /* 0x000fe200078e02ff */
[CC--:B------:R-:W-:Y:S01]  /*2cb70*/  LEA R32, P0, R6.reuse, R4.reuse, 0x2 ;  /* 0x0000000406207211 */ /* 0x0c0fe200078010ff */
[----:B------:R-:W2:Y:S04]  /*2cb80*/  LDL.LU R234, [R1+0x1cc] ;  /* 0x0001cc0001ea7983 */ /* 0x000ea80000300800 */
[----:B------:R1:W-:Y:S01]  /*2cb90*/  STL.64 [R1+0x3ad8], R30 ;  /* 0x003ad81e01007387 */ /* 0x0003e20000100a00 */
[----:B------:R-:W-:Y:S01]  /*2cba0*/  LEA.HI.X.SX32 R33, R6, R5, 0x2, P0 ;  /* 0x0000000506217211 */ /* 0x000fe200000f16ff */
[----:B------:R-:W2:Y:S02]  /*2cbb0*/  LDC R26, c[0x0][0x240] ;  /* 0x00009000ff1a7b82 */ /* 0x000ea40000000800 */
[----:B------:R3:W-:Y:S01]  /*2cbc0*/  STL.64 [R1+0x3d48], R34 ;  /* 0x003d482201007387 */ /* 0x0007e20000100a00 */
[----:B-1----:R-:W-:-:S03]  /*2cbd0*/  LEA R30, P1, R7, R4, 0x2 ;  /* 0x00000004071e7211 */ /* 0x002fc600078210ff */
[----:B------:R-:W-:Y:S01]  /*2cbe0*/  LDGSTS.E [R27+-0x5d300], desc[UR60][R32.64], P3 ;  /* 0xa2d00000201b7fae */ /* 0x000fe2000992187c */
[----:B------:R-:W-:-:S03]  /*2cbf0*/  LEA.HI.X.SX32 R31, R7, R5, 0x2, P1 ;  /* 0x00000005071f7211 */ /* 0x000fc600008f16ff */
[----:B------:R-:W-:Y:S01]  /*2cc00*/  STL.64 [R1+0x3e50], R32 ;  /* 0x003e502001007387 */ /* 0x000fe20000100a00 */
[----:B----4-:R-:W-:-:S03]  /*2cc10*/  IMAD R2, R230, R28, RZ ;  /* 0x0000001ce6027224 */ /* 0x010fc600078e02ff */
[----:B------:R-:W-:Y:S04]  /*2cc20*/  STL.64 [R1+0x3e68], R30 ;  /* 0x003e681e01007387 */ /* 0x000fe80000100a00 */
[----:B------:R-:W4:Y:S01]  /*2cc30*/  LDL.LU R230, [R1+0x1ac] ;  /* 0x0001ac0001e67983 */ /* 0x000f220000300800 */
[----:B------:R-:W-:-:S03]  /*2cc40*/  LEA R28, P2, R2, R4, 0x2 ;  /* 0x00000004021c7211 */ /* 0x000fc600078410ff */
[----:B------:R-:W-:Y:S01]  /*2cc50*/  LDGSTS.E [R27+-0x5cf00], desc[UR60][R30.64], P3 ;  /* 0xa31000001e1b7fae */ /* 0x000fe2000992187c */
[----:B------:R-:W-:-:S05]  /*2cc60*/  LEA.HI.X.SX32 R29, R2, R5, 0x2, P2 ;  /* 0x00000005021d7211 */ /* 0x000fca00010f16ff */
[----:B------:R1:W-:Y:S04]  /*2cc70*/  STL.64 [R1+0x3ee8], R28 ;  /* 0x003ee81c01007387 */ /* 0x0003e80000100a00 */
[----:B------:R-:W4:Y:S04]  /*2cc80*/  LDL.LU R231, [R1+0x128] ;  /* 0x0001280001e77983 */ /* 0x000f280000300800 */
[----:B------:R1:W-:Y:S01]  /*2cc90*/  LDGSTS.E [R27+-0x5cb00], desc[UR60][R28.64], P3 ;  /* 0xa35000001c1b7fae */ /* 0x0003e2000992187c */
[----:B------:R-:W-:-:S03]  /*2cca0*/  IMAD R2, R74, R12, RZ ;  /* 0x0000000c4a027224 */ /* 0x000fc600078e02ff */
[----:B------:R-:W4:Y:S01]  /*2ccb0*/  LDL.LU R74, [R1+0xe8] ;  /* 0x0000e800014a7983 */ /* 0x000f220000300800 */
[----:B------:R-:W4:Y:S01]  /*2ccc0*/  LDC R12, c[0x0][0x240] ;  /* 0x00009000ff0c7b82 */ /* 0x000f220000000800 */
[----:B---3--:R-:W-:-:S04]  /*2ccd0*/  LEA R34, P0, R2, R4, 0x2 ;  /* 0x0000000402227211 */ /* 0x008fc800078010ff */
[----:B------:R-:W-:-:S05]  /*2cce0*/  LEA.HI.X.SX32 R35, R2, R5, 0x2, P0 ;  /* 0x0000000502237211 */ /* 0x000fca00000f16ff */
[----:B------:R-:W-:Y:S01]  /*2ccf0*/  LDGSTS.E [R27+-0x5c700], desc[UR60][R34.64], P3 ;  /* 0xa3900000221b7fae */ /* 0x000fe2000992187c */
[----:B------:R-:W-:-:S03]  /*2cd00*/  IMAD R3, R75, R14, RZ ;  /* 0x0000000e4b037224 */ /* 0x000fc600078e02ff */
[----:B------:R-:W3:Y:S01]  /*2cd10*/  LDL.LU R75, [R1+0xc0] ;  /* 0x0000c000014b7983 */ /* 0x000ee20000300800 */
[----:B------:R-:W4:Y:S01]  /*2cd20*/  LDC R14, c[0x0][0x240] ;  /* 0x00009000ff0e7b82 */ /* 0x000f220000000800 */
[----:B-1----:R-:W-:Y:S01]  /*2cd30*/  LEA R28, P1, R3, R4, 0x2 ;  /* 0x00000004031c7211 */ /* 0x002fe200078210ff */
[----:B------:R-:W-:-:S03]  /*2cd40*/  IMAD R6, R143, R24, RZ ;  /* 0x000000188f067224 */ /* 0x000fc600078e02ff */
[-C--:B------:R-:W-:Y:S01]  /*2cd50*/  LEA.HI.X.SX32 R29, R3, R5.reuse, 0x2, P1 ;  /* 0x00000005031d7211 */ /* 0x080fe200008f16ff */
[----:B------:R-:W-:Y:S02]  /*2cd60*/  STL.64 [R1+0x3ee0], R34 ;  /* 0x003ee02201007387 */ /* 0x000fe40000100a00 */
[----:B------:R-:W1:Y:S01]  /*2cd70*/  LDC R24, c[0x0][0x240] ;  /* 0x00009000ff187b82 */ /* 0x000e620000000800 */
[C---:B------:R-:W-:Y:S01]  /*2cd80*/  LEA R32, P2, R6.reuse, R4, 0x2 ;  /* 0x0000000406207211 */ /* 0x040fe200078410ff */
[----:B------:R-:W3:Y:S03]  /*2cd90*/  LDL.LU R143, [R1+0xb0] ;  /* 0x0000b000018f7983 */ /* 0x000ee60000300800 */
[----:B------:R-:W-:Y:S01]  /*2cda0*/  LEA.HI.X.SX32 R33, R6, R5, 0x2, P2 ;  /* 0x0000000506217211 */ /* 0x000fe200010f16ff */
[----:B------:R2:W-:Y:S04]  /*2cdb0*/  STL.64 [R1+0x3eb0], R28 ;  /* 0x003eb01c01007387 */ /* 0x0005e80000100a00 */
[----:B------:R2:W-:Y:S04]  /*2cdc0*/  LDGSTS.E [R27+-0x5c300], desc[UR60][R28.64], P3 ;  /* 0xa3d000001c1b7fae */ /* 0x0005e8000992187c */
[----:B------:R-:W-:Y:S01]  /*2cdd0*/  LDGSTS.E [R27+-0x5bf00], desc[UR60][R32.64], P3 ;  /* 0xa4100000201b7fae */ /* 0x000fe2000992187c */
[----:B--2---:R-:W-:-:S03]  /*2cde0*/  IMAD R7, R235, R25, RZ ;  /* 0x00000019eb077224 */ /* 0x004fc600078e02ff */
[----:B------:R-:W2:Y:S01]  /*2cdf0*/  LDL.LU R235, [R1+0x9c] ;  /* 0x00009c0001eb7983 */ /* 0x000ea20000300800 */
[----:B------:R-:W3:Y:S01]  /*2ce00*/  LDC R25, c[0x0][0x240] ;  /* 0x00009000ff197b82 */ /* 0x000ee20000000800 */
[----:B------:R-:W-:-:S04]  /*2ce10*/  LEA R30, P0, R7, R4, 0x2 ;  /* 0x00000004071e7211 */ /* 0x000fc800078010ff */
[-C--:B------:R-:W-:Y:S01]  /*2ce20*/  LEA.HI.X.SX32 R31, R7, R5.reuse, 0x2, P0 ;  /* 0x00000005071f7211 */ /* 0x080fe200000f16ff */
[----:B------:R-:W-:Y:S01]  /*2ce30*/  STL.64 [R1+0x3ed8], R32 ;  /* 0x003ed82001007387 */ /* 0x000fe20000100a00 */
[----:B------:R-:W-:Y:S01]  /*2ce40*/  IMAD R2, R234, R26, RZ ;  /* 0x0000001aea027224 */ /* 0x000fe200078e02ff */
[----:B------:R-:W3:Y:S02]  /*2ce50*/  LDC R7, c[0x0][0x240] ;  /* 0x00009000ff077b82 */ /* 0x000ee40000000800 */
[----:B------:R-:W-:Y:S04]  /*2ce60*/  STL.64 [R1+0x3ea0], R30 ;  /* 0x003ea01e01007387 */ /* 0x000fe80000100a00 */
[----:B------:R-:W2:Y:S01]  /*2ce70*/  LDL.LU R234, [R1+0x88] ;  /* 0x0000880001ea7983 */ /* 0x000ea20000300800 */
[C---:B------:R-:W-:Y:S01]  /*2ce80*/  LEA R28, P0, R2.reuse, R4, 0x2 ;  /* 0x00000004021c7211 */ /* 0x040fe200078010ff */
[----:B------:R-:W3:Y:S02]  /*2ce90*/  LDC R26, c[0x0][0x240] ;  /* 0x00009000ff1a7b82 */ /* 0x000ee40000000800 */
[----:B------:R-:W-:Y:S01]  /*2cea0*/  LDGSTS.E [R27+-0x5bb00], desc[UR60][R30.64], P3 ;  /* 0xa45000001e1b7fae */ /* 0x000fe2000992187c */
[----:B------:R-:W-:-:S05]  /*2ceb0*/  LEA.HI.X.SX32 R29, R2, R5, 0x2, P0 ;  /* 0x00000005021d7211 */ /* 0x000fca00000f16ff */
[----:B------:R1:W-:Y:S01]  /*2cec0*/  LDGSTS.E [R27+-0x5b700], desc[UR60][R28.64], P3 ;  /* 0xa49000001c1b7fae */ /* 0x0003e2000992187c */
[----:B----4-:R-:W-:-:S03]  /*2ced0*/  IMAD R2, R230, R12, RZ ;  /* 0x0000000ce6027224 */ /* 0x010fc600078e02ff */
[----:B------:R-:W4:Y:S01]  /*2cee0*/  LDL.LU R230, [R1+0x68] ;  /* 0x0000680001e67983 */ /* 0x000f220000300800 */
[----:B------:R-:W2:Y:S03]  /*2cef0*/  LDC R12, c[0x0][0x240] ;  /* 0x00009000ff0c7b82 */ /* 0x000ea60000000800 */
[----:B------:R1:W-:Y:S01]  /*2cf00*/  STL.64 [R1+0x3ec8], R28 ;  /* 0x003ec81c01007387 */ /* 0x0003e20000100a00 */
[----:B------:R-:W-:-:S04]  /*2cf10*/  IMAD R3, R231, R14, RZ ;  /* 0x0000000ee7037224 */ /* 0x000fc800078e02ff */
[----:B------:R-:W2:Y:S01]  /*2cf20*/  LDC R14, c[0x0][0x240] ;  /* 0x00009000ff0e7b82 */ /* 0x000ea20000000800 */
[CC--:B-1----:R-:W-:Y:S02]  /*2cf30*/  LEA R28, P0, R2.reuse, R4.reuse, 0x2 ;  /* 0x00000004021c7211 */ /* 0x0c2fe400078010ff */
[C---:B------:R-:W-:Y:S02]  /*2cf40*/  LEA R32, P1, R3.reuse, R4, 0x2 ;  /* 0x0000000403207211 */ /* 0x040fe400078210ff */
[-C--:B------:R-:W-:Y:S02]  /*2cf50*/  LEA.HI.X.SX32 R29, R2, R5.reuse, 0x2, P0 ;  /* 0x00000005021d7211 */ /* 0x080fe400000f16ff */
[----:B------:R-:W-:-:S03]  /*2cf60*/  LEA.HI.X.SX32 R33, R3, R5, 0x2, P1 ;  /* 0x0000000503217211 */ /* 0x000fc600008f16ff */
[----:B------:R1:W-:Y:S04]  /*2cf70*/  STL.64 [R1+0x3e78], R28 ;  /* 0x003e781c01007387 */ /* 0x0003e80000100a00 */
[----:B------:R1:W-:Y:S01]  /*2cf80*/  LDGSTS.E [R27+-0x5b300], desc[UR60][R28.64], P3 ;  /* 0xa4d000001c1b7fae */ /* 0x0003e2000992187c */
[----:B------:R-:W-:Y:S02]  /*2cf90*/  IMAD R6, R74, R24, RZ ;  /* 0x000000184a067224 */ /* 0x000fe400078e02ff */
[----:B---3--:R-:W-:Y:S01]  /*2cfa0*/  IMAD R2, R75, R25, RZ ;  /* 0x000000194b027224 */ /* 0x008fe200078e02ff */
[----:B------:R-:W4:Y:S01]  /*2cfb0*/  LDC R24, c[0x0][0x240] ;  /* 0x00009000ff187b82 */ /* 0x000f220000000800 */
[----:B------:R-:W-:Y:S03]  /*2cfc0*/  STL.64 [R1+0x3eb8], R32 ;  /* 0x003eb82001007387 */ /* 0x000fe60000100a00 */
[C---:B-1----:R-:W-:Y:S01]  /*2cfd0*/  LEA R28, P1, R2.reuse, R4, 0x2 ;  /* 0x00000004021c7211 */ /* 0x042fe200078210ff */
[----:B------:R-:W-:Y:S03]  /*2cfe0*/  LDGSTS.E [R27+-0x5af00], desc[UR60][R32.64], P3 ;  /* 0xa5100000201b7fae */ /* 0x000fe6000992187c */
[----:B------:R-:W1:Y:S01]  /*2cff0*/  LDC R25, c[0x0][0x240] ;  /* 0x00009000ff197b82 */ /* 0x000e620000000800 */
[----:B------:R-:W-:-:S02]  /*2d000*/  LEA.HI.X.SX32 R29, R2, R5, 0x2, P1 ;  /* 0x00000005021d7211 */ /* 0x000fc400008f16ff */
[----:B------:R-:W-:Y:S01]  /*2d010*/  LEA R30, P0, R6, R4, 0x2 ;  /* 0x00000004061e7211 */ /* 0x000fe200078010ff */
[----:B------:R-:W-:-:S04]  /*2d020*/  IMAD R2, R143, R7, RZ ;  /* 0x000000078f027224 */ /* 0x000fc800078e02ff */
[----:B------:R-:W3:Y:S01]  /*2d030*/  LDC R7, c[0x0][0x240] ;  /* 0x00009000ff077b82 */ /* 0x000ee20000000800 */
[----:B------:R-:W-:-:S05]  /*2d040*/  LEA.HI.X.SX32 R31, R6, R5, 0x2, P0 ;  /* 0x00000005061f7211 */ /* 0x000fca00000f16ff */
[----:B------:R1:W-:Y:S04]  /*2d050*/  STL.64 [R1+0x3e60], R30 ;  /* 0x003e601e01007387 */ /* 0x0003e80000100a00 */
[----:B------:R1:W-:Y:S04]  /*2d060*/  LDGSTS.E [R27+-0x5ab00], desc[UR60][R30.64], P3 ;  /* 0xa55000001e1b7fae */ /* 0x0003e8000992187c */
[----:B------:R2:W-:Y:S04]  /*2d070*/  STL.64 [R1+0x3ea8], R28 ;  /* 0x003ea81c01007387 */ /* 0x0005e80000100a00 */
[----:B------:R2:W-:Y:S01]  /*2d080*/  LDGSTS.E [R27+-0x5a700], desc[UR60][R28.64], P3 ;  /* 0xa59000001c1b7fae */ /* 0x0005e2000992187c */
[----:B-1----:R-:W-:-:S04]  /*2d090*/  LEA R30, P0, R2, R4, 0x2 ;  /* 0x00000004021e7211 */ /* 0x002fc800078010ff */
[----:B------:R-:W-:Y:S01]  /*2d0a0*/  LEA.HI.X.SX32 R31, R2, R5, 0x2, P0 ;  /* 0x00000005021f7211 */ /* 0x000fe200000f16ff */
[----:B------:R-:W-:Y:S02]  /*2d0b0*/  IMAD R250, R250, R25, RZ ;  /* 0x00000019fafa7224 */ /* 0x000fe400078e02ff */
[----:B------:R-:W-:Y:S02]  /*2d0c0*/  IMAD R242, R242, R26, RZ ;  /* 0x0000001af2f27224 */ /* 0x000fe400078e02ff */
[----:B------:R1:W-:Y:S04]  /*2d0d0*/  STL.64 [R1+0x3e58], R30 ;  /* 0x003e581e01007387 */ /* 0x0003e80000100a00 */
[----:B------:R1:W-:Y:S01]  /*2d0e0*/  LDGSTS.E [R27+-0x5a300], desc[UR60][R30.64], P3 ;  /* 0xa5d000001e1b7fae */ /* 0x0003e2000992187c */
[----:B---3--:R-:W-:-:S02]  /*2d0f0*/  IMAD R132, R132, R7, RZ ;  /* 0x0000000784847224 */ /* 0x008fc400078e02ff */
[----:B--2---:R-:W-:Y:S02]  /*2d100*/  IMAD R3, R235, R12, RZ ;  /* 0x0000000ceb037224 */ /* 0x004fe400078e02ff */
[----:B------:R-:W2:Y:S03]  /*2d110*/  LDC R12, c[0x0][0x240] ;  /* 0x00009000ff0c7b82 */ /* 0x000ea60000000800 */
[----:B------:R-:W-:Y:S01]  /*2d120*/  LEA R28, P1, R3, R4, 0x2 ;  /* 0x00000004031c7211 */ /* 0x000fe200078210ff */
[----:B------:R-:W-:-:S04]  /*2d130*/  IMAD R6, R234, R14, RZ ;  /* 0x0000000eea067224 */ /* 0x000fc800078e02ff */
[----:B------:R-:W3:Y:S01]  /*2d140*/  LDC R14, c[0x0][0x240] ;  /* 0x00009000ff0e7b82 */ /* 0x000ee20000000800 */
[----:B------:R-:W-:Y:S02]  /*2d150*/  LEA.HI.X.SX32 R29, R3, R5, 0x2, P1 ;  /* 0x00000005031d7211 */ /* 0x000fe400008f16ff */
[----:B------:R-:W-:-:S03]  /*2d160*/  LEA R32, P0, R6, R4, 0x2 ;  /* 0x0000000406207211 */ /* 0x000fc600078010ff */
[----:B------:R1:W-:Y:S01]  /*2d170*/  STL.64 [R1+0x3e98], R28 ;  /* 0x003e981c01007387 */ /* 0x0003e20000100a00 */
[----:B------:R-:W-:-:S03]  /*2d180*/  LEA.HI.X.SX32 R33, R6, R5, 0x2, P0 ;  /* 0x0000000506217211 */ /* 0x000fc600000f16ff */
[----:B------:R1:W-:Y:S01]  /*2d190*/  LDGSTS.E [R27+-0x59f00], desc[UR60][R28.64], P3 ;  /* 0xa61000001c1b7fae */ /* 0x0003e2000992187c */
[----:B----4-:R-:W-:Y:S02]  /*2d1a0*/  IMAD R2, R230, R24, RZ ;  /* 0x00000018e6027224 */ /* 0x010fe400078e02ff */
[----:B--2---:R-:W-:Y:S01]  /*2d1b0*/  IMAD R121, R121, R12, RZ ;  /* 0x0000000c79797224 */ /* 0x004fe200078e02ff */
[----:B------:R-:W-:Y:S02]  /*2d1c0*/  STL.64 [R1+0x3e40], R32 ;  /* 0x003e402001007387 */ /* 0x000fe40000100a00 */
[-C--:B-1----:R-:W-:Y:S02]  /*2d1d0*/  LEA R30, P1, R2, R4.reuse, 0x2 ;  /* 0x00000004021e7211 */ /* 0x082fe400078210ff */
[----:B------:R-:W-:Y:S01]  /*2d1e0*/  LEA R28, P0, R250, R4, 0x2 ;  /* 0x00000004fa1c7211 */ /* 0x000fe200078010ff */
[----:B------:R-:W-:Y:S01]  /*2d1f0*/  LDGSTS.E [R27+-0x59b00], desc[UR60][R32.64], P3 ;  /* 0xa6500000201b7fae */ /* 0x000fe2000992187c */
[----:B------:R-:W-:-:S02]  /*2d200*/  LEA.HI.X.SX32 R31, R2, R5, 0x2, P1 ;  /* 0x00000005021f7211 */ /* 0x000fc400008f16ff */
[----:B------:R-:W-:Y:S02]  /*2d210*/  LEA R24, P1, R242, R4, 0x2 ;  /* 0x00000004f2187211 */ /* 0x000fe400078210ff */
[-C--:B------:R-:W-:Y:S01]  /*2d220*/  LEA.HI.X.SX32 R29, R250, R5.reuse, 0x2, P0 ;  /* 0x00000005fa1d7211 */ /* 0x080fe200000f16ff */
[----:B---3--:R-:W-:Y:S01]  /*2d230*/  IMAD R106, R106, R14, RZ ;  /* 0x0000000e6a6a7224 */ /* 0x008fe200078e02ff */
[-C--:B------:R-:W-:Y:S01]  /*2d240*/  LEA R2, P0, R132, R4.reuse, 0x2 ;  /* 0x0000000484027211 */ /* 0x080fe200078010ff */
[----:B------:R-:W-:Y:S01]  /*2d250*/  LDGSTS.E [R27+-0x59700], desc[UR60][R30.64], P3 ;  /* 0xa69000001e1b7fae */ /* 0x000fe2000992187c */
[-C--:B------:R-:W-:Y:S02]  /*2d260*/  LEA.HI.X.SX32 R25, R242, R5.reuse, 0x2, P1 ;  /* 0x00000005f2197211 */ /* 0x080fe400008f16ff */
[----:B------:R-:W-:Y:S01]  /*2d270*/  LEA.HI.X.SX32 R3, R132, R5, 0x2, P0 ;  /* 0x0000000584037211 */ /* 0x000fe200000f16ff */
[----:B------:R-:W-:Y:S04]  /*2d280*/  STL.64 [R1+0x3e90], R30 ;  /* 0x003e901e01007387 */ /* 0x000fe80000100a00 */
[----:B------:R1:W-:Y:S04]  /*2d290*/  STL.64 [R1+0x3e30], R28 ;  /* 0x003e301c01007387 */ /* 0x0003e80000100a00 */
[----:B------:R1:W-:Y:S04]  /*2d2a0*/  LDGSTS.E [R27+-0x59300], desc[UR60][R28.64], P3 ;  /* 0xa6d000001c1b7fae */ /* 0x0003e8000992187c */
[----:B------:R2:W-:Y:S04]  /*2d2b0*/  STL.64 [R1+0x3e88], R24 ;  /* 0x003e881801007387 */ /* 0x0005e80000100a00 */
[----:B------:R2:W-:Y:S01]  /*2d2c0*/  LDGSTS.E [R27+-0x58f00], desc[UR60][R24.64], P3 ;  /* 0xa7100000181b7fae */ /* 0x0005e2000992187c */
[----:B-1----:R-:W-:-:S03]  /*2d2d0*/  LEA R28, P2, R121, R4, 0x2 ;  /* 0x00000004791c7211 */ /* 0x002fc600078410ff */
[----:B------:R1:W-:Y:S01]  /*2d2e0*/  STL.64 [R1+0x3e20], R2 ;  /* 0x003e200201007387 */ /* 0x0003e20000100a00 */
[----:B------:R-:W-:-:S03]  /*2d2f0*/  LEA.HI.X.SX32 R29, R121, R5, 0x2, P2 ;  /* 0x00000005791d7211 */ /* 0x000fc600010f16ff */
[----:B------:R1:W-:Y:S01]  /*2d300*/  LDGSTS.E [R27+-0x58b00], desc[UR60][R2.64], P3 ;  /* 0xa7500000021b7fae */ /* 0x0003e2000992187c */
[-C--:B--2---:R-:W-:Y:S02]  /*2d310*/  LEA R24, P1, R106, R4.reuse, 0x2 ;  /* 0x000000046a187211 */ /* 0x084fe400078210ff */
[----:B------:R-:W-:Y:S01]  /*2d320*/  LOP3.LUT R6, R0, 0x30, RZ, 0x3c, !PT ;  /* 0x0000003000067812 */ /* 0x000fe200078e3cff */
[----:B------:R-:W-:Y:S01]  /*2d330*/  STL.64 [R1+0x3e80], R28 ;  /* 0x003e801c01007387 */ /* 0x000fe20000100a00 */
[-C--:B------:R-:W-:Y:S02]  /*2d340*/  LEA.HI.X.SX32 R25, R106, R5.reuse, 0x2, P1 ;  /* 0x000000056a197211 */ /* 0x080fe400008f16ff */
[-C--:B------:R-:W-:Y:S01]  /*2d350*/  LEA R7, P1, R125, R4.reuse, 0x2 ;  /* 0x000000047d077211 */ /* 0x080fe200078210ff */
[----:B------:R-:W-:Y:S01]  /*2d360*/  LDGSTS.E [R27+-0x58700], desc[UR60][R28.64], P3 ;  /* 0xa79000001c1b7fae */ /* 0x000fe2000992187c */
[----:B-1----:R-:W-:Y:S02]  /*2d370*/  LEA R2, P0, R120, R4, 0x2 ;  /* 0x0000000478027211 */ /* 0x002fe400078010ff */
[----:B------:R-:W-:Y:S01]  /*2d380*/  IADD3 R6, R16, 0x100000, R6 ;  /* 0x0010000010067810 */ /* 0x000fe20007ffe006 */
[----:B------:R1:W-:Y:S01]  /*2d390*/  LDGSTS.E [R27+-0x58300], desc[UR60][R24.64], P3 ;  /* 0xa7d00000181b7fae */ /* 0x0003e2000992187c */
[----:B------:R-:W-:-:S03]  /*2d3a0*/  LEA.HI.X.SX32 R3, R120, R5, 0x2, P0 ;  /* 0x0000000578037211 */ /* 0x000fc600000f16ff */
[----:B------:R-:W-:Y:S04]  /*2d3b0*/  STL [R1+0x1eac], R2 ;  /* 0x001eac0201007387 */ /* 0x000fe80000100800 */
[----:B------:R1:W-:Y:S01]  /*2d3c0*/  STL.64 [R1+0x3e10], R24 ;  /* 0x003e101801007387 */ /* 0x0003e20000100a00 */
[----:B------:R-:W-:-:S03]  /*2d3d0*/  LEA R12, P0, R131, R4, 0x2 ;  /* 0x00000004830c7211 */ /* 0x000fc600078010ff */
[----:B------:R-:W-:Y:S04]  /*2d3e0*/  STL [R1+0x1eec], R7 ;  /* 0x001eec0701007387 */ /* 0x000fe80000100800 */
[----:B------:R2:W-:Y:S01]  /*2d3f0*/  STL [R1+0x1ea8], R3 ;  /* 0x001ea80301007387 */ /* 0x0005e20000100800 */
[----:B-1----:R-:W-:-:S03]  /*2d400*/  LEA.HI.X.SX32 R24, R125, R5, 0x2, P1 ;  /* 0x000000057d187211 */ /* 0x002fc600008f16ff */
[----:B------:R1:W-:Y:S01]  /*2d410*/  LDGSTS.E [R6+-0x7fe80], desc[UR60][R2.64], P3 ;  /* 0x8018000002067fae */ /* 0x0003e2000992187c */
[----:B------:R-:W-:Y:S02]  /*2d420*/  LEA.HI.X.SX32 R25, R131, R5, 0x2, P0 ;  /* 0x0000000583197211 */ /* 0x000fe400000f16ff */
[-C--:B------:R-:W-:Y:S01]  /*2d430*/  LEA R14, P1, R136, R4.reuse, 0x2 ;  /* 0x00000004880e7211 */ /* 0x080fe200078210ff */
[----:B------:R-:W-:Y:S01]  /*2d440*/  STL [R1+0x1f2c], R12 ;  /* 0x001f2c0c01007387 */ /* 0x000fe20000100800 */
[----:B-1----:R-:W-:Y:S02]  /*2d450*/  IMAD.MOV.U32 R2, RZ, RZ, R7 ;  /* 0x000000ffff027224 */ /* 0x002fe400078e0007 */
[----:B--2---:R-:W-:Y:S01]  /*2d460*/  IMAD.MOV.U32 R3, RZ, RZ, R24 ;  /* 0x000000ffff037224 */ /* 0x004fe200078e0018 */
[----:B------:R1:W-:Y:S04]  /*2d470*/  STL [R1+0x1ee8], R24 ;  /* 0x001ee81801007387 */ /* 0x0003e80000100800 */
[----:B------:R2:W-:Y:S01]  /*2d480*/  LDGSTS.E [R6+-0x7fa80], desc[UR60][R2.64], P3 ;  /* 0x8058000002067fae */ /* 0x0005e2000992187c */
[----:B------:R-:W-:-:S02]  /*2d490*/  LEA R7, P0, R240, R4, 0x2 ;  /* 0x00000004f0077211 */ /* 0x000fc400078010ff */
[----:B-1----:R-:W-:Y:S01]  /*2d4a0*/  LEA.HI.X.SX32 R24, R136, R5, 0x2, P1 ;  /* 0x0000000588187211 */ /* 0x002fe200008f16ff */
[----:B--2---:R-:W-:Y:S01]  /*2d4b0*/  IMAD.MOV.U32 R2, RZ, RZ, R12 ;  /* 0x000000ffff027224 */ /* 0x004fe200078e000c */
[----:B------:R-:W-:Y:S02]  /*2d4c0*/  MOV R3, R25 ;  /* 0x0000001900037202 */ /* 0x000fe40000000f00 */
[----:B------:R-:W-:-:S03]  /*2d4d0*/  LEA.HI.X.SX32 R12, R240, R5, 0x2, P0 ;  /* 0x00000005f00c7211 */ /* 0x000fc600000f16ff */
[----:B------:R1:W-:Y:S01]  /*2d4e0*/  LDGSTS.E [R6+-0x7f680], desc[UR60][R2.64], P3 ;  /* 0x8098000002067fae */ /* 0x0003e2000992187c */
[CC--:B------:R-:W-:Y:S02]  /*2d4f0*/  LEA R28, P1, R238.reuse, R4.reuse, 0x2 ;  /* 0x00000004ee1c7211 */ /* 0x0c0fe400078210ff */
[C---:B------:R-:W-:Y:S01]  /*2d500*/  LEA R26, P0, R135.reuse, R4, 0x2 ;  /* 0x00000004871a7211 */ /* 0x040fe200078010ff */
[----:B------:R2:W-:Y:S01]  /*2d510*/  STL [R1+0x1f6c], R14 ;  /* 0x001f6c0e01007387 */ /* 0x0005e20000100800 */
[----:B-1----:R-:W-:Y:S02]  /*2d520*/  IMAD.MOV.U32 R2, RZ, RZ, R14 ;  /* 0x000000ffff027224 */ /* 0x002fe400078e000e */
[----:B------:R-:W-:Y:S01]  /*2d530*/  IMAD.MOV.U32 R3, RZ, RZ, R24 ;  /* 0x000000ffff037224 */ /* 0x000fe200078e0018 */
[----:B------:R-:W-:Y:S01]  /*2d540*/  STL [R1+0x1f28], R25 ;  /* 0x001f281901007387 */ /* 0x000fe20000100800 */
[-C--:B------:R-:W-:Y:S01]  /*2d550*/  LEA.HI.X.SX32 R29, R238, R5.reuse, 0x2, P1 ;  /* 0x00000005ee1d7211 */ /* 0x080fe200008f16ff */
[----:B--2---:R-:W1:Y:S02]  /*2d560*/  LDC R14, c[0x0][0x240] ;  /* 0x00009000ff0e7b82 */ /* 0x004e640000000800 */
[----:B------:R2:W-:Y:S01]  /*2d570*/  LDGSTS.E [R6+-0x7f280], desc[UR60][R2.64], P3 ;  /* 0x80d8000002067fae */ /* 0x0005e2000992187c */
[----:B------:R-:W-:-:S03]  /*2d580*/  LEA.HI.X.SX32 R27, R135, R5, 0x2, P0 ;  /* 0x00000005871b7211 */ /* 0x000fc600000f16ff */
[----:B------:R3:W-:Y:S04]  /*2d590*/  STL [R1+0x1fac], R7 ;  /* 0x001fac0701007387 */ /* 0x0007e80000100800 */
[----:B------:R4:W-:Y:S01]  /*2d5a0*/  STL [R1+0x1f68], R24 ;  /* 0x001f681801007387 */ /* 0x0009e20000100800 */
[----:B--2---:R-:W-:Y:S01]  /*2d5b0*/  IMAD.MOV.U32 R2, RZ, RZ, R7 ;  /* 0x000000ffff027224 */ /* 0x004fe200078e0007 */
[----:B------:R-:W-:Y:S02]  /*2d5c0*/  MOV R3, R12 ;  /* 0x0000000c00037202 */ /* 0x000fe40000000f00 */
[----:B------:R2:W-:Y:S01]  /*2d5d0*/  STL [R1+0x1fa8], R12 ;  /* 0x001fa80c01007387 */ /* 0x0005e20000100800 */
[----:B---3--:R-:W3:Y:S03]  /*2d5e0*/  LDC R7, c[0x0][0x240] ;  /* 0x00009000ff077b82 */ /* 0x008ee60000000800 */
[----:B------:R2:W-:Y:S01]  /*2d5f0*/  LDGSTS.E [R6+-0x7ee80], desc[UR60][R2.64], P3 ;  /* 0x8118000002067fae */ /* 0x0005e2000992187c */
[----:B----4-:R-:W-:-:S03]  /*2d600*/  LEA R24, P1, R128, R4, 0x2 ;  /* 0x0000000480187211 */ /* 0x010fc600078210ff */
[----:B------:R-:W-:Y:S01]  /*2d610*/  STL.64 [R1+0x1e50], R28 ;  /* 0x001e501c01007387 */ /* 0x000fe20000100a00 */
[----:B------:R-:W-:Y:S01]  /*2d620*/  LEA.HI.X.SX32 R25, R128, R5, 0x2, P1 ;  /* 0x0000000580197211 */ /* 0x000fe200008f16ff */
[----:B--2---:R-:W2:Y:S02]  /*2d630*/  LDC R12, c[0x0][0x240] ;  /* 0x00009000ff0c7b82 */ /* 0x004ea40000000800 */
[----:B------:R-:W-:Y:S01]  /*2d640*/  LDGSTS.E [R6+-0x7ea80], desc[UR60][R28.64], P3 ;  /* 0x815800001c067fae */ /* 0x000fe2000992187c */
[----:B------:R-:W-:-:S03]  /*2d650*/  LEA R2, P0, R124, R4, 0x2 ;  /* 0x000000047c027211 */ /* 0x000fc600078010ff */
[----:B------:R4:W-:Y:S01]  /*2d660*/  STL.64 [R1+0x1e78], R26 ;  /* 0x001e781a01007387 */ /* 0x0009e20000100a00 */
[----:B------:R-:W-:-:S03]  /*2d670*/  LEA.HI.X.SX32 R3, R124, R5, 0x2, P0 ;  /* 0x000000057c037211 */ /* 0x000fc600000f16ff */
[----:B------:R4:W-:Y:S04]  /*2d680*/  LDGSTS.E [R6+-0x7e680], desc[UR60][R26.64], P3 ;  /* 0x819800001a067fae */ /* 0x0009e8000992187c */
[----:B------:R1:W-:Y:S04]  /*2d690*/  STL.64 [R1+0x2070], R24 ;  /* 0x0020701801007387 */ /* 0x0003e80000100a00 */
[----:B------:R1:W-:Y:S01]  /*2d6a0*/  LDGSTS.E [R6+-0x7e280], desc[UR60][R24.64], P3 ;  /* 0x81d8000018067fae */ /* 0x0003e2000992187c */
[----:B----4-:R-:W-:-:S03]  /*2d6b0*/  LEA R26, P1, R117, R4, 0x2 ;  /* 0x00000004751a7211 */ /* 0x010fc600078210ff */
[----:B------:R4:W-:Y:S01]  /*2d6c0*/  STL.64 [R1+0x20b0], R2 ;  /* 0x0020b00201007387 */ /* 0x0009e20000100a00 */
[----:B------:R-:W-:-:S03]  /*2d6d0*/  LEA.HI.X.SX32 R27, R117, R5, 0x2, P1 ;  /* 0x00000005751b7211 */ /* 0x000fc600008f16ff */
[----:B------:R4:W-:Y:S01]  /*2d6e0*/  LDGSTS.E [R6+-0x7de80], desc[UR60][R2.64], P3 ;  /* 0x8218000002067fae */ /* 0x0009e2000992187c */
[----:B-1----:R-:W-:-:S03]  /*2d6f0*/  LEA R24, P0, R100, R4, 0x2 ;  /* 0x0000000464187211 */ /* 0x002fc600078010ff */
[----:B------:R1:W-:Y:S01]  /*2d700*/  STL.64 [R1+0x20f0], R26 ;  /* 0x0020f01a01007387 */ /* 0x0003e20000100a00 */
[----:B------:R-:W-:-:S03]  /*2d710*/  LEA.HI.X.SX32 R25, R100, R5, 0x2, P0 ;  /* 0x0000000564197211 */ /* 0x000fc600000f16ff */
[----:B------:R1:W-:Y:S01]  /*2d720*/  LDGSTS.E [R6+-0x7da80], desc[UR60][R26.64], P3 ;  /* 0x825800001a067fae */ /* 0x0003e2000992187c */
[----:B----4-:R-:W-:-:S03]  /*2d730*/  LEA R2, P1, R36, R4, 0x2 ;  /* 0x0000000424027211 */ /* 0x010fc600078210ff */
[----:B------:R4:W-:Y:S01]  /*2d740*/  STL.64 [R1+0x2130], R24 ;  /* 0x0021301801007387 */ /* 0x0009e20000100a00 */
[----:B------:R-:W-:-:S03]  /*2d750*/  LEA.HI.X.SX32 R3, R36, R5, 0x2, P1 ;  /* 0x0000000524037211 */ /* 0x000fc600008f16ff */
[----:B------:R4:W-:Y:S01]  /*2d760*/  LDGSTS.E [R6+-0x7d680], desc[UR60][R24.64], P3 ;  /* 0x8298000018067fae */ /* 0x0009e2000992187c */
[----:B-1----:R-:W-:-:S03]  /*2d770*/  LEA R26, P0, R140, R4, 0x2 ;  /* 0x000000048c1a7211 */ /* 0x002fc600078010ff */
        /* <DEDUP_REMOVED lines=8> */
[----:B------:R-:W3:Y:S01]  /*2d800*/  LDL.LU R231, [R1+0x590] ;  /* 0x0005900001e77983 */ /* 0x000ee20000300800 */
[----:B-1----:R-:W-:-:S03]  /*2d810*/  LEA R2, P2, R65, R4, 0x2 ;  /* 0x0000000441027211 */ /* 0x002fc600078410ff */
[----:B------:R-:W-:Y:S01]  /*2d820*/  STL.64 [R1+0x21f0], R28 ;  /* 0x0021f01c01007387 */ /* 0x000fe20000100a00 */
[----:B------:R-:W-:-:S03]  /*2d830*/  LEA.HI.X.SX32 R3, R65, R5, 0x2, P2 ;  /* 0x0000000541037211 */ /* 0x000fc600010f16ff */
[----:B------:R1:W-:Y:S04]  /*2d840*/  STL.64 [R1+0x2230], R24 ;  /* 0x0022301801007387 */ /* 0x0003e80000100a00 */
[----:B------:R2:W-:Y:S04]  /*2d850*/  STL.64 [R1+0x2270], R2 ;  /* 0x0022700201007387 */ /* 0x0005e80000100a00 */
[----:B------:R-:W3:Y:S04]  /*2d860*/  LDL.LU R230, [R1+0x58c] ;  /* 0x00058c0001e67983 */ /* 0x000ee80000300800 */
[----:B------:R4:W-:Y:S04]  /*2d870*/  LDGSTS.E [R6+-0x7ce80], desc[UR60][R26.64], P3 ;  /* 0x831800001a067fae */ /* 0x0009e8000992187c */
[----:B------:R-:W-:Y:S04]  /*2d880*/  LDGSTS.E [R6+-0x7ca80], desc[UR60][R28.64], P3 ;  /* 0x835800001c067fae */ /* 0x000fe8000992187c */
[----:B------:R1:W-:Y:S01]  /*2d890*/  LDGSTS.E [R6+-0x7c680], desc[UR60][R24.64], P3 ;  /* 0x8398000018067fae */ /* 0x0003e2000992187c */
[----:B----4-:R-:W-:-:S03]  /*2d8a0*/  LEA R26, P0, R69, R4, 0x2 ;  /* 0x00000004451a7211 */ /* 0x010fc600078010ff */
[----:B------:R2:W-:Y:S01]  /*2d8b0*/  LDGSTS.E [R6+-0x7c280], desc[UR60][R2.64], P3 ;  /* 0x83d8000002067fae */ /* 0x0005e2000992187c */
[----:B------:R-:W-:-:S03]  /*2d8c0*/  LEA.HI.X.SX32 R27, R69, R5, 0x2, P0 ;  /* 0x00000005451b7211 */ /* 0x000fc600000f16ff */
[----:B------:R-:W4:Y:S01]  /*2d8d0*/  LDL.LU R74, [R1+0x588] ;  /* 0x00058800014a7983 */ /* 0x000f220000300800 */
[----:B-1----:R-:W-:-:S03]  /*2d8e0*/  LEA R24, P0, R76, R4, 0x2 ;  /* 0x000000044c187211 */ /* 0x002fc600078010ff */
[----:B------:R1:W-:Y:S01]  /*2d8f0*/  LDGSTS.E [R6+-0x7be80], desc[UR60][R26.64], P3 ;  /* 0x841800001a067fae */ /* 0x0003e2000992187c */
[----:B--2---:R-:W3:Y:S01]  /*2d900*/  LDC R3, c[0x0][0x240] ;  /* 0x00009000ff037b82 */ /* 0x004ee20000000800 */
[-C--:B------:R-:W-:Y:S02]  /*2d910*/  LEA.HI.X.SX32 R25, R76, R5.reuse, 0x2, P0 ;  /* 0x000000054c197211 */ /* 0x080fe400000f16ff */
[----:B------:R1:W-:Y:S01]  /*2d920*/  STL.64 [R1+0x22b0], R26 ;  /* 0x0022b01a01007387 */ /* 0x0003e20000100a00 */
[-C--:B------:R-:W-:Y:S02]  /*2d930*/  LEA R30, P1, R83, R4.reuse, 0x2 ;  /* 0x00000004531e7211 */ /* 0x080fe400078210ff */
[----:B------:R-:W-:Y:S01]  /*2d940*/  LEA R28, P0, R89, R4, 0x2 ;  /* 0x00000004591c7211 */ /* 0x000fe200078010ff */
[----:B------:R2:W-:Y:S01]  /*2d950*/  STL.64 [R1+0x22f0], R24 ;  /* 0x0022f01801007387 */ /* 0x0005e20000100a00 */
[-C--:B------:R-:W-:Y:S01]  /*2d960*/  LEA.HI.X.SX32 R31, R83, R5.reuse, 0x2, P1 ;  /* 0x00000005531f7211 */ /* 0x080fe200008f16ff */
[----:B------:R-:W3:Y:S02]  /*2d970*/  LDC R2, c[0x0][0x240] ;  /* 0x00009000ff027b82 */ /* 0x000ee40000000800 */
[----:B------:R-:W4:Y:S01]  /*2d980*/  LDL.LU R235, [R1+0x584] ;  /* 0x0005840001eb7983 */ /* 0x000f220000300800 */
[----:B------:R-:W-:-:S02]  /*2d990*/  LEA.HI.X.SX32 R29, R89, R5, 0x2, P0 ;  /* 0x00000005591d7211 */ /* 0x000fc400000f16ff */
[CC--:B-1----:R-:W-:Y:S01]  /*2d9a0*/  LEA R26, P1, R91.reuse, R4.reuse, 0x2 ;  /* 0x000000045b1a7211 */ /* 0x0c2fe200078210ff */
[----:B------:R2:W-:Y:S03]  /*2d9b0*/  LDGSTS.E [R6+-0x7ba80], desc[UR60][R24.64], P3 ;  /* 0x8458000018067fae */ /* 0x0005e6000992187c */
[----:B------:R-:W-:Y:S01]  /*2d9c0*/  LEA.HI.X.SX32 R27, R91, R5, 0x2, P1 ;  /* 0x000000055b1b7211 */ /* 0x000fe200008f16ff */
[----:B------:R-:W-:Y:S01]  /*2d9d0*/  STL.64 [R1+0x2330], R30 ;  /* 0x0023301e01007387 */ /* 0x000fe20000100a00 */
[----:B--2---:R-:W-:-:S03]  /*2d9e0*/  LEA R24, P2, R92, R4, 0x2 ;  /* 0x000000045c187211 */ /* 0x004fc600078410ff */
[----:B------:R-:W-:Y:S01]  /*2d9f0*/  STL.64 [R1+0x2370], R28 ;  /* 0x0023701c01007387 */ /* 0x000fe20000100a00 */
[----:B------:R-:W-:-:S03]  /*2da00*/  LEA.HI.X.SX32 R25, R92, R5, 0x2, P2 ;  /* 0x000000055c197211 */ /* 0x000fc600010f16ff */
[----:B------:R-:W2:Y:S04]  /*2da10*/  LDL.LU R75, [R1+0x580] ;  /* 0x00058000014b7983 */ /* 0x000ea80000300800 */
[----:B------:R1:W-:Y:S04]  /*2da20*/  STL.64 [R1+0x2de8], R26 ;  /* 0x002de81a01007387 */ /* 0x0003e80000100a00 */
[----:B------:R-:W2:Y:S04]  /*2da30*/  LDL.LU R143, [R1+0x57c] ;  /* 0x00057c00018f7983 */ /* 0x000ea80000300800 */
[----:B------:R1:W-:Y:S04]  /*2da40*/  STL.64 [R1+0x35f8], R24 ;  /* 0x0035f81801007387 */ /* 0x0003e80000100a00 */
[----:B------:R-:W2:Y:S01]  /*2da50*/  LDL.LU R234, [R1+0x548] ;  /* 0x0005480001ea7983 */ /* 0x000ea20000300800 */
[----:B---3--:R-:W-:-:S03]  /*2da60*/  IMAD R3, R230, R3, RZ ;  /* 0x00000003e6037224 */ /* 0x008fc600078e02ff */
[----:B------:R-:W-:Y:S04]  /*2da70*/  LDGSTS.E [R6+-0x7b680], desc[UR60][R30.64], P3 ;  /* 0x849800001e067fae */ /* 0x000fe8000992187c */
[----:B------:R-:W3:Y:S01]  /*2da80*/  LDL.LU R230, [R1+0x540] ;  /* 0x0005400001e67983 */ /* 0x000ee20000300800 */
[----:B------:R-:W-:Y:S01]  /*2da90*/  IMAD R2, R231, R2, RZ ;  /* 0x00000002e7027224 */ /* 0x000fe200078e02ff */
[CC--:B------:R-:W-:Y:S02]  /*2daa0*/  LEA R34, P0, R93.reuse, R4.reuse, 0x2 ;  /* 0x000000045d227211 */ /* 0x0c0fe400078010ff */
[----:B------:R-:W-:Y:S04]  /*2dab0*/  LDGSTS.E [R6+-0x7b280], desc[UR60][R28.64], P3 ;  /* 0x84d800001c067fae */ /* 0x000fe8000992187c */
[----:B------:R1:W-:Y:S04]  /*2dac0*/  LDGSTS.E [R6+-0x7ae80], desc[UR60][R26.64], P3 ;  /* 0x851800001a067fae */ /* 0x0003e8000992187c */
[----:B------:R1:W-:Y:S01]  /*2dad0*/  LDGSTS.E [R6+-0x7aa80], desc[UR60][R24.64], P3 ;  /* 0x8558000018067fae */ /* 0x0003e2000992187c */
[-C--:B------:R-:W-:Y:S01]  /*2dae0*/  LEA R32, P1, R2, R4.reuse, 0x2 ;  /* 0x0000000402207211 */ /* 0x080fe200078210ff */
[----:B----4-:R-:W-:Y:S01]  /*2daf0*/  IMAD R7, R74, R7, RZ ;  /* 0x000000074a077224 */ /* 0x010fe200078e02ff */
[----:B------:R-:W-:Y:S01]  /*2db00*/  LEA.HI.X.SX32 R35, R93, R5, 0x2, P0 ;  /* 0x000000055d237211 */ /* 0x000fe200000f16ff */
[----:B-1----:R-:W3:Y:S01]  /*2db10*/  LDC R27, c[0x0][0x240] ;  /* 0x00009000ff1b7b82 */ /* 0x002ee20000000800 */
[----:B------:R-:W-:-:S02]  /*2db20*/  LEA R30, P0, R3, R4, 0x2 ;  /* 0x00000004031e7211 */ /* 0x000fc400078010ff */
[----:B------:R-:W-:Y:S01]  /*2db30*/  LEA R28, P2, R7, R4, 0x2 ;  /* 0x00000004071c7211 */ /* 0x000fe200078410ff */
[----:B------:R-:W-:Y:S04]  /*2db40*/  LDGSTS.E [R6+-0x7a680], desc[UR60][R34.64], P3 ;  /* 0x8598000022067fae */ /* 0x000fe8000992187c */
[----:B------:R-:W1:Y:S01]  /*2db50*/  LDC R24, c[0x0][0x240] ;  /* 0x00009000ff187b82 */ /* 0x000e620000000800 */
[----:B------:R-:W-:-:S07]  /*2db60*/  LEA.HI.X.SX32 R33, R2, R5, 0x2, P1 ;  /* 0x0000000502217211 */ /* 0x000fce00008f16ff */
[----:B------:R-:W4:Y:S01]  /*2db70*/  LDC R25, c[0x0][0x240] ;  /* 0x00009000ff197b82 */ /* 0x000f220000000800 */
[-C--:B------:R-:W-:Y:S01]  /*2db80*/  LEA.HI.X.SX32 R31, R3, R5.reuse, 0x2, P0 ;  /* 0x00000005031f7211 */ /* 0x080fe200000f16ff */
[----:B------:R-:W-:Y:S01]  /*2db90*/  STL.64 [R1+0x36a8], R34 ;  /* 0x0036a82201007387 */ /* 0x000fe20000100a00 */
[----:B------:R-:W-:Y:S01]  /*2dba0*/  LEA.HI.X.SX32 R29, R7, R5, 0x2, P2 ;  /* 0x00000005071d7211 */ /* 0x000fe200010f16ff */
[----:B------:R-:W-:Y:S02]  /*2dbb0*/  IMAD R12, R235, R12, RZ ;  /* 0x0000000ceb0c7224 */ /* 0x000fe400078e02ff */
[----:B------:R-:W-:Y:S02]  /*2dbc0*/  STL.64 [R1+0x3778], R32 ;  /* 0x0037782001007387 */ /* 0x000fe40000100a00 */
[----:B------:R-:W3:Y:S02]  /*2dbd0*/  LDC R26, c[0x0][0x240] ;  /* 0x00009000ff1a7b82 */ /* 0x000ee40000000800 */
[----:B------:R-:W-:Y:S04]  /*2dbe0*/  LDGSTS.E [R6+-0x7a280], desc[UR60][R32.64], P3 ;  /* 0x85d8000020067fae */ /* 0x000fe8000992187c */
[----:B------:R-:W-:Y:S04]  /*2dbf0*/  STL.64 [R1+0x37a0], R30 ;  /* 0x0037a01e01007387 */ /* 0x000fe80000100a00 */
[----:B------:R-:W-:Y:S04]  /*2dc00*/  LDGSTS.E [R6+-0x79e80], desc[UR60][R30.64], P3 ;  /* 0x861800001e067fae */ /* 0x000fe8000992187c */
[----:B------:R2:W-:Y:S04]  /*2dc10*/  STL.64 [R1+0x37c0], R28 ;  /* 0x0037c01c01007387 */ /* 0x0005e80000100a00 */
[----:B------:R2:W-:Y:S04]  /*2dc20*/  LDGSTS.E [R6+-0x79a80], desc[UR60][R28.64], P3 ;  /* 0x865800001c067fae */ /* 0x0005e8000992187c */
[----:B------:R-:W3:Y:S04]  /*2dc30*/  LDL.LU R231, [R1+0x4a8] ;  /* 0x0004a80001e77983 */ /* 0x000ee80000300800 */
[----:B------:R-:W3:Y:S01]  /*2dc40*/  LDL.LU R74, [R1+0x4a4] ;  /* 0x0004a400014a7983 */ /* 0x000ee20000300800 */
[----:B--2---:R-:W-:-:S03]  /*2dc50*/  LEA R28, P0, R12, R4, 0x2 ;  /* 0x000000040c1c7211 */ /* 0x004fc600078010ff */
[----:B------:R-:W2:Y:S01]  /*2dc60*/  LDL.LU R235, [R1+0x4a0] ;  /* 0x0004a00001eb7983 */ /* 0x000ea20000300800 */
[----:B------:R-:W-:Y:S01]  /*2dc70*/  IMAD R2, R75, R14, RZ ;  /* 0x0000000e4b027224 */ /* 0x000fe200078e02ff */
[----:B------:R-:W-:Y:S02]  /*2dc80*/  LEA.HI.X.SX32 R29, R12, R5, 0x2, P0 ;  /* 0x000000050c1d7211 */ /* 0x000fe400000f16ff */
[----:B------:R-:W2:Y:S01]  /*2dc90*/  LDL.LU R75, [R1+0x49c] ;  /* 0x00049c00014b7983 */ /* 0x000ea20000300800 */
[----:B-1----:R-:W-:Y:S01]  /*2dca0*/  IMAD R3, R143, R24, RZ ;  /* 0x000000188f037224 */ /* 0x002fe200078e02ff */
[-C--:B------:R-:W-:Y:S01]  /*2dcb0*/  LEA R36, P0, R2, R4.reuse, 0x2 ;  /* 0x0000000402247211 */ /* 0x080fe200078010ff */
[----:B----4-:R-:W-:Y:S01]  /*2dcc0*/  IMAD R7, R234, R25, RZ ;  /* 0x00000019ea077224 */ /* 0x010fe200078e02ff */
[----:B------:R1:W-:Y:S01]  /*2dcd0*/  STL.64 [R1+0x37e0], R28 ;  /* 0x0037e01c01007387 */ /* 0x0003e20000100a00 */
[----:B------:R-:W4:Y:S03]  /*2dce0*/  LDC R14, c[0x0][0x240] ;  /* 0x00009000ff0e7b82 */ /* 0x000f260000000800 */
[----:B------:R-:W2:Y:S01]  /*2dcf0*/  LDL.LU R234, [R1+0x3cc] ;  /* 0x0003cc0001ea7983 */ /* 0x000ea20000300800 */
[----:B------:R-:W-:-:S02]  /*2dd00*/  LEA R34, P1, R3, R4, 0x2 ;  /* 0x0000000403227211 */ /* 0x000fc400078210ff */
[----:B------:R-:W-:Y:S01]  /*2dd10*/  LEA R32, P2, R7, R4, 0x2 ;  /* 0x0000000407207211 */ /* 0x000fe200078410ff */
[----:B------:R1:W-:Y:S01]  /*2dd20*/  LDGSTS.E [R6+-0x79680], desc[UR60][R28.64], P3 ;  /* 0x869800001c067fae */ /* 0x0003e2000992187c */
[-C--:B------:R-:W-:Y:S01]  /*2dd30*/  LEA.HI.X.SX32 R37, R2, R5.reuse, 0x2, P0 ;  /* 0x0000000502257211 */ /* 0x080fe200000f16ff */
[----:B------:R-:W4:Y:S01]  /*2dd40*/  LDC R24, c[0x0][0x240] ;  /* 0x00009000ff187b82 */ /* 0x000f220000000800 */
[-C--:B------:R-:W-:Y:S02]  /*2dd50*/  LEA.HI.X.SX32 R35, R3, R5.reuse, 0x2, P1 ;  /* 0x0000000503237211 */ /* 0x080fe400008f16ff */
[----:B------:R-:W-:Y:S01]  /*2dd60*/  LEA.HI.X.SX32 R33, R7, R5, 0x2, P2 ;  /* 0x0000000507217211 */ /* 0x000fe200010f16ff */
[----:B------:R2:W-:Y:S04]  /*2dd70*/  STL.64 [R1+0x3800], R36 ;  /* 0x0038002401007387 */ /* 0x0005e80000100a00 */
[----:B------:R2:W-:Y:S01]  /*2dd80*/  STL.64 [R1+0x3820], R34 ;  /* 0x0038202201007387 */ /* 0x0005e20000100a00 */
[----:B------:R-:W2:Y:S03]  /*2dd90*/  LDC R25, c[0x0][0x240] ;  /* 0x00009000ff197b82 */ /* 0x000ea60000000800 */
[----:B------:R2:W-:Y:S04]  /*2dda0*/  STL.64 [R1+0x3840], R32 ;  /* 0x0038402001007387 */ /* 0x0005e80000100a00 */
[----:B------:R2:W-:Y:S01]  /*2ddb0*/  LDGSTS.E [R6+-0x79280], desc[UR60][R36.64], P3 ;  /* 0x86d8000024067fae */ /* 0x0005e2000992187c */
[----:B-1----:R-:W1:Y:S03]  /*2ddc0*/  LDC R28, c[0x0][0x240] ;  /* 0x00009000ff1c7b82 */ /* 0x002e660000000800 */
[----:B------:R2:W-:Y:S04]  /*2ddd0*/  LDGSTS.E [R6+-0x78e80], desc[UR60][R34.64], P3 ;  /* 0x8718000022067fae */ /* 0x0005e8000992187c */
[----:B------:R2:W-:Y:S01]  /*2dde0*/  LDGSTS.E [R6+-0x78a80], desc[UR60][R32.64], P3 ;  /* 0x8758000020067fae */ /* 0x0005e2000992187c */
[----:B---3--:R-:W-:-:S02]  /*2ddf0*/  IMAD R12, R230, R27, RZ ;  /* 0x0000001be60c7224 */ /* 0x008fc400078e02ff */
[----:B------:R-:W3:Y:S03]  /*2de00*/  LDC R27, c[0x0][0x240] ;  /* 0x00009000ff1b7b82 */ /* 0x000ee60000000800 */
[----:B------:R-:W-:-:S04]  /*2de10*/  LEA R30, P0, R12, R4, 0x2 ;  /* 0x000000040c1e7211 */ /* 0x000fc800078010ff */
[----:B------:R-:W-:-:S05]  /*2de20*/  LEA.HI.X.SX32 R31, R12, R5, 0x2, P0 ;  /* 0x000000050c1f7211 */ /* 0x000fca00000f16ff */
[----:B------:R1:W-:Y:S04]  /*2de30*/  STL.64 [R1+0x3860], R30 ;  /* 0x0038601e01007387 */ /* 0x0003e80000100a00 */
[----:B------:R-:W3:Y:S04]  /*2de40*/  LDL.LU R143, [R1+0x37c] ;  /* 0x00037c00018f7983 */ /* 0x000ee80000300800 */
[----:B------:R-:W3:Y:S04]  /*2de50*/  LDL.LU R230, [R1+0x378] ;  /* 0x0003780001e67983 */ /* 0x000ee80000300800 */
[----:B------:R1:W-:Y:S01]  /*2de60*/  LDGSTS.E [R6+-0x78680], desc[UR60][R30.64], P3 ;  /* 0x879800001e067fae */ /* 0x0003e2000992187c */
[----:B----4-:R-:W-:-:S03]  /*2de70*/  IMAD R12, R231, R14, RZ ;  /* 0x0000000ee70c7224 */ /* 0x010fc600078e02ff */
[----:B------:R-:W4:Y:S01]  /*2de80*/  LDL.LU R231, [R1+0x374] ;  /* 0x0003740001e77983 */ /* 0x000f220000300800 */
[----:B------:R-:W3:Y:S01]  /*2de90*/  LDC R14, c[0x0][0x240] ;  /* 0x00009000ff0e7b82 */ /* 0x000ee20000000800 */
[----:B------:R-:W-:Y:S02]  /*2dea0*/  IMAD R3, R74, R24, RZ ;  /* 0x000000184a037224 */ /* 0x000fe400078e02ff */
[----:B------:R-:W4:Y:S01]  /*2deb0*/  LDL.LU R74, [R1+0x320] ;  /* 0x00032000014a7983 */ /* 0x000f220000300800 */
[----:B--2---:R-:W-:-:S03]  /*2dec0*/  IMAD R7, R235, R25, RZ ;  /* 0x00000019eb077224 */ /* 0x004fc600078e02ff */
[----:B------:R-:W2:Y:S01]  /*2ded0*/  LDL.LU R235, [R1+0x314] ;  /* 0x0003140001eb7983 */ /* 0x000ea20000300800 */
[----:B------:R-:W3:Y:S01]  /*2dee0*/  LDC R24, c[0x0][0x240] ;  /* 0x00009000ff187b82 */ /* 0x000ee20000000800 */
[C---:B------:R-:W-:Y:S01]  /*2def0*/  LEA R36, P0, R12.reuse, R4, 0x2 ;  /* 0x000000040c247211 */ /* 0x040fe200078010ff */
[----:B------:R-:W-:Y:S01]  /*2df00*/  IMAD R2, R75, R26, RZ ;  /* 0x0000001a4b027224 */ /* 0x000fe200078e02ff */
[-C--:B------:R-:W-:Y:S02]  /*2df10*/  LEA R34, P1, R3, R4.reuse, 0x2 ;  /* 0x0000000403227211 */ /* 0x080fe400078210ff */
[-C--:B------:R-:W-:Y:S02]  /*2df20*/  LEA.HI.X.SX32 R37, R12, R5.reuse, 0x2, P0 ;  /* 0x000000050c257211 */ /* 0x080fe400000f16ff */
[----:B------:R-:W-:Y:S01]  /*2df30*/  LEA R32, P0, R7, R4, 0x2 ;  /* 0x0000000407207211 */ /* 0x000fe200078010ff */
[----:B------:R-:W4:Y:S01]  /*2df40*/  LDC R25, c[0x0][0x240] ;  /* 0x00009000ff197b82 */ /* 0x000f220000000800 */
[----:B-1----:R-:W-:Y:S01]  /*2df50*/  IMAD R12, R234, R28, RZ ;  /* 0x0000001cea0c7224 */ /* 0x002fe200078e02ff */
[----:B------:R-:W-:Y:S01]  /*2df60*/  LEA R30, P2, R2, R4, 0x2 ;  /* 0x00000004021e7211 */ /* 0x000fe200078410ff */
[----:B------:R-:W-:Y:S01]  /*2df70*/  LDGSTS.E [R6+-0x78280], desc[UR60][R36.64], P3 ;  /* 0x87d8000024067fae */ /* 0x000fe2000992187c */
[----:B------:R-:W-:-:S02]  /*2df80*/  LEA.HI.X.SX32 R35, R3, R5, 0x2, P1 ;  /* 0x0000000503237211 */ /* 0x000fc400008f16ff */
[----:B------:R-:W-:Y:S02]  /*2df90*/  LEA R28, P1, R12, R4, 0x2 ;  /* 0x000000040c1c7211 */ /* 0x000fe400078210ff */
[-C--:B------:R-:W-:Y:S01]  /*2dfa0*/  LEA.HI.X.SX32 R33, R7, R5.reuse, 0x2, P0 ;  /* 0x0000000507217211 */ /* 0x080fe200000f16ff */
[----:B------:R-:W-:Y:S01]  /*2dfb0*/  STL.64 [R1+0x3888], R36 ;  /* 0x0038882401007387 */ /* 0x000fe20000100a00 */
[-C--:B------:R-:W-:Y:S01]  /*2dfc0*/  LEA.HI.X.SX32 R31, R2, R5.reuse, 0x2, P2 ;  /* 0x00000005021f7211 */ /* 0x080fe200010f16ff */
[----:B------:R-:W1:Y:S01]  /*2dfd0*/  LDC R26, c[0x0][0x240] ;  /* 0x00009000ff1a7b82 */ /* 0x000e620000000800 */
[----:B------:R-:W-:Y:S01]  /*2dfe0*/  LEA.HI.X.SX32 R29, R12, R5, 0x2, P1 ;  /* 0x000000050c1d7211 */ /* 0x000fe200008f16ff */
[----:B------:R-:W-:Y:S04]  /*2dff0*/  STL.64 [R1+0x38b0], R34 ;  /* 0x0038b02201007387 */ /* 0x000fe80000100a00 */
[----:B------:R-:W-:Y:S04]  /*2e000*/  STL.64 [R1+0x38c8], R32 ;  /* 0x0038c82001007387 */ /* 0x000fe80000100a00 */
[----:B------:R-:W-:Y:S04]  /*2e010*/  STL.64 [R1+0x38e8], R30 ;  /* 0x0038e81e01007387 */ /* 0x000fe80000100a00 */
[----:B------:R-:W2:Y:S04]  /*2e020*/  LDL.LU R234, [R1+0x30c] ;  /* 0x00030c0001ea7983 */ /* 0x000ea80000300800 */
[----:B------:R1:W-:Y:S04]  /*2e030*/  STL.64 [R1+0x3908], R28 ;  /* 0x0039081c01007387 */ /* 0x0003e80000100a00 */
[----:B------:R-:W2:Y:S04]  /*2e040*/  LDL.LU R75, [R1+0x304] ;  /* 0x00030400014b7983 */ /* 0x000ea80000300800 */
[----:B------:R-:W-:Y:S04]  /*2e050*/  LDGSTS.E [R6+-0x5fe80], desc[UR60][R34.64], P3 ;  /* 0xa018000022067fae */ /* 0x000fe8000992187c */
[----:B------:R-:W-:Y:S04]  /*2e060*/  LDGSTS.E [R6+-0x5fa80], desc[UR60][R32.64], P3 ;  /* 0xa058000020067fae */ /* 0x000fe8000992187c */
[----:B------:R-:W-:Y:S04]  /*2e070*/  LDGSTS.E [R6+-0x5f680], desc[UR60][R30.64], P3 ;  /* 0xa09800001e067fae */ /* 0x000fe8000992187c */
[----:B------:R1:W-:Y:S02]  /*2e080*/  LDGSTS.E [R6+-0x5f280], desc[UR60][R28.64], P3 ;  /* 0xa0d800001c067fae */ /* 0x0003e4000992187c */
[----:B-1----:R-:W1:Y:S01]  /*2e090*/  LDC R28, c[0x0][0x240] ;  /* 0x00009000ff1c7b82 */ /* 0x002e620000000800 */
[----:B---3--:R-:W-:-:S02]  /*2e0a0*/  IMAD R2, R143, R14, RZ ;  /* 0x0000000e8f027224 */ /* 0x008fc400078e02ff */
[----:B------:R-:W3:Y:S01]  /*2e0b0*/  LDL.LU R143, [R1+0x2f4] ;  /* 0x0002f400018f7983 */ /* 0x000ee20000300800 */
[----:B------:R-:W-:-:S03]  /*2e0c0*/  IMAD R3, R230, R24, RZ ;  /* 0x00000018e6037224 */ /* 0x000fc600078e02ff */
[----:B------:R-:W3:Y:S01]  /*2e0d0*/  LDL.LU R230, [R1+0x2e8] ;  /* 0x0002e80001e67983 */ /* 0x000ee20000300800 */
[----:B------:R-:W1:Y:S01]  /*2e0e0*/  LDC R24, c[0x0][0x240] ;  /* 0x00009000ff187b82 */ /* 0x000e620000000800 */
[CC--:B------:R-:W-:Y:S02]  /*2e0f0*/  LEA R36, P0, R2.reuse, R4.reuse, 0x2 ;  /* 0x0000000402247211 */ /* 0x0c0fe400078010ff */
[C---:B------:R-:W-:Y:S02]  /*2e100*/  LEA R34, P1, R3.reuse, R4, 0x2 ;  /* 0x0000000403227211 */ /* 0x040fe400078210ff */
[-C--:B------:R-:W-:Y:S02]  /*2e110*/  LEA.HI.X.SX32 R37, R2, R5.reuse, 0x2, P0 ;  /* 0x0000000502257211 */ /* 0x080fe400000f16ff */
[----:B------:R-:W-:-:S03]  /*2e120*/  LEA.HI.X.SX32 R35, R3, R5, 0x2, P1 ;  /* 0x0000000503237211 */ /* 0x000fc600008f16ff */
[----:B------:R-:W-:Y:S04]  /*2e130*/  LDGSTS.E [R6+-0x5ee80], desc[UR60][R36.64], P3 ;  /* 0xa118000024067fae */ /* 0x000fe8000992187c */
[----:B------:R-:W-:Y:S01]  /*2e140*/  LDGSTS.E [R6+-0x5ea80], desc[UR60][R34.64], P3 ;  /* 0xa158000022067fae */ /* 0x000fe2000992187c */
[----:B----4-:R-:W-:Y:S02]  /*2e150*/  IMAD R7, R231, R25, RZ ;  /* 0x00000019e7077224 */ /* 0x010fe400078e02ff */
[----:B------:R-:W4:Y:S01]  /*2e160*/  LDC R25, c[0x0][0x240] ;  /* 0x00009000ff197b82 */ /* 0x000f220000000800 */
[----:B------:R-:W-:Y:S02]  /*2e170*/  IMAD R12, R74, R26, RZ ;  /* 0x0000001a4a0c7224 */ /* 0x000fe400078e02ff */
[----:B--2---:R-:W-:Y:S01]  /*2e180*/  IMAD R14, R235, R27, RZ ;  /* 0x0000001beb0e7224 */ /* 0x004fe200078e02ff */
[----:B------:R-:W-:-:S04]  /*2e190*/  LEA R32, P0, R7, R4, 0x2 ;  /* 0x0000000407207211 */ /* 0x000fc800078010ff */
[----:B------:R-:W3:Y:S01]  /*2e1a0*/  LDC R27, c[0x0][0x240] ;  /* 0x00009000ff1b7b82 */ /* 0x000ee20000000800 */
[----:B------:R-:W2:Y:S01]  /*2e1b0*/  LDL.LU R235, [R1+0x2a0] ;  /* 0x0002a00001eb7983 */ /* 0x000ea20000300800 */
[-C--:B------:R-:W-:Y:S02]  /*2e1c0*/  LEA R30, P2, R12, R4.reuse, 0x2 ;  /* 0x000000040c1e7211 */ /* 0x080fe400078410ff */
[----:B------:R-:W-:Y:S02]  /*2e1d0*/  LEA R2, P1, R14, R4, 0x2 ;  /* 0x000000040e027211 */ /* 0x000fe400078210ff */
[-C--:B------:R-:W-:Y:S02]  /*2e1e0*/  LEA.HI.X.SX32 R33, R7, R5.reuse, 0x2, P0 ;  /* 0x0000000507217211 */ /* 0x080fe400000f16ff */
[-C--:B------:R-:W-:Y:S01]  /*2e1f0*/  LEA.HI.X.SX32 R31, R12, R5.reuse, 0x2, P2 ;  /* 0x000000050c1f7211 */ /* 0x080fe200010f16ff */
[----:B------:R-:W-:Y:S01]  /*2e200*/  STL.64 [R1+0x3920], R36 ;  /* 0x0039202401007387 */ /* 0x000fe20000100a00 */
[----:B------:R-:W-:Y:S01]  /*2e210*/  LEA.HI.X.SX32 R3, R14, R5, 0x2, P1 ;  /* 0x000000050e037211 */ /* 0x000fe200008f16ff */
[----:B------:R-:W4:Y:S02]  /*2e220*/  LDC R26, c[0x0][0x240] ;  /* 0x00009000ff1a7b82 */ /* 0x000f240000000800 */
[----:B------:R-:W-:Y:S04]  /*2e230*/  STL.64 [R1+0x3938], R34 ;  /* 0x0039382201007387 */ /* 0x000fe80000100a00 */
[----:B------:R-:W-:Y:S02]  /*2e240*/  STL.64 [R1+0x3950], R32 ;  /* 0x0039502001007387 */ /* 0x000fe40000100a00 */
[----:B------:R-:W2:Y:S02]  /*2e250*/  LDC R14, c[0x0][0x240] ;  /* 0x00009000ff0e7b82 */ /* 0x000ea40000000800 */
[----:B------:R-:W-:Y:S04]  /*2e260*/  LDGSTS.E [R6+-0x5e680], desc[UR60][R32.64], P3 ;  /* 0xa198000020067fae */ /* 0x000fe8000992187c */
[----:B------:R-:W-:Y:S04]  /*2e270*/  STL.64 [R1+0x3988], R30 ;  /* 0x0039881e01007387 */ /* 0x000fe80000100a00 */
[----:B------:R-:W-:Y:S04]  /*2e280*/  LDGSTS.E [R6+-0x5e280], desc[UR60][R30.64], P3 ;  /* 0xa1d800001e067fae */ /* 0x000fe8000992187c */
[----:B------:R1:W-:Y:S04]  /*2e290*/  STL.64 [R1+0x39a8], R2 ;  /* 0x0039a80201007387 */ /* 0x0003e80000100a00 */
[----:B------:R1:W-:Y:S04]  /*2e2a0*/  LDGSTS.E [R6+-0x5de80], desc[UR60][R2.64], P3 ;  /* 0xa218000002067fae */ /* 0x0003e8000992187c */
[----:B------:R-:W2:Y:S04]  /*2e2b0*/  LDL.LU R231, [R1+0x29c] ;  /* 0x00029c0001e77983 */ /* 0x000ea80000300800 */
[----:B------:R-:W2:Y:S01]  /*2e2c0*/  LDL.LU R74, [R1+0x298] ;  /* 0x00029800014a7983 */ /* 0x000ea20000300800 */
[----:B-1----:R-:W-:-:S03]  /*2e2d0*/  IMAD R2, R234, R24, RZ ;  /* 0x00000018ea027224 */ /* 0x002fc600078e02ff */
[----:B------:R-:W2:Y:S01]  /*2e2e0*/  LDL.LU R234, [R1+0x268] ;  /* 0x0002680001ea7983 */ /* 0x000ea20000300800 */
[----:B---3--:R-:W-:Y:S01]  /*2e2f0*/  IMAD R12, R230, R27, RZ ;  /* 0x0000001be60c7224 */ /* 0x008fe200078e02ff */
[----:B------:R-:W1:Y:S02]  /*2e300*/  LDC R24, c[0x0][0x240] ;  /* 0x00009000ff187b82 */ /* 0x000e640000000800 */
[----:B------:R-:W3:Y:S01]  /*2e310*/  LDL.LU R230, [R1+0x244] ;  /* 0x0002440001e67983 */ /* 0x000ee20000300800 */
[----:B----4-:R-:W-:Y:S01]  /*2e320*/  IMAD R3, R75, R25, RZ ;  /* 0x000000194b037224 */ /* 0x010fe200078e02ff */
[C---:B------:R-:W-:Y:S01]  /*2e330*/  LEA R30, P0, R2.reuse, R4, 0x2 ;  /* 0x00000004021e7211 */ /* 0x040fe200078010ff */
[----:B------:R-:W-:Y:S01]  /*2e340*/  IMAD R7, R143, R26, RZ ;  /* 0x0000001a8f077224 */ /* 0x000fe200078e02ff */
[----:B------:R-:W4:Y:S02]  /*2e350*/  LDL.LU R75, [R1+0x224] ;  /* 0x00022400014b7983 */ /* 0x000f240000300800 */
[----:B------:R-:W1:Y:S01]  /*2e360*/  LDC R25, c[0x0][0x240] ;  /* 0x00009000ff197b82 */ /* 0x000e620000000800 */
[----:B------:R-:W-:-:S02]  /*2e370*/  LEA.HI.X.SX32 R31, R2, R5, 0x2, P0 ;  /* 0x00000005021f7211 */ /* 0x000fc400000f16ff */
[----:B------:R-:W-:-:S05]  /*2e380*/  LEA R34, P1, R3, R4, 0x2 ;  /* 0x0000000403227211 */ /* 0x000fca00078210ff */
[----:B------:R-:W3:Y:S01]  /*2e390*/  LDC R26, c[0x0][0x240] ;  /* 0x00009000ff1a7b82 */ /* 0x000ee20000000800 */
[----:B------:R1:W-:Y:S01]  /*2e3a0*/  STL.64 [R1+0x39c0], R30 ;  /* 0x0039c01e01007387 */ /* 0x0003e20000100a00 */
[-C--:B------:R-:W-:Y:S02]  /*2e3b0*/  LEA R32, P0, R7, R4.reuse, 0x2 ;  /* 0x0000000407207211 */ /* 0x080fe400078010ff */
[-C--:B------:R-:W-:Y:S01]  /*2e3c0*/  LEA.HI.X.SX32 R35, R3, R5.reuse, 0x2, P1 ;  /* 0x0000000503237211 */ /* 0x080fe200008f16ff */
[----:B------:R1:W-:Y:S01]  /*2e3d0*/  LDGSTS.E [R6+-0x5da80], desc[UR60][R30.64], P3 ;  /* 0xa25800001e067fae */ /* 0x0003e2000992187c */
[----:B------:R-:W-:Y:S02]  /*2e3e0*/  LEA.HI.X.SX32 R33, R7, R5, 0x2, P0 ;  /* 0x0000000507217211 */ /* 0x000fe400000f16ff */
[----:B------:R-:W4:Y:S01]  /*2e3f0*/  LDC R27, c[0x0][0x240] ;  /* 0x00009000ff1b7b82 */ /* 0x000f220000000800 */
[----:B------:R3:W-:Y:S01]  /*2e400*/  STL.64 [R1+0x3a28], R34 ;  /* 0x003a282201007387 */ /* 0x0007e20000100a00 */
[----:B-1----:R-:W-:-:S03]  /*2e410*/  LEA R30, P1, R12, R4, 0x2 ;  /* 0x000000040c1e7211 */ /* 0x002fc600078210ff */
[----:B------:R1:W-:Y:S01]  /*2e420*/  LDGSTS.E [R6+-0x5d680], desc[UR60][R34.64], P3 ;  /* 0xa298000022067fae */ /* 0x0003e2000992187c */
[----:B------:R-:W-:-:S03]  /*2e430*/  LEA.HI.X.SX32 R31, R12, R5, 0x2, P1 ;  /* 0x000000050c1f7211 */ /* 0x000fc600008f16ff */
[----:B------:R-:W-:Y:S04]  /*2e440*/  STL.64 [R1+0x3ae0], R32 ;  /* 0x003ae02001007387 */ /* 0x000fe80000100a00 */
[----:B------:R-:W-:Y:S04]  /*2e450*/  STL.64 [R1+0x3af0], R30 ;  /* 0x003af01e01007387 */ /* 0x000fe80000100a00 */
[----:B------:R-:W4:Y:S04]  /*2e460*/  LDL.LU R143, [R1+0x1f8] ;  /* 0x0001f800018f7983 */ /* 0x000f280000300800 */
[----:B------:R-:W-:Y:S04]  /*2e470*/  LDGSTS.E [R6+-0x5d280], desc[UR60][R32.64], P3 ;  /* 0xa2d8000020067fae */ /* 0x000fe8000992187c */
[----:B------:R-:W-:Y:S01]  /*2e480*/  LDGSTS.E [R6+-0x5ce80], desc[UR60][R30.64], P3 ;  /* 0xa31800001e067fae */ /* 0x000fe2000992187c */
[----:B--2---:R-:W-:-:S05]  /*2e490*/  IMAD R2, R235, R28, RZ ;  /* 0x0000001ceb027224 */ /* 0x004fca00078e02ff */
[----:B------:R-:W-:-:S04]  /*2e4a0*/  LEA R28, P2, R2, R4, 0x2 ;  /* 0x00000004021c7211 */ /* 0x000fc800078410ff */
[----:B------:R-:W-:-:S05]  /*2e4b0*/  LEA.HI.X.SX32 R29, R2, R5, 0x2, P2 ;  /* 0x00000005021d7211 */ /* 0x000fca00010f16ff */
[----:B------:R2:W-:Y:S04]  /*2e4c0*/  STL.64 [R1+0x3d70], R28 ;  /* 0x003d701c01007387 */ /* 0x0005e80000100a00 */
[----:B------:R-:W4:Y:S04]  /*2e4d0*/  LDL.LU R235, [R1+0x1d0] ;  /* 0x0001d00001eb7983 */ /* 0x000f280000300800 */
[----:B------:R2:W-:Y:S01]  /*2e4e0*/  LDGSTS.E [R6+-0x5ca80], desc[UR60][R28.64], P3 ;  /* 0xa35800001c067fae */ /* 0x0005e2000992187c */
[----:B------:R-:W-:-:S03]  /*2e4f0*/  IMAD R7, R234, R25, RZ ;  /* 0x00000019ea077224 */ /* 0x000fc600078e02ff */
[----:B------:R-:W4:Y:S01]  /*2e500*/  LDL.LU R234, [R1+0x1bc] ;  /* 0x0001bc0001ea7983 */ /* 0x000f220000300800 */
[----:B---3--:R-:W-:Y:S01]  /*2e510*/  IMAD R12, R230, R26, RZ ;  /* 0x0000001ae60c7224 */ /* 0x008fe200078e02ff */
[----:B------:R-:W3:Y:S02]  /*2e520*/  LDC R25, c[0x0][0x240] ;  /* 0x00009000ff197b82 */ /* 0x000ee40000000800 */
[----:B------:R-:W3:Y:S01]  /*2e530*/  LDL.LU R230, [R1+0x160] ;  /* 0x0001600001e67983 */ /* 0x000ee20000300800 */
[----:B------:R-:W-:Y:S02]  /*2e540*/  IMAD R2, R231, R14, RZ ;  /* 0x0000000ee7027224 */ /* 0x000fe400078e02ff */
[----:B------:R-:W-:-:S03]  /*2e550*/  IMAD R3, R74, R24, RZ ;  /* 0x000000184a037224 */ /* 0x000fc600078e02ff */
[CC--:B-1----:R-:W-:Y:S01]  /*2e560*/  LEA R34, P0, R2.reuse, R4.reuse, 0x2 ;  /* 0x0000000402227211 */ /* 0x0c2fe200078010ff */
[----:B------:R-:W1:Y:S01]  /*2e570*/  LDC R14, c[0x0][0x240] ;  /* 0x00009000ff0e7b82 */ /* 0x000e620000000800 */
[-C--:B--2---:R-:W-:Y:S02]  /*2e580*/  LEA R28, P1, R3, R4.reuse, 0x2 ;  /* 0x00000004031c7211 */ /* 0x084fe400078210ff */
[-C--:B------:R-:W-:Y:S02]  /*2e590*/  LEA.HI.X.SX32 R35, R2, R5.reuse, 0x2, P0 ;  /* 0x0000000502237211 */ /* 0x080fe400000f16ff */
[-C--:B------:R-:W-:Y:S02]  /*2e5a0*/  LEA R32, P0, R7, R4.reuse, 0x2 ;  /* 0x0000000407207211 */ /* 0x080fe400078010ff */
[C---:B------:R-:W-:Y:S01]  /*2e5b0*/  LEA R30, P2, R12.reuse, R4, 0x2 ;  /* 0x000000040c1e7211 */ /* 0x040fe200078410ff */
[----:B------:R-:W2:Y:S01]  /*2e5c0*/  LDC R26, c[0x0][0x240] ;  /* 0x00009000ff1a7b82 */ /* 0x000ea20000000800 */
[----:B------:R-:W-:Y:S01]  /*2e5d0*/  LEA.HI.X.SX32 R29, R3, R5, 0x2, P1 ;  /* 0x00000005031d7211 */ /* 0x000fe200008f16ff */
[----:B----4-:R-:W-:Y:S01]  /*2e5e0*/  IMAD R2, R75, R27, RZ ;  /* 0x0000001b4b027224 */ /* 0x010fe200078e02ff */
[-C--:B------:R-:W-:Y:S01]  /*2e5f0*/  LEA.HI.X.SX32 R33, R7, R5.reuse, 0x2, P0 ;  /* 0x0000000507217211 */ /* 0x080fe200000f16ff */
[----:B------:R-:W-:Y:S01]  /*2e600*/  LDGSTS.E [R6+-0x5c680], desc[UR60][R34.64], P3 ;  /* 0xa398000022067fae */ /* 0x000fe2000992187c */
[----:B------:R-:W-:-:S03]  /*2e610*/  LEA.HI.X.SX32 R31, R12, R5, 0x2, P2 ;  /* 0x000000050c1f7211 */ /* 0x000fc600010f16ff */
[----:B------:R-:W-:Y:S01]  /*2e620*/  STL.64 [R1+0x3d80], R34 ;  /* 0x003d802201007387 */ /* 0x000fe20000100a00 */
[----:B------:R-:W4:Y:S03]  /*2e630*/  LDC R24, c[0x0][0x240] ;  /* 0x00009000ff187b82 */ /* 0x000f260000000800 */
[----:B------:R1:W-:Y:S04]  /*2e640*/  STL.64 [R1+0x3e00], R28 ;  /* 0x003e001c01007387 */ /* 0x0003e80000100a00 */
[----:B------:R-:W-:Y:S01]  /*2e650*/  STL.64 [R1+0x3df8], R32 ;  /* 0x003df82001007387 */ /* 0x000fe20000100a00 */
[----:B------:R-:W2:Y:S03]  /*2e660*/  LDC R12, c[0x0][0x240] ;  /* 0x00009000ff0c7b82 */ /* 0x000ea60000000800 */
[----:B------:R-:W-:Y:S04]  /*2e670*/  STL.64 [R1+0x3e08], R30 ;  /* 0x003e081e01007387 */ /* 0x000fe80000100a00 */
[----:B------:R-:W2:Y:S01]  /*2e680*/  LDL.LU R231, [R1+0x100] ;  /* 0x0001000001e77983 */ /* 0x000ea20000300800 */
[----:B------:R-:W2:Y:S03]  /*2e690*/  LDC R27, c[0x0][0x240] ;  /* 0x00009000ff1b7b82 */ /* 0x000ea60000000800 */
[----:B------:R1:W-:Y:S04]  /*2e6a0*/  LDGSTS.E [R6+-0x5c280], desc[UR60][R28.64], P3 ;  /* 0xa3d800001c067fae */ /* 0x0003e8000992187c */
[----:B------:R-:W2:Y:S04]  /*2e6b0*/  LDL.LU R74, [R1+0xc8] ;  /* 0x0000c800014a7983 */ /* 0x000ea80000300800 */
[----:B------:R-:W2:Y:S01]  /*2e6c0*/  LDL.LU R75, [R1+0xb4] ;  /* 0x0000b400014b7983 */ /* 0x000ea20000300800 */
[----:B-1----:R-:W-:-:S03]  /*2e6d0*/  LEA R28, P0, R2, R4, 0x2 ;  /* 0x00000004021c7211 */ /* 0x002fc600078010ff */
[----:B------:R-:W-:Y:S01]  /*2e6e0*/  LDGSTS.E [R6+-0x5be80], desc[UR60][R32.64], P3 ;  /* 0xa418000020067fae */ /* 0x000fe2000992187c */
[----:B------:R-:W-:Y:S01]  /*2e6f0*/  LEA.HI.X.SX32 R29, R2, R5, 0x2, P0 ;  /* 0x00000005021d7211 */ /* 0x000fe200000f16ff */
[----:B------:R-:W-:Y:S02]  /*2e700*/  IMAD R2, R143, R14, RZ ;  /* 0x0000000e8f027224 */ /* 0x000fe400078e02ff */
[----:B------:R-:W-:Y:S01]  /*2e710*/  LDGSTS.E [R6+-0x5ba80], desc[UR60][R30.64], P3 ;  /* 0xa45800001e067fae */ /* 0x000fe2000992187c */
[----:B------:R-:W1:Y:S03]  /*2e720*/  LDC R14, c[0x0][0x240] ;  /* 0x00009000ff0e7b82 */ /* 0x000e660000000800 */
[----:B------:R3:W-:Y:S04]  /*2e730*/  STL.64 [R1+0x3dd0], R28 ;  /* 0x003dd01c01007387 */ /* 0x0007e80000100a00 */
[----:B------:R3:W-:Y:S04]  /*2e740*/  LDGSTS.E [R6+-0x5b680], desc[UR60][R28.64], P3 ;  /* 0xa49800001c067fae */ /* 0x0007e8000992187c */
[----:B------:R-:W2:Y:S01]  /*2e750*/  LDL.LU R143, [R1+0xa4] ;  /* 0x0000a400018f7983 */ /* 0x000ea20000300800 */
[----:B---3--:R-:W-:-:S04]  /*2e760*/  LEA R28, P1, R2, R4, 0x2 ;  /* 0x00000004021c7211 */ /* 0x008fc800078210ff */
[----:B------:R-:W-:Y:S01]  /*2e770*/  LEA.HI.X.SX32 R29, R2, R5, 0x2, P1 ;  /* 0x00000005021d7211 */ /* 0x000fe200008f16ff */
[----:B------:R-:W-:-:S04]  /*2e780*/  IMAD R7, R234, R25, RZ ;  /* 0x00000019ea077224 */ /* 0x000fc800078e02ff */
[----:B------:R3:W-:Y:S01]  /*2e790*/  LDGSTS.E [R6+-0x5b280], desc[UR60][R28.64], P3 ;  /* 0xa4d800001c067fae */ /* 0x0007e2000992187c */
[----:B----4-:R-:W-:Y:S01]  /*2e7a0*/  IMAD R3, R235, R24, RZ ;  /* 0x00000018eb037224 */ /* 0x010fe200078e02ff */
[----:B------:R-:W4:Y:S02]  /*2e7b0*/  LDC R25, c[0x0][0x240] ;  /* 0x00009000ff197b82 */ /* 0x000f240000000800 */
[----:B------:R-:W4:Y:S06]  /*2e7c0*/  LDL.LU R234, [R1+0x90] ;  /* 0x0000900001ea7983 */ /* 0x000f2c0000300800 */
[----:B------:R-:W1:Y:S01]  /*2e7d0*/  LDC R24, c[0x0][0x240] ;  /* 0x00009000ff187b82 */ /* 0x000e620000000800 */
[----:B--2---:R-:W-:-:S02]  /*2e7e0*/  IMAD R2, R230, R26, RZ ;  /* 0x0000001ae6027224 */ /* 0x004fc400078e02ff */
[----:B------:R-:W2:Y:S01]  /*2e7f0*/  LDL.LU R230, [R1+0x7c] ;  /* 0x00007c0001e67983 */ /* 0x000ea20000300800 */
[----:B------:R-:W-:-:S04]  /*2e800*/  LEA R32, P0, R3, R4, 0x2 ;  /* 0x0000000403207211 */ /* 0x000fc800078010ff */
[----:B------:R-:W4:Y:S01]  /*2e810*/  LDC R26, c[0x0][0x240] ;  /* 0x00009000ff1a7b82 */ /* 0x000f220000000800 */
[----:B------:R3:W-:Y:S01]  /*2e820*/  STL.64 [R1+0x3df0], R28 ;  /* 0x003df01c01007387 */ /* 0x0007e20000100a00 */
[-C--:B------:R-:W-:Y:S02]  /*2e830*/  LEA R30, P1, R7, R4.reuse, 0x2 ;  /* 0x00000004071e7211 */ /* 0x080fe400078210ff */
[-C--:B------:R-:W-:Y:S01]  /*2e840*/  LEA.HI.X.SX32 R33, R3, R5.reuse, 0x2, P0 ;  /* 0x0000000503217211 */ /* 0x080fe200000f16ff */
[----:B------:R-:W2:Y:S01]  /*2e850*/  LDL.LU R235, [R1+0x44] ;  /* 0x0000440001eb7983 */ /* 0x000ea20000300800 */
[-C--:B------:R-:W-:Y:S02]  /*2e860*/  LEA.HI.X.SX32 R31, R7, R5.reuse, 0x2, P1 ;  /* 0x00000005071f7211 */ /* 0x080fe400008f16ff */
[C---:B---3--:R-:W-:Y:S01]  /*2e870*/  LEA R28, P0, R2.reuse, R4, 0x2 ;  /* 0x00000004021c7211 */ /* 0x048fe200078010ff */
[----:B------:R-:W-:Y:S03]  /*2e880*/  STL.64 [R1+0x3da0], R32 ;  /* 0x003da02001007387 */ /* 0x000fe60000100a00 */
[----:B------:R-:W-:Y:S01]  /*2e890*/  LEA.HI.X.SX32 R29, R2, R5, 0x2, P0 ;  /* 0x00000005021d7211 */ /* 0x000fe200000f16ff */
[----:B------:R-:W-:Y:S04]  /*2e8a0*/  LDGSTS.E [R6+-0x5ae80], desc[UR60][R32.64], P3 ;  /* 0xa518000020067fae */ /* 0x000fe8000992187c */
[----:B------:R-:W-:Y:S04]  /*2e8b0*/  STL.64 [R1+0x3de8], R30 ;  /* 0x003de81e01007387 */ /* 0x000fe80000100a00 */
[----:B------:R-:W-:Y:S04]  /*2e8c0*/  LDGSTS.E [R6+-0x5aa80], desc[UR60][R30.64], P3 ;  /* 0xa55800001e067fae */ /* 0x000fe8000992187c */
[----:B------:R3:W-:Y:S01]  /*2e8d0*/  STL.64 [R1+0x3d98], R28 ;  /* 0x003d981c01007387 */ /* 0x0007e20000100a00 */
[----:B------:R-:W-:-:S03]  /*2e8e0*/  IMAD R2, R231, R12, RZ ;  /* 0x0000000ce7027224 */ /* 0x000fc600078e02ff */
[----:B------:R3:W-:Y:S01]  /*2e8f0*/  LDGSTS.E [R6+-0x5a680], desc[UR60][R28.64], P3 ;  /* 0xa59800001c067fae */ /* 0x0007e2000992187c */
[----:B------:R-:W2:Y:S01]  /*2e900*/  LDC R12, c[0x0][0x240] ;  /* 0x00009000ff0c7b82 */ /* 0x000ea20000000800 */
[----:B-1----:R-:W-:-:S07]  /*2e910*/  IMAD R3, R74, R14, RZ ;  /* 0x0000000e4a037224 */ /* 0x002fce00078e02ff */
[----:B------:R-:W1:Y:S01]  /*2e920*/  LDC R14, c[0x0][0x240] ;  /* 0x00009000ff0e7b82 */ /* 0x000e620000000800 */
[C---:B---3--:R-:W-:Y:S01]  /*2e930*/  LEA R28, P1, R2.reuse, R4, 0x2 ;  /* 0x00000004021c7211 */ /* 0x048fe200078210ff */
[----:B------:R-:W-:Y:S01]  /*2e940*/  IMAD R7, R75, R24, RZ ;  /* 0x000000184b077224 */ /* 0x000fe200078e02ff */
[----:B------:R-:W-:Y:S02]  /*2e950*/  LEA R32, P0, R3, R4, 0x2 ;  /* 0x0000000403207211 */ /* 0x000fe400078010ff */
[----:B------:R-:W-:-:S03]  /*2e960*/  LEA.HI.X.SX32 R29, R2, R5, 0x2, P1 ;  /* 0x00000005021d7211 */ /* 0x000fc600008f16ff */
[----:B------:R-:W3:Y:S01]  /*2e970*/  LDC R24, c[0x0][0x240] ;  /* 0x00009000ff187b82 */ /* 0x000ee20000000800 */
[-C--:B------:R-:W-:Y:S02]  /*2e980*/  LEA.HI.X.SX32 R33, R3, R5.reuse, 0x2, P0 ;  /* 0x0000000503217211 */ /* 0x080fe400000f16ff */
[C---:B------:R-:W-:Y:S01]  /*2e990*/  LEA R30, P1, R7.reuse, R4, 0x2 ;  /* 0x00000004071e7211 */ /* 0x040fe200078210ff */
[----:B------:R2:W-:Y:S03]  /*2e9a0*/  STL.64 [R1+0x3dd8], R28 ;  /* 0x003dd81c01007387 */ /* 0x0005e60000100a00 */
[----:B------:R-:W-:Y:S01]  /*2e9b0*/  LEA.HI.X.SX32 R31, R7, R5, 0x2, P1 ;  /* 0x00000005071f7211 */ /* 0x000fe200008f16ff */
[----:B------:R2:W-:Y:S04]  /*2e9c0*/  LDGSTS.E [R6+-0x5a280], desc[UR60][R28.64], P3 ;  /* 0xa5d800001c067fae */ /* 0x0005e8000992187c */
[----:B------:R2:W-:Y:S01]  /*2e9d0*/  LDGSTS.E [R6+-0x59e80], desc[UR60][R32.64], P3 ;  /* 0xa618000020067fae */ /* 0x0005e2000992187c */
[----:B----4-:R-:W-:-:S03]  /*2e9e0*/  IMAD R2, R143, R25, RZ ;  /* 0x000000198f027224 */ /* 0x010fc600078e02ff */
[----:B------:R4:W-:Y:S01]  /*2e9f0*/  LDGSTS.E [R6+-0x59a80], desc[UR60][R30.64], P3 ;  /* 0xa65800001e067fae */ /* 0x0009e2000992187c */
[----:B------:R-:W-:-:S03]  /*2ea00*/  IMAD R3, R234, R26, RZ ;  /* 0x0000001aea037224 */ /* 0x000fc600078e02ff */
[----:B------:R-:W4:Y:S04]  /*2ea10*/  LDL.LU R234, [R1+0x4] ;  /* 0x0000040001ea7983 */ /* 0x000f280000300800 */
[----:B------:R1:W-:Y:S01]  /*2ea20*/  STL.64 [R1+0x3d78], R32 ;  /* 0x003d782001007387 */ /* 0x0003e20000100a00 */
[----:B--2---:R-:W-:-:S03]  /*2ea30*/  IMAD R7, R230, R27, RZ ;  /* 0x0000001be6077224 */ /* 0x004fc600078e02ff */
[----:B------:R-:W2:Y:S01]  /*2ea40*/  LDL.LU R230, [R1] ;  /* 0x0000000001e67983 */ /* 0x000ea20000300800 */
[CC--:B------:R-:W-:Y:S02]  /*2ea50*/  LEA R28, P0, R2.reuse, R4.reuse, 0x2 ;  /* 0x00000004021c7211 */ /* 0x0c0fe400078010ff */
[----:B-1----:R-:W-:Y:S02]  /*2ea60*/  LEA R32, P1, R3, R4, 0x2 ;  /* 0x0000000403207211 */ /* 0x002fe400078210ff */
[-C--:B------:R-:W-:Y:S01]  /*2ea70*/  LEA.HI.X.SX32 R29, R2, R5.reuse, 0x2, P0 ;  /* 0x00000005021d7211 */ /* 0x080fe200000f16ff */
[----:B------:R-:W-:Y:S01]  /*2ea80*/  IMAD R2, R235, R12, RZ ;  /* 0x0000000ceb027224 */ /* 0x000fe200078e02ff */
[----:B------:R4:W-:Y:S01]  /*2ea90*/  STL.64 [R1+0x3dc8], R30 ;  /* 0x003dc81e01007387 */ /* 0x0009e20000100a00 */
[----:B------:R-:W-:Y:S01]  /*2eaa0*/  LEA.HI.X.SX32 R33, R3, R5, 0x2, P1 ;  /* 0x0000000503217211 */ /* 0x000fe200008f16ff */
[----:B---3--:R-:W-:Y:S02]  /*2eab0*/  IMAD R245, R245, R24, RZ ;  /* 0x00000018f5f57224 */ /* 0x008fe400078e02ff */
[----:B------:R1:W-:Y:S01]  /*2eac0*/  STL.64 [R1+0x3d40], R28 ;  /* 0x003d401c01007387 */ /* 0x0003e20000100a00 */
[----:B------:R-:W-:-:S03]  /*2ead0*/  IMAD R237, R237, R14, RZ ;  /* 0x0000000eeded7224 */ /* 0x000fc600078e02ff */
[----:B------:R1:W-:Y:S01]  /*2eae0*/  LDGSTS.E [R6+-0x59680], desc[UR60][R28.64], P3 ;  /* 0xa69800001c067fae */ /* 0x0003e2000992187c */
[CC--:B----4-:R-:W-:Y:S02]  /*2eaf0*/  LEA R30, P0, R7.reuse, R4.reuse, 0x2 ;  /* 0x00000004071e7211 */ /* 0x0d0fe400078010ff */
[----:B------:R-:W-:Y:S01]  /*2eb00*/  LOP3.LUT R12, R0, 0x40, RZ, 0x3c, !PT ;  /* 0x00000040000c7812 */ /* 0x000fe200078e3cff */
[----:B------:R-:W-:Y:S01]  /*2eb10*/  STL.64 [R1+0x3dc0], R32 ;  /* 0x003dc02001007387 */ /* 0x000fe20000100a00 */
[-C--:B------:R-:W-:Y:S02]  /*2eb20*/  LEA.HI.X.SX32 R31, R7, R5.reuse, 0x2, P0 ;  /* 0x00000005071f7211 */ /* 0x080fe400000f16ff */
[CC--:B-1----:R-:W-:Y:S01]  /*2eb30*/  LEA R28, P1, R2.reuse, R4.reuse, 0x2 ;  /* 0x00000004021c7211 */ /* 0x0c2fe200078210ff */
[----:B------:R-:W-:Y:S01]  /*2eb40*/  LDGSTS.E [R6+-0x59280], desc[UR60][R32.64], P3 ;  /* 0xa6d8000020067fae */ /* 0x000fe2000992187c */
[-C--:B------:R-:W-:Y:S02]  /*2eb50*/  LEA R26, P0, R245, R4.reuse, 0x2 ;  /* 0x00000004f51a7211 */ /* 0x080fe400078010ff */
[----:B------:R-:W-:Y:S01]  /*2eb60*/  LEA.HI.X.SX32 R29, R2, R5, 0x2, P1 ;  /* 0x00000005021d7211 */ /* 0x000fe200008f16ff */
[----:B------:R-:W-:Y:S01]  /*2eb70*/  STL.64 [R1+0x3bb0], R30 ;  /* 0x003bb01e01007387 */ /* 0x000fe20000100a00 */
[----:B------:R-:W-:-:S02]  /*2eb80*/  LEA R24, P1, R237, R4, 0x2 ;  /* 0x00000004ed187211 */ /* 0x000fc400078210ff */
[-C--:B------:R-:W-:Y:S01]  /*2eb90*/  LEA.HI.X.SX32 R27, R245, R5.reuse, 0x2, P0 ;  /* 0x00000005f51b7211 */ /* 0x080fe200000f16ff */
[----:B------:R-:W-:Y:S01]  /*2eba0*/  LDGSTS.E [R6+-0x58e80], desc[UR60][R30.64], P3 ;  /* 0xa71800001e067fae */ /* 0x000fe2000992187c */
[-C--:B------:R-:W-:Y:S02]  /*2ebb0*/  LEA R2, P0, R247, R4.reuse, 0x2 ;  /* 0x00000004f7027211 */ /* 0x080fe400078010ff */
[-C--:B------:R-:W-:Y:S01]  /*2ebc0*/  LEA.HI.X.SX32 R25, R237, R5.reuse, 0x2, P1 ;  /* 0x00000005ed197211 */ /* 0x080fe200008f16ff */
[----:B------:R-:W-:Y:S01]  /*2ebd0*/  STL.64 [R1+0x3db0], R28 ;  /* 0x003db01c01007387 */ /* 0x000fe20000100a00 */
[----:B------:R-:W-:Y:S02]  /*2ebe0*/  LEA R7, P1, R249, R4, 0x2 ;  /* 0x00000004f9077211 */ /* 0x000fe400078210ff */
[----:B------:R-:W-:Y:S01]  /*2ebf0*/  IADD3 R12, R16, 0x100000, R12 ;  /* 0x00100000100c7810 */ /* 0x000fe20007ffe00c */
[----:B------:R-:W-:Y:S01]  /*2ec00*/  LDGSTS.E [R6+-0x58a80], desc[UR60][R28.64], P3 ;  /* 0xa75800001c067fae */ /* 0x000fe2000992187c */
[----:B------:R-:W-:-:S02]  /*2ec10*/  LEA.HI.X.SX32 R3, R247, R5, 0x2, P0 ;  /* 0x00000005f7037211 */ /* 0x000fc400000f16ff */
[----:B------:R-:W-:Y:S01]  /*2ec20*/  LEA.HI.X.SX32 R14, R249, R5, 0x2, P1 ;  /* 0x00000005f90e7211 */ /* 0x000fe200008f16ff */
[----:B------:R-:W-:Y:S04]  /*2ec30*/  STL.64 [R1+0x3ba0], R26 ;  /* 0x003ba01a01007387 */ /* 0x000fe80000100a00 */
[----:B------:R-:W-:Y:S04]  /*2ec40*/  LDGSTS.E [R6+-0x58680], desc[UR60][R26.64], P3 ;  /* 0xa79800001a067fae */ /* 0x000fe8000992187c */
[----:B------:R1:W-:Y:S04]  /*2ec50*/  STL [R1+0x1eb4], R2 ;  /* 0x001eb40201007387 */ /* 0x0003e80000100800 */
[----:B------:R-:W-:Y:S04]  /*2ec60*/  STL.64 [R1+0x3da8], R24 ;  /* 0x003da81801007387 */ /* 0x000fe80000100a00 */
[----:B------:R-:W-:Y:S04]  /*2ec70*/  LDGSTS.E [R6+-0x58280], desc[UR60][R24.64], P3 ;  /* 0xa7d8000018067fae */ /* 0x000fe8000992187c */
[----:B------:R-:W-:Y:S04]  /*2ec80*/  STL [R1+0x1ef4], R7 ;  /* 0x001ef40701007387 */ /* 0x000fe80000100800 */
[----:B------:R3:W-:Y:S04]  /*2ec90*/  STL [R1+0x1eb0], R3 ;  /* 0x001eb00301007387 */ /* 0x0007e80000100800 */
[----:B------:R1:W-:Y:S02]  /*2eca0*/  LDGSTS.E [R12+-0x7fe00], desc[UR60][R2.64], P3 ;  /* 0x80200000020c7fae */ /* 0x0003e4000992187c */
[----:B-1----:R-:W-:-:S02]  /*2ecb0*/  IMAD.MOV.U32 R2, RZ, RZ, R7 ;  /* 0x000000ffff027224 */ /* 0x002fc400078e0007 */
[----:B---3--:R-:W-:-:S05]  /*2ecc0*/  IMAD.MOV.U32 R3, RZ, RZ, R14 ;  /* 0x000000ffff037224 */ /* 0x008fca00078e000e */
[----:B------:R1:W-:Y:S01]  /*2ecd0*/  LDGSTS.E [R12+-0x7fa00], desc[UR60][R2.64], P3 ;  /* 0x80600000020c7fae */ /* 0x0003e2000992187c */
[----:B------:R-:W-:-:S04]  /*2ece0*/  LEA R24, P0, R234, R4, 0x2 ;  /* 0x00000004ea187211 */ /* 0x000fc800078010ff */
[----:B------:R-:W-:Y:S01]  /*2ecf0*/  LEA.HI.X.SX32 R25, R234, R5, 0x2, P0 ;  /* 0x00000005ea197211 */ /* 0x000fe200000f16ff */
[----:B-1----:R-:W-:Y:S01]  /*2ed00*/  IMAD.MOV.U32 R2, RZ, RZ, R24 ;  /* 0x000000ffff027224 */ /* 0x002fe200078e0018 */
[----:B------:R-:W-:Y:S02]  /*2ed10*/  STL [R1+0x1f34], R24 ;  /* 0x001f341801007387 */ /* 0x000fe40000100800 */
[----:B------:R-:W-:Y:S02]  /*2ed20*/  MOV R3, R25 ;  /* 0x0000001900037202 */ /* 0x000fe40000000f00 */
[----:B------:R1:W-:Y:S04]  /*2ed30*/  STL [R1+0x1ef0], R14 ;  /* 0x001ef00e01007387 */ /* 0x0003e80000100800 */
[----:B------:R3:W-:Y:S01]  /*2ed40*/  LDGSTS.E [R12+-0x7f600], desc[UR60][R2.64], P3 ;  /* 0x80a00000020c7fae */ /* 0x0007e2000992187c */
[----:B-1----:R-:W-:-:S04]  /*2ed50*/  LEA R14, P0, R251, R4, 0x2 ;  /* 0x00000004fb0e7211 */ /* 0x002fc800078010ff */
[----:B------:R-:W-:Y:S02]  /*2ed60*/  LEA.HI.X.SX32 R24, R251, R5, 0x2, P0 ;  /* 0x00000005fb187211 */ /* 0x000fe400000f16ff */
[----:B--2---:R-:W-:-:S04]  /*2ed70*/  LEA R6, P1, R230, R4, 0x2 ;  /* 0x00000004e6067211 */ /* 0x004fc800078210ff */
[----:B------:R-:W-:Y:S01]  /*2ed80*/  LEA.HI.X.SX32 R7, R230, R5, 0x2, P1 ;  /* 0x00000005e6077211 */ /* 0x000fe200008f16ff */
[----:B---3--:R-:W-:Y:S01]  /*2ed90*/  IMAD.MOV.U32 R2, RZ, RZ, R6 ;  /* 0x000000ffff027224 */ /* 0x008fe200078e0006 */
[----:B------:R1:W-:Y:S03]  /*2eda0*/  STL [R1+0x1f74], R6 ;  /* 0x001f740601007387 */ /* 0x0003e60000100800 */
[----:B------:R-:W-:Y:S01]  /*2edb0*/  IMAD.MOV.U32 R3, RZ, RZ, R7 ;  /* 0x000000ffff037224 */ /* 0x000fe200078e0007 */
[-C--:B------:R-:W-:Y:S01]  /*2edc0*/  LEA R246, P1, R248, R4.reuse, 0x2 ;  /* 0x00000004f8f67211 */ /* 0x080fe200078210ff */
[----:B------:R-:W-:Y:S04]  /*2edd0*/  STL [R1+0x1f30], R25 ;  /* 0x001f301901007387 */ /* 0x000fe80000100800 */
[----:B------:R2:W-:Y:S01]  /*2ede0*/  LDGSTS.E [R12+-0x7f200], desc[UR60][R2.64], P3 ;  /* 0x80e00000020c7fae */ /* 0x0005e2000992187c */
[----:B-1----:R-:W-:-:S02]  /*2edf0*/  LEA R6, P0, R244, R4, 0x2 ;  /* 0x00000004f4067211 */ /* 0x002fc400078010ff */
[-C--:B------:R-:W-:Y:S01]  /*2ee00*/  LEA.HI.X.SX32 R247, R248, R5.reuse, 0x2, P1 ;  /* 0x00000005f8f77211 */ /* 0x080fe200008f16ff */
[----:B------:R1:W-:Y:S04]  /*2ee10*/  STL [R1+0x1fb4], R14 ;  /* 0x001fb40e01007387 */ /* 0x0003e80000100800 */
[----:B------:R3:W-:Y:S01]  /*2ee20*/  STL [R1+0x1f70], R7 ;  /* 0x001f700701007387 */ /* 0x0007e20000100800 */
[----:B--2---:R-:W-:Y:S01]  /*2ee30*/  IMAD.MOV.U32 R2, RZ, RZ, R14 ;  /* 0x000000ffff027224 */ /* 0x004fe200078e000e */
[----:B------:R-:W-:Y:S02]  /*2ee40*/  MOV R3, R24 ;  /* 0x0000001800037202 */ /* 0x000fe40000000f00 */
[----:B------:R2:W-:Y:S01]  /*2ee50*/  STL [R1+0x1fb0], R24 ;  /* 0x001fb01801007387 */ /* 0x0005e20000100800 */
[----:B-1----:R-:W1:Y:S01]  /*2ee60*/  LDC R14, c[0x0][0x240] ;  /* 0x00009000ff0e7b82 */ /* 0x002e620000000800 */
[----:B---3--:R-:W-:-:S02]  /*2ee70*/  LEA.HI.X.SX32 R7, R244, R5, 0x2, P0 ;  /* 0x00000005f4077211 */ /* 0x008fc400000f16ff */
[----:B------:R-:W-:Y:S01]  /*2ee80*/  LDGSTS.E [R12+-0x7ee00], desc[UR60][R2.64], P3 ;  /* 0x81200000020c7fae */ /* 0x000fe2000992187c */
[----:B------:R-:W-:-:S03]  /*2ee90*/  LEA R26, P0, R138, R4, 0x2 ;  /* 0x000000048a1a7211 */ /* 0x000fc600078010ff */
[----:B------:R-:W-:Y:S01]  /*2eea0*/  LDGSTS.E [R12+-0x7ea00], desc[UR60][R246.64], P3 ;  /* 0x81600000f60c7fae */ /* 0x000fe2000992187c */
[----:B--2---:R-:W-:-:S03]  /*2eeb0*/  LEA R24, P1, R241, R4, 0x2 ;  /* 0x00000004f1187211 */ /* 0x004fc600078210ff */
[----:B------:R2:W-:Y:S01]  /*2eec0*/  STL.64 [R1+0x1e08], R6 ;  /* 0x001e080601007387 */ /* 0x0005e20000100a00 */
[----:B------:R-:W-:-:S03]  /*2eed0*/  LEA.HI.X.SX32 R25, R241, R5, 0x2, P1 ;  /* 0x00000005f1197211 */ /* 0x000fc600008f16ff */
[----:B------:R2:W-:Y:S01]  /*2eee0*/  LDGSTS.E [R12+-0x7e600], desc[UR60][R6.64], P3 ;  /* 0x81a00000060c7fae */ /* 0x0005e2000992187c */
[----:B------:R-:W-:-:S03]  /*2eef0*/  LEA.HI.X.SX32 R27, R138, R5, 0x2, P0 ;  /* 0x000000058a1b7211 */ /* 0x000fc600000f16ff */
[----:B------:R3:W-:Y:S04]  /*2ef00*/  STL.64 [R1+0x1e28], R24 ;  /* 0x001e281801007387 */ /* 0x0007e80000100a00 */
[----:B------:R3:W-:Y:S01]  /*2ef10*/  LDGSTS.E [R12+-0x7e200], desc[UR60][R24.64], P3 ;  /* 0x81e00000180c7fae */ /* 0x0007e2000992187c */
[----:B--2---:R-:W-:-:S03]  /*2ef20*/  LEA R6, P1, R130, R4, 0x2 ;  /* 0x0000000482067211 */ /* 0x004fc600078210ff */
[----:B------:R2:W-:Y:S01]  /*2ef30*/  STL.64 [R1+0x1e48], R26 ;  /* 0x001e481a01007387 */ /* 0x0005e20000100a00 */
[----:B------:R-:W-:-:S03]  /*2ef40*/  LEA.HI.X.SX32 R7, R130, R5, 0x2, P1 ;  /* 0x0000000582077211 */ /* 0x000fc600008f16ff */
[----:B------:R2:W-:Y:S01]  /*2ef50*/  LDGSTS.E [R12+-0x7de00], desc[UR60][R26.64], P3 ;  /* 0x822000001a0c7fae */ /* 0x0005e2000992187c */
[CC--:B------:R-:W-:Y:S02]  /*2ef60*/  LEA R2, P1, R103.reuse, R4.reuse, 0x2 ;  /* 0x0000000467027211 */ /* 0x0c0fe400078210ff */
[CC--:B---3--:R-:W-:Y:S01]  /*2ef70*/  LEA R24, P0, R122.reuse, R4.reuse, 0x2 ;  /* 0x000000047a187211 */ /* 0x0c8fe200078010ff */
[----:B------:R3:W-:Y:S01]  /*2ef80*/  STL.64 [R1+0x1e70], R6 ;  /* 0x001e700601007387 */ /* 0x0007e20000100a00 */
[-C--:B------:R-:W-:Y:S02]  /*2ef90*/  LEA.HI.X.SX32 R3, R103, R5.reuse, 0x2, P1 ;  /* 0x0000000567037211 */ /* 0x080fe400008f16ff */
[----:B------:R-:W-:Y:S01]  /*2efa0*/  LEA.HI.X.SX32 R25, R122, R5, 0x2, P0 ;  /* 0x000000057a197211 */ /* 0x000fe200000f16ff */
[----:B------:R3:W-:Y:S04]  /*2efb0*/  LDGSTS.E [R12+-0x7da00], desc[UR60][R6.64], P3 ;  /* 0x82600000060c7fae */ /* 0x0007e8000992187c */
[----:B------:R4:W-:Y:S01]  /*2efc0*/  STL.64 [R1+0x2138], R24 ;  /* 0x0021381801007387 */ /* 0x0009e20000100a00 */
[----:B--2---:R-:W-:-:S03]  /*2efd0*/  LEA R26, P1, R149, R4, 0x2 ;  /* 0x00000004951a7211 */ /* 0x004fc600078210ff */
[----:B------:R4:W-:Y:S01]  /*2efe0*/  LDGSTS.E [R12+-0x7d600], desc[UR60][R24.64], P3 ;  /* 0x82a00000180c7fae */ /* 0x0009e2000992187c */
[----:B---3--:R-:W-:-:S03]  /*2eff0*/  LEA R6, P0, R141, R4, 0x2 ;  /* 0x000000048d067211 */ /* 0x008fc600078010ff */
[----:B------:R2:W-:Y:S01]  /*2f000*/  STL.64 [R1+0x2178], R2 ;  /* 0x0021780201007387 */ /* 0x0005e20000100a00 */
[----:B------:R-:W-:-:S03]  /*2f010*/  LEA.HI.X.SX32 R7, R141, R5, 0x2, P0 ;  /* 0x000000058d077211 */ /* 0x000fc600000f16ff */
[----:B------:R2:W-:Y:S01]  /*2f020*/  LDGSTS.E [R12+-0x7d200], desc[UR60][R2.64], P3 ;  /* 0x82e00000020c7fae */ /* 0x0005e2000992187c */
[----:B----4-:R-:W-:Y:S02]  /*2f030*/  LEA R24, P0, R57, R4, 0x2 ;  /* 0x0000000439187211 */ /* 0x010fe400078010ff */
[-C--:B------:R-:W-:Y:S01]  /*2f040*/  LEA.HI.X.SX32 R27, R149, R5.reuse, 0x2, P1 ;  /* 0x00000005951b7211 */ /* 0x080fe200008f16ff */
[----:B------:R3:W-:Y:S01]  /*2f050*/  STL.64 [R1+0x21b8], R6 ;  /* 0x0021b80601007387 */ /* 0x0007e20000100a00 */
[----:B------:R-:W-:-:S03]  /*2f060*/  LEA.HI.X.SX32 R25, R57, R5, 0x2, P0 ;  /* 0x0000000539197211 */ /* 0x000fc600000f16ff */
[----:B------:R-:W4:Y:S01]  /*2f070*/  LDL.LU R231, [R1+0x5b4] ;  /* 0x0005b40001e77983 */ /* 0x000f220000300800 */
[----:B--2---:R-:W-:-:S03]  /*2f080*/  LEA R2, P2, R61, R4, 0x2 ;  /* 0x000000043d027211 */ /* 0x004fc600078410ff */
[----:B------:R3:W-:Y:S01]  /*2f090*/  LDGSTS.E [R12+-0x7ce00], desc[UR60][R6.64], P3 ;  /* 0x83200000060c7fae */ /* 0x0007e2000992187c */
[----:B------:R-:W-:-:S03]  /*2f0a0*/  LEA.HI.X.SX32 R3, R61, R5, 0x2, P2 ;  /* 0x000000053d037211 */ /* 0x000fc600010f16ff */
[----:B------:R-:W-:Y:S04]  /*2f0b0*/  STL.64 [R1+0x21f8], R26 ;  /* 0x0021f81a01007387 */ /* 0x000fe80000100a00 */
[----:B------:R2:W-:Y:S04]  /*2f0c0*/  STL.64 [R1+0x2238], R24 ;  /* 0x0022381801007387 */ /* 0x0005e80000100a00 */
[----:B------:R1:W-:Y:S04]  /*2f0d0*/  STL.64 [R1+0x2278], R2 ;  /* 0x0022780201007387 */ /* 0x0003e80000100a00 */
[----:B------:R-:W4:Y:S01]  /*2f0e0*/  LDL.LU R234, [R1+0x5b0] ;  /* 0x0005b00001ea7983 */ /* 0x000f220000300800 */
[----:B---3--:R-:W-:-:S03]  /*2f0f0*/  LEA R6, P0, R64, R4, 0x2 ;  /* 0x0000000440067211 */ /* 0x008fc600078010ff */
[----:B------:R-:W3:Y:S01]  /*2f100*/  LDL.LU R143, [R1+0x5ac] ;  /* 0x0005ac00018f7983 */ /* 0x000ee20000300800 */
[----:B------:R-:W-:-:S03]  /*2f110*/  LEA.HI.X.SX32 R7, R64, R5, 0x2, P0 ;  /* 0x0000000540077211 */ /* 0x000fc600000f16ff */
[----:B------:R-:W-:Y:S04]  /*2f120*/  LDGSTS.E [R12+-0x7ca00], desc[UR60][R26.64], P3 ;  /* 0x836000001a0c7fae */ /* 0x000fe8000992187c */
[----:B------:R2:W-:Y:S04]  /*2f130*/  LDGSTS.E [R12+-0x7c600], desc[UR60][R24.64], P3 ;  /* 0x83a00000180c7fae */ /* 0x0005e8000992187c */
[----:B------:R1:W-:Y:S04]  /*2f140*/  STL.64 [R1+0x22b8], R6 ;  /* 0x0022b80601007387 */ /* 0x0003e80000100a00 */
[----:B------:R1:W-:Y:S01]  /*2f150*/  LDGSTS.E [R12+-0x7c200], desc[UR60][R2.64], P3 ;  /* 0x83e00000020c7fae */ /* 0x0003e2000992187c */
[----:B--2---:R-:W-:-:S03]  /*2f160*/  LEA R24, P0, R68, R4, 0x2 ;  /* 0x0000000444187211 */ /* 0x004fc600078010ff */
[----:B------:R2:W-:Y:S01]  /*2f170*/  LDGSTS.E [R12+-0x7be00], desc[UR60][R6.64], P3 ;  /* 0x84200000060c7fae */ /* 0x0005e2000992187c */
[----:B------:R-:W-:Y:S01]  /*2f180*/  LEA.HI.X.SX32 R25, R68, R5, 0x2, P0 ;  /* 0x0000000544197211 */ /* 0x000fe200000f16ff */
[----:B-1----:R-:W4:Y:S04]  /*2f190*/  LDC R3, c[0x0][0x240] ;  /* 0x00009000ff037b82 */ /* 0x002f280000000800 */
[----:B------:R1:W-:Y:S04]  /*2f1a0*/  STL.64 [R1+0x22f8], R24 ;  /* 0x0022f81801007387 */ /* 0x0003e80000100a00 */
[----:B------:R-:W3:Y:S01]  /*2f1b0*/  LDL.LU R230, [R1+0x5a8] ;  /* 0x0005a80001e67983 */ /* 0x000ee20000300800 */
[----:B------:R-:W-:-:S02]  /*2f1c0*/  LEA R30, P1, R73, R4, 0x2 ;  /* 0x00000004491e7211 */ /* 0x000fc400078210ff */
[-C--:B------:R-:W-:Y:S01]  /*2f1d0*/  LEA R28, P0, R82, R4.reuse, 0x2 ;  /* 0x00000004521c7211 */ /* 0x080fe200078010ff */
[----:B------:R1:W-:Y:S01]  /*2f1e0*/  LDGSTS.E [R12+-0x7ba00], desc[UR60][R24.64], P3 ;  /* 0x84600000180c7fae */ /* 0x0003e2000992187c */
[-C--:B------:R-:W-:Y:S01]  /*2f1f0*/  LEA.HI.X.SX32 R31, R73, R5.reuse, 0x2, P1 ;  /* 0x00000005491f7211 */ /* 0x080fe200008f16ff */
[----:B------:R-:W4:Y:S01]  /*2f200*/  LDC R2, c[0x0][0x240] ;  /* 0x00009000ff027b82 */ /* 0x000f220000000800 */
[----:B------:R-:W-:Y:S02]  /*2f210*/  LEA R26, P1, R86, R4, 0x2 ;  /* 0x00000004561a7211 */ /* 0x000fe400078210ff */
[-C--:B------:R-:W-:Y:S01]  /*2f220*/  LEA.HI.X.SX32 R29, R82, R5.reuse, 0x2, P0 ;  /* 0x00000005521d7211 */ /* 0x080fe200000f16ff */
[----:B------:R-:W-:Y:S01]  /*2f230*/  LDGSTS.E [R12+-0x7b600], desc[UR60][R30.64], P3 ;  /* 0x84a000001e0c7fae */ /* 0x000fe2000992187c */
[----:B------:R-:W-:-:S03]  /*2f240*/  LEA.HI.X.SX32 R27, R86, R5, 0x2, P1 ;  /* 0x00000005561b7211 */ /* 0x000fc600008f16ff */
[----:B--2---:R-:W3:Y:S01]  /*2f250*/  LDC R6, c[0x0][0x240] ;  /* 0x00009000ff067b82 */ /* 0x004ee20000000800 */
[CC--:B-1----:R-:W-:Y:S01]  /*2f260*/  LEA R24, P2, R88.reuse, R4.reuse, 0x2 ;  /* 0x0000000458187211 */ /* 0x0c2fe200078410ff */
[----:B------:R-:W-:Y:S03]  /*2f270*/  STL.64 [R1+0x2338], R30 ;  /* 0x0023381e01007387 */ /* 0x000fe60000100a00 */
[----:B------:R-:W-:Y:S01]  /*2f280*/  LEA.HI.X.SX32 R25, R88, R5, 0x2, P2 ;  /* 0x0000000558197211 */ /* 0x000fe200010f16ff */
[----:B------:R-:W-:Y:S02]  /*2f290*/  STL.64 [R1+0x2378], R28 ;  /* 0x0023781c01007387 */ /* 0x000fe40000100a00 */
[----:B------:R-:W1:Y:S02]  /*2f2a0*/  LDC R7, c[0x0][0x240] ;  /* 0x00009000ff077b82 */ /* 0x000e640000000800 */
[----:B------:R-:W2:Y:S04]  /*2f2b0*/  LDL.LU R74, [R1+0x5a4] ;  /* 0x0005a400014a7983 */ /* 0x000ea80000300800 */
[----:B------:R1:W-:Y:S04]  /*2f2c0*/  STL.64 [R1+0x25d0], R26 ;  /* 0x0025d01a01007387 */ /* 0x0003e80000100a00 */
[----:B------:R-:W2:Y:S04]  /*2f2d0*/  LDL.LU R75, [R1+0x578] ;  /* 0x00057800014b7983 */ /* 0x000ea80000300800 */
[----:B------:R1:W-:Y:S04]  /*2f2e0*/  STL.64 [R1+0x2790], R24 ;  /* 0x0027901801007387 */ /* 0x0003e80000100a00 */
[----:B------:R-:W2:Y:S01]  /*2f2f0*/  LDL.LU R235, [R1+0x564] ;  /* 0x0005640001eb7983 */ /* 0x000ea20000300800 */
[----:B------:R-:W-:-:S03]  /*2f300*/  LEA R34, P0, R87, R4, 0x2 ;  /* 0x0000000457227211 */ /* 0x000fc600078010ff */
[----:B------:R-:W-:Y:S01]  /*2f310*/  LDGSTS.E [R12+-0x7b200], desc[UR60][R28.64], P3 ;  /* 0x84e000001c0c7fae */ /* 0x000fe2000992187c */
[----:B------:R-:W-:-:S03]  /*2f320*/  LEA.HI.X.SX32 R35, R87, R5, 0x2, P0 ;  /* 0x0000000557237211 */ /* 0x000fc600000f16ff */
[----:B------:R1:W-:Y:S04]  /*2f330*/  LDGSTS.E [R12+-0x7ae00], desc[UR60][R26.64], P3 ;  /* 0x852000001a0c7fae */ /* 0x0003e8000992187c */
[----:B------:R1:W-:Y:S04]  /*2f340*/  LDGSTS.E [R12+-0x7aa00], desc[UR60][R24.64], P3 ;  /* 0x85600000180c7fae */ /* 0x0003e8000992187c */
[----:B------:R-:W-:Y:S01]  /*2f350*/  LDGSTS.E [R12+-0x7a600], desc[UR60][R34.64], P3 ;  /* 0x85a00000220c7fae */ /* 0x000fe2000992187c */
[----:B-1----:R-:W1:Y:S08]  /*2f360*/  LDC R27, c[0x0][0x240] ;  /* 0x00009000ff1b7b82 */ /* 0x002e700000000800 */
[----:B------:R-:W1:Y:S08]  /*2f370*/  LDC R24, c[0x0][0x240] ;  /* 0x00009000ff187b82 */ /* 0x000e700000000800 */
[----:B------:R-:W1:Y:S08]  /*2f380*/  LDC R25, c[0x0][0x240] ;  /* 0x00009000ff197b82 */ /* 0x000e700000000800 */
[----:B------:R-:W1:Y:S01]  /*2f390*/  LDC R26, c[0x0][0x240] ;  /* 0x00009000ff1a7b82 */ /* 0x000e620000000800 */
[----:B----4-:R-:W-:-:S02]  /*2f3a0*/  IMAD R3, R234, R3, RZ ;  /* 0x00000003ea037224 */ /* 0x010fc400078e02ff */
[----:B------:R-:W4:Y:S01]  /*2f3b0*/  LDL.LU R234, [R1+0x52c] ;  /* 0x00052c0001ea7983 */ /* 0x000f220000300800 */
[----:B------:R-:W-:Y:S02]  /*2f3c0*/  IMAD R2, R231, R2, RZ ;  /* 0x00000002e7027224 */ /* 0x000fe400078e02ff */
[----:B---3--:R-:W-:Y:S01]  /*2f3d0*/  IMAD R6, R143, R6, RZ ;  /* 0x000000068f067224 */ /* 0x008fe200078e02ff */
        /* <DEDUP_REMOVED lines=10> */
[----:B------:R-:W4:Y:S01]  /*2f480*/  LDL.LU R231, [R1+0x500] ;  /* 0x0005000001e77983 */ /* 0x000f220000300800 */
[----:B------:R-:W-:-:S03]  /*2f490*/  IMAD R2, R230, R7, RZ ;  /* 0x00000007e6027224 */ /* 0x000fc600078e02ff */
[----:B------:R-:W4:Y:S04]  /*2f4a0*/  LDL.LU R143, [R1+0x4fc] ;  /* 0x0004fc00018f7983 */ /* 0x000f280000300800 */
[----:B------:R-:W4:Y:S04]  /*2f4b0*/  LDL.LU R230, [R1+0x4cc] ;  /* 0x0004cc0001e67983 */ /* 0x000f280000300800 */
[----:B------:R-:W-:Y:S04]  /*2f4c0*/  LDGSTS.E [R12+-0x7a200], desc[UR60][R32.64], P3 ;  /* 0x85e00000200c7fae */ /* 0x000fe8000992187c */
[----:B------:R-:W-:Y:S04]  /*2f4d0*/  LDGSTS.E [R12+-0x79e00], desc[UR60][R30.64], P3 ;  /* 0x862000001e0c7fae */ /* 0x000fe8000992187c */
[----:B------:R3:W-:Y:S02]  /*2f4e0*/  LDGSTS.E [R12+-0x79a00], desc[UR60][R28.64], P3 ;  /* 0x866000001c0c7fae */ /* 0x0007e4000992187c */
[----:B---3--:R-:W-:Y:S01]  /*2f4f0*/  LEA R28, P0, R2, R4, 0x2 ;  /* 0x00000004021c7211 */ /* 0x008fe200078010ff */
[----:B--2---:R-:W-:-:S02]  /*2f500*/  IMAD R3, R74, R14, RZ ;  /* 0x0000000e4a037224 */ /* 0x004fc400078e02ff */
[----:B------:R-:W2:Y:S01]  /*2f510*/  LDL.LU R74, [R1+0x498] ;  /* 0x00049800014a7983 */ /* 0x000ea20000300800 */
[----:B------:R-:W-:Y:S01]  /*2f520*/  LEA.HI.X.SX32 R29, R2, R5, 0x2, P0 ;  /* 0x00000005021d7211 */ /* 0x000fe200000f16ff */
[----:B-1----:R-:W-:Y:S01]  /*2f530*/  IMAD R6, R75, R24, RZ ;  /* 0x000000184b067224 */ /* 0x002fe200078e02ff */
[----:B------:R-:W-:Y:S01]  /*2f540*/  LEA R36, P0, R3, R4, 0x2 ;  /* 0x0000000403247211 */ /* 0x000fe200078010ff */
[----:B------:R-:W1:Y:S02]  /*2f550*/  LDC R14, c[0x0][0x240] ;  /* 0x00009000ff0e7b82 */ /* 0x000e640000000800 */
[----:B------:R3:W-:Y:S01]  /*2f560*/  STL.64 [R1+0x2e48], R28 ;  /* 0x002e481c01007387 */ /* 0x0007e20000100a00 */
[----:B------:R-:W-:-:S03]  /*2f570*/  IMAD R7, R235, R25, RZ ;  /* 0x00000019eb077224 */ /* 0x000fc600078e02ff */
[----:B------:R3:W-:Y:S01]  /*2f580*/  LDGSTS.E [R12+-0x79600], desc[UR60][R28.64], P3 ;  /* 0x86a000001c0c7fae */ /* 0x0007e2000992187c */
[CC--:B------:R-:W-:Y:S01]  /*2f590*/  LEA R34, P1, R6.reuse, R4.reuse, 0x2 ;  /* 0x0000000406227211 */ /* 0x0c0fe200078210ff */
[----:B------:R-:W1:Y:S02]  /*2f5a0*/  LDC R24, c[0x0][0x240] ;  /* 0x00009000ff187b82 */ /* 0x000e640000000800 */
[----:B------:R-:W2:Y:S01]  /*2f5b0*/  LDL.LU R235, [R1+0x484] ;  /* 0x0004840001eb7983 */ /* 0x000ea20000300800 */
[----:B------:R-:W-:Y:S02]  /*2f5c0*/  LEA R32, P2, R7, R4, 0x2 ;  /* 0x0000000407207211 */ /* 0x000fe400078410ff */
[-C--:B------:R-:W-:Y:S02]  /*2f5d0*/  LEA.HI.X.SX32 R37, R3, R5.reuse, 0x2, P0 ;  /* 0x0000000503257211 */ /* 0x080fe400000f16ff */
[-C--:B------:R-:W-:Y:S01]  /*2f5e0*/  LEA.HI.X.SX32 R35, R6, R5.reuse, 0x2, P1 ;  /* 0x0000000506237211 */ /* 0x080fe200008f16ff */
[----:B------:R-:W1:Y:S01]  /*2f5f0*/  LDC R25, c[0x0][0x240] ;  /* 0x00009000ff197b82 */ /* 0x000e620000000800 */
[----:B------:R-:W-:Y:S01]  /*2f600*/  LEA.HI.X.SX32 R33, R7, R5, 0x2, P2 ;  /* 0x0000000507217211 */ /* 0x000fe200010f16ff */
[----:B------:R1:W-:Y:S04]  /*2f610*/  STL.64 [R1+0x3690], R36 ;  /* 0x0036902401007387 */ /* 0x0003e80000100a00 */
[----:B------:R1:W-:Y:S02]  /*2f620*/  STL.64 [R1+0x3740], R34 ;  /* 0x0037402201007387 */ /* 0x0003e40000100a00 */
[----:B---3--:R-:W3:Y:S02]  /*2f630*/  LDC R28, c[0x0][0x240] ;  /* 0x00009000ff1c7b82 */ /* 0x008ee40000000800 */
[----:B------:R1:W-:Y:S04]  /*2f640*/  STL.64 [R1+0x3770], R32 ;  /* 0x0037702001007387 */ /* 0x0003e80000100a00 */
[----:B------:R1:W-:Y:S04]  /*2f650*/  LDGSTS.E [R12+-0x79200], desc[UR60][R36.64], P3 ;  /* 0x86e00000240c7fae */ /* 0x0003e8000992187c */
[----:B------:R1:W-:Y:S04]  /*2f660*/  LDGSTS.E [R12+-0x78e00], desc[UR60][R34.64], P3 ;  /* 0x87200000220c7fae */ /* 0x0003e8000992187c */
[----:B------:R3:W-:Y:S01]  /*2f670*/  LDGSTS.E [R12+-0x78a00], desc[UR60][R32.64], P3 ;  /* 0x87600000200c7fae */ /* 0x0007e2000992187c */
[----:B----4-:R-:W-:-:S02]  /*2f680*/  IMAD R2, R234, R27, RZ ;  /* 0x0000001bea027224 */ /* 0x010fc400078e02ff */
[----:B------:R-:W4:Y:S03]  /*2f690*/  LDC R27, c[0x0][0x240] ;  /* 0x00009000ff1b7b82 */ /* 0x000f260000000800 */
[----:B------:R-:W-:-:S04]  /*2f6a0*/  LEA R30, P0, R2, R4, 0x2 ;  /* 0x00000004021e7211 */ /* 0x000fc800078010ff */
[----:B------:R-:W-:-:S05]  /*2f6b0*/  LEA.HI.X.SX32 R31, R2, R5, 0x2, P0 ;  /* 0x00000005021f7211 */ /* 0x000fca00000f16ff */
[----:B------:R2:W-:Y:S04]  /*2f6c0*/  STL.64 [R1+0x3798], R30 ;  /* 0x0037981e01007387 */ /* 0x0005e80000100a00 */
[----:B------:R-:W4:Y:S04]  /*2f6d0*/  LDL.LU R75, [R1+0x450] ;  /* 0x00045000014b7983 */ /* 0x000f280000300800 */
[----:B------:R-:W4:Y:S04]  /*2f6e0*/  LDL.LU R234, [R1+0x444] ;  /* 0x0004440001ea7983 */ /* 0x000f280000300800 */
[----:B------:R2:W-:Y:S01]  /*2f6f0*/  LDGSTS.E [R12+-0x78600], desc[UR60][R30.64], P3 ;  /* 0x87a000001e0c7fae */ /* 0x0005e2000992187c */
[----:B-1----:R-:W-:-:S03]  /*2f700*/  IMAD R2, R231, R14, RZ ;  /* 0x0000000ee7027224 */ /* 0x002fc600078e02ff */
[----:B------:R-:W4:Y:S01]  /*2f710*/  LDL.LU R231, [R1+0x414] ;  /* 0x0004140001e77983 */ /* 0x000f220000300800 */
[----:B------:R-:W4:Y:S01]  /*2f720*/  LDC R14, c[0x0][0x240] ;  /* 0x00009000ff0e7b82 */ /* 0x000f220000000800 */
[----:B------:R-:W-:Y:S02]  /*2f730*/  IMAD R3, R143, R24, RZ ;  /* 0x000000188f037224 */ /* 0x000fe400078e02ff */
[----:B------:R-:W4:Y:S01]  /*2f740*/  LDL.LU R143, [R1+0x404] ;  /* 0x00040400018f7983 */ /* 0x000f220000300800 */
[----:B------:R-:W-:-:S03]  /*2f750*/  IMAD R6, R230, R25, RZ ;  /* 0x00000019e6067224 */ /* 0x000fc600078e02ff */
[----:B------:R-:W4:Y:S01]  /*2f760*/  LDL.LU R230, [R1+0x3d0] ;  /* 0x0003d00001e67983 */ /* 0x000f220000300800 */
[----:B------:R-:W1:Y:S01]  /*2f770*/  LDC R24, c[0x0][0x240] ;  /* 0x00009000ff187b82 */ /* 0x000e620000000800 */
[CC--:B------:R-:W-:Y:S02]  /*2f780*/  LEA R36, P0, R2.reuse, R4.reuse, 0x2 ;  /* 0x0000000402247211 */ /* 0x0c0fe400078010ff */
[CC--:B------:R-:W-:Y:S02]  /*2f790*/  LEA R34, P1, R3.reuse, R4.reuse, 0x2 ;  /* 0x0000000403227211 */ /* 0x0c0fe400078210ff */
[-C--:B------:R-:W-:Y:S02]  /*2f7a0*/  LEA.HI.X.SX32 R37, R2, R5.reuse, 0x2, P0 ;  /* 0x0000000502257211 */ /* 0x080fe400000f16ff */
[C---:B---3--:R-:W-:Y:S01]  /*2f7b0*/  LEA R32, P0, R6.reuse, R4, 0x2 ;  /* 0x0000000406207211 */ /* 0x048fe200078010ff */
[----:B------:R-:W3:Y:S01]  /*2f7c0*/  LDC R25, c[0x0][0x240] ;  /* 0x00009000ff197b82 */ /* 0x000ee20000000800 */
[-C--:B------:R-:W-:Y:S01]  /*2f7d0*/  LEA.HI.X.SX32 R35, R3, R5.reuse, 0x2, P1 ;  /* 0x0000000503237211 */ /* 0x080fe200008f16ff */
[----:B------:R-:W-:Y:S01]  /*2f7e0*/  LDGSTS.E [R12+-0x78200], desc[UR60][R36.64], P3 ;  /* 0x87e00000240c7fae */ /* 0x000fe2000992187c */
[----:B------:R-:W-:Y:S01]  /*2f7f0*/  LEA.HI.X.SX32 R33, R6, R5, 0x2, P0 ;  /* 0x0000000506217211 */ /* 0x000fe200000f16ff */
[----:B--2---:R-:W-:-:S02]  /*2f800*/  IMAD R7, R74, R26, RZ ;  /* 0x0000001a4a077224 */ /* 0x004fc400078e02ff */
[----:B------:R-:W-:Y:S02]  /*2f810*/  STL.64 [R1+0x37a8], R36 ;  /* 0x0037a82401007387 */ /* 0x000fe40000100a00 */
[----:B------:R-:W2:Y:S01]  /*2f820*/  LDC R26, c[0x0][0x240] ;  /* 0x00009000ff1a7b82 */ /* 0x000ea20000000800 */
[----:B------:R-:W-:Y:S01]  /*2f830*/  LEA R30, P2, R7, R4, 0x2 ;  /* 0x00000004071e7211 */ /* 0x000fe200078410ff */
        /* <DEDUP_REMOVED lines=8> */
[----:B------:R-:W2:Y:S04]  /*2f8c0*/  LDL.LU R235, [R1+0x3c0] ;  /* 0x0003c00001eb7983 */ /* 0x000ea80000300800 */
[----:B------:R1:W-:Y:S04]  /*2f8d0*/  STL.64 [R1+0x3830], R28 ;  /* 0x0038301c01007387 */ /* 0x0003e80000100a00 */
[----:B------:R-:W2:Y:S04]  /*2f8e0*/  LDL.LU R74, [R1+0x3ac] ;  /* 0x0003ac00014a7983 */ /* 0x000ea80000300800 */
[----:B------:R-:W-:Y:S04]  /*2f8f0*/  LDGSTS.E [R12+-0x5fa00], desc[UR60][R32.64], P3 ;  /* 0xa0600000200c7fae */ /* 0x000fe8000992187c */
[----:B------:R-:W-:Y:S04]  /*2f900*/  LDGSTS.E [R12+-0x5f600], desc[UR60][R30.64], P3 ;  /* 0xa0a000001e0c7fae */ /* 0x000fe8000992187c */
[----:B------:R1:W-:Y:S02]  /*2f910*/  LDGSTS.E [R12+-0x5f200], desc[UR60][R28.64], P3 ;  /* 0xa0e000001c0c7fae */ /* 0x0003e4000992187c */
[----:B-1----:R-:W1:Y:S01]  /*2f920*/  LDC R28, c[0x0][0x240] ;  /* 0x00009000ff1c7b82 */ /* 0x002e620000000800 */
[----:B----4-:R-:W-:-:S02]  /*2f930*/  IMAD R2, R75, R14, RZ ;  /* 0x0000000e4b027224 */ /* 0x010fc400078e02ff */
[----:B------:R-:W4:Y:S01]  /*2f940*/  LDL.LU R75, [R1+0x394] ;  /* 0x00039400014b7983 */ /* 0x000f220000300800 */
[----:B------:R-:W-:-:S03]  /*2f950*/  IMAD R3, R234, R24, RZ ;  /* 0x00000018ea037224 */ /* 0x000fc600078e02ff */
[----:B------:R-:W4:Y:S01]  /*2f960*/  LDL.LU R234, [R1+0x390] ;  /* 0x0003900001ea7983 */ /* 0x000f220000300800 */
[----:B------:R-:W1:Y:S01]  /*2f970*/  LDC R24, c[0x0][0x240] ;  /* 0x00009000ff187b82 */ /* 0x000e620000000800 */
[----:B------:R-:W-:Y:S02]  /*2f980*/  IMAD R14, R230, R27, RZ ;  /* 0x0000001be60e7224 */ /* 0x000fe400078e02ff */
[----:B------:R-:W4:Y:S05]  /*2f990*/  LDL.LU R230, [R1+0x38c] ;  /* 0x00038c0001e67983 */ /* 0x000f2a0000300800 */
[----:B------:R-:W4:Y:S01]  /*2f9a0*/  LDC R27, c[0x0][0x240] ;  /* 0x00009000ff1b7b82 */ /* 0x000f220000000800 */
[----:B---3--:R-:W-:Y:S01]  /*2f9b0*/  IMAD R6, R231, R25, RZ ;  /* 0x00000019e7067224 */ /* 0x008fe200078e02ff */
[----:B------:R-:W-:Y:S01]  /*2f9c0*/  LEA R36, P0, R2, R4, 0x2 ;  /* 0x0000000402247211 */ /* 0x000fe200078010ff */
[----:B--2---:R-:W-:Y:S01]  /*2f9d0*/  IMAD R7, R143, R26, RZ ;  /* 0x0000001a8f077224 */ /* 0x004fe200078e02ff */
[----:B------:R-:W-:-:S02]  /*2f9e0*/  LEA R34, P1, R3, R4, 0x2 ;  /* 0x0000000403227211 */ /* 0x000fc400078210ff */
[-C--:B------:R-:W-:Y:S02]  /*2f9f0*/  LEA.HI.X.SX32 R37, R2, R5.reuse, 0x2, P0 ;  /* 0x0000000502257211 */ /* 0x080fe400000f16ff */
[-C--:B------:R-:W-:Y:S01]  /*2fa00*/  LEA R32, P0, R6, R4.reuse, 0x2 ;  /* 0x0000000406207211 */ /* 0x080fe200078010ff */
[----:B------:R-:W2:Y:S01]  /*2fa10*/  LDC R25, c[0x0][0x240] ;  /* 0x00009000ff197b82 */ /* 0x000ea20000000800 */
[-C--:B------:R-:W-:Y:S01]  /*2fa20*/  LEA R30, P2, R7, R4.reuse, 0x2 ;  /* 0x00000004071e7211 */ /* 0x080fe200078410ff */
[----:B------:R-:W-:Y:S01]  /*2fa30*/  LDGSTS.E [R12+-0x5ee00], desc[UR60][R36.64], P3 ;  /* 0xa1200000240c7fae */ /* 0x000fe2000992187c */
[-C--:B------:R-:W-:Y:S02]  /*2fa40*/  LEA.HI.X.SX32 R35, R3, R5.reuse, 0x2, P1 ;  /* 0x0000000503237211 */ /* 0x080fe400008f16ff */
[----:B------:R-:W-:Y:S02]  /*2fa50*/  LEA R2, P1, R14, R4, 0x2 ;  /* 0x000000040e027211 */ /* 0x000fe400078210ff */
[-C--:B------:R-:W-:Y:S01]  /*2fa60*/  LEA.HI.X.SX32 R33, R6, R5.reuse, 0x2, P0 ;  /* 0x0000000506217211 */ /* 0x080fe200000f16ff */
[----:B------:R-:W-:Y:S01]  /*2fa70*/  STL.64 [R1+0x3848], R36 ;  /* 0x0038482401007387 */ /* 0x000fe20000100a00 */
[-C--:B------:R-:W-:Y:S01]  /*2fa80*/  LEA.HI.X.SX32 R31, R7, R5.reuse, 0x2, P2 ;  /* 0x00000005071f7211 */ /* 0x080fe200010f16ff */
[----:B------:R-:W3:Y:S01]  /*2fa90*/  LDC R26, c[0x0][0x240] ;  /* 0x00009000ff1a7b82 */ /* 0x000ee20000000800 */
[----:B------:R-:W-:Y:S01]  /*2faa0*/  LEA.HI.X.SX32 R3, R14, R5, 0x2, P1 ;  /* 0x000000050e037211 */ /* 0x000fe200008f16ff */
[----:B------:R-:W-:Y:S04]  /*2fab0*/  STL.64 [R1+0x3880], R34 ;  /* 0x0038802201007387 */ /* 0x000fe80000100a00 */
[----:B------:R-:W-:Y:S02]  /*2fac0*/  STL.64 [R1+0x38a8], R32 ;  /* 0x0038a82001007387 */ /* 0x000fe40000100a00 */
[----:B------:R-:W3:Y:S02]  /*2fad0*/  LDC R14, c[0x0][0x240] ;  /* 0x00009000ff0e7b82 */ /* 0x000ee40000000800 */
[----:B------:R-:W-:Y:S04]  /*2fae0*/  STL.64 [R1+0x38c0], R30 ;  /* 0x0038c01e01007387 */ /* 0x000fe80000100a00 */
[----:B------:R1:W-:Y:S04]  /*2faf0*/  STL.64 [R1+0x38e0], R2 ;  /* 0x0038e00201007387 */ /* 0x0003e80000100a00 */
[----:B------:R-:W-:Y:S04]  /*2fb00*/  LDGSTS.E [R12+-0x5ea00], desc[UR60][R34.64], P3 ;  /* 0xa1600000220c7fae */ /* 0x000fe8000992187c */
[----:B------:R-:W3:Y:S04]  /*2fb10*/  LDL.LU R231, [R1+0x388] ;  /* 0x0003880001e77983 */ /* 0x000ee80000300800 */
[----:B------:R-:W-:Y:S04]  /*2fb20*/  LDGSTS.E [R12+-0x5e600], desc[UR60][R32.64], P3 ;  /* 0xa1a00000200c7fae */ /* 0x000fe8000992187c */
[----:B------:R-:W-:Y:S04]  /*2fb30*/  LDGSTS.E [R12+-0x5e200], desc[UR60][R30.64], P3 ;  /* 0xa1e000001e0c7fae */ /* 0x000fe8000992187c */
[----:B------:R1:W-:Y:S04]  /*2fb40*/  LDGSTS.E [R12+-0x5de00], desc[UR60][R2.64], P3 ;  /* 0xa2200000020c7fae */ /* 0x0003e8000992187c */
[----:B------:R-:W3:Y:S01]  /*2fb50*/  LDL.LU R143, [R1+0x384] ;  /* 0x00038400018f7983 */ /* 0x000ee20000300800 */
[----:B-1----:R-:W-:-:S03]  /*2fb60*/  IMAD R2, R235, R24, RZ ;  /* 0x00000018eb027224 */ /* 0x002fc600078e02ff */
[----:B------:R-:W3:Y:S01]  /*2fb70*/  LDL.LU R235, [R1+0x380] ;  /* 0x0003800001eb7983 */ /* 0x000ee20000300800 */
[----:B----4-:R-:W-:Y:S01]  /*2fb80*/  IMAD R7, R234, R27, RZ ;  /* 0x0000001bea077224 */ /* 0x010fe200078e02ff */
[----:B------:R-:W1:Y:S02]  /*2fb90*/  LDC R24, c[0x0][0x240] ;  /* 0x00009000ff187b82 */ /* 0x000e640000000800 */
[----:B------:R-:W4:Y:S01]  /*2fba0*/  LDL.LU R234, [R1+0x370] ;  /* 0x0003700001ea7983 */ /* 0x000f220000300800 */
[----:B------:R-:W-:-:S04]  /*2fbb0*/  LEA R30, P0, R2, R4, 0x2 ;  /* 0x00000004021e7211 */ /* 0x000fc800078010ff */
[----:B------:R-:W-:Y:S01]  /*2fbc0*/  LEA.HI.X.SX32 R31, R2, R5, 0x2, P0 ;  /* 0x00000005021f7211 */ /* 0x000fe200000f16ff */
[----:B--2---:R-:W-:Y:S01]  /*2fbd0*/  IMAD R3, R74, R25, RZ ;  /* 0x000000194a037224 */ /* 0x004fe200078e02ff */
[----:B------:R-:W2:Y:S01]  /*2fbe0*/  LDC R27, c[0x0][0x240] ;  /* 0x00009000ff1b7b82 */ /* 0x000ea20000000800 */
[----:B---3--:R-:W-:Y:S02]  /*2fbf0*/  IMAD R6, R75, R26, RZ ;  /* 0x0000001a4b067224 */ /* 0x008fe400078e02ff */
[----:B------:R3:W-:Y:S01]  /*2fc00*/  LDGSTS.E [R12+-0x5da00], desc[UR60][R30.64], P3 ;  /* 0xa26000001e0c7fae */ /* 0x0007e2000992187c */
[----:B------:R-:W-:-:S04]  /*2fc10*/  IMAD R2, R230, R28, RZ ;  /* 0x0000001ce6027224 */ /* 0x000fc800078e02ff */
[----:B------:R-:W2:Y:S01]  /*2fc20*/  LDC R25, c[0x0][0x240] ;  /* 0x00009000ff197b82 */ /* 0x000ea20000000800 */
[----:B------:R-:W4:Y:S01]  /*2fc30*/  LDL.LU R230, [R1+0x36c] ;  /* 0x00036c0001e67983 */ /* 0x000f220000300800 */
[CC--:B------:R-:W-:Y:S02]  /*2fc40*/  LEA R34, P1, R3.reuse, R4.reuse, 0x2 ;  /* 0x0000000403227211 */ /* 0x0c0fe400078210ff */
[C---:B------:R-:W-:Y:S01]  /*2fc50*/  LEA R32, P0, R6.reuse, R4, 0x2 ;  /* 0x0000000406207211 */ /* 0x040fe200078010ff */
[----:B------:R3:W-:Y:S03]  /*2fc60*/  STL.64 [R1+0x3900], R30 ;  /* 0x0039001e01007387 */ /* 0x0007e60000100a00 */
[----:B------:R-:W4:Y:S01]  /*2fc70*/  LDC R26, c[0x0][0x240] ;  /* 0x00009000ff1a7b82 */ /* 0x000f220000000800 */
[-C--:B------:R-:W-:Y:S02]  /*2fc80*/  LEA.HI.X.SX32 R35, R3, R5.reuse, 0x2, P1 ;  /* 0x0000000503237211 */ /* 0x080fe400008f16ff */
[----:B------:R-:W-:-:S02]  /*2fc90*/  LEA.HI.X.SX32 R33, R6, R5, 0x2, P0 ;  /* 0x0000000506217211 */ /* 0x000fc400000f16ff */
[CC--:B---3--:R-:W-:Y:S01]  /*2fca0*/  LEA R30, P1, R7.reuse, R4.reuse, 0x2 ;  /* 0x00000004071e7211 */ /* 0x0c8fe200078210ff */
[----:B------:R3:W-:Y:S03]  /*2fcb0*/  STL.64 [R1+0x3980], R34 ;  /* 0x0039802201007387 */ /* 0x0007e60000100a00 */
[----:B------:R-:W-:Y:S01]  /*2fcc0*/  LEA.HI.X.SX32 R31, R7, R5, 0x2, P1 ;  /* 0x00000005071f7211 */ /* 0x000fe200008f16ff */
[----:B------:R-:W-:Y:S01]  /*2fcd0*/  STL.64 [R1+0x39e0], R32 ;  /* 0x0039e02001007387 */ /* 0x000fe20000100a00 */
[----:B------:R-:W-:-:S03]  /*2fce0*/  LEA R28, P2, R2, R4, 0x2 ;  /* 0x00000004021c7211 */ /* 0x000fc600078410ff */
[----:B------:R-:W-:Y:S01]  /*2fcf0*/  STL.64 [R1+0x39f8], R30 ;  /* 0x0039f81e01007387 */ /* 0x000fe20000100a00 */
[----:B------:R-:W-:-:S03]  /*2fd00*/  LEA.HI.X.SX32 R29, R2, R5, 0x2, P2 ;  /* 0x00000005021d7211 */ /* 0x000fc600010f16ff */
[----:B------:R-:W4:Y:S04]  /*2fd10*/  LDL.LU R74, [R1+0x368] ;  /* 0x00036800014a7983 */ /* 0x000f280000300800 */
[----:B------:R-:W4:Y:S04]  /*2fd20*/  LDL.LU R75, [R1+0x364] ;  /* 0x00036400014b7983 */ /* 0x000f280000300800 */
[----:B------:R3:W-:Y:S01]  /*2fd30*/  LDGSTS.E [R12+-0x5d600], desc[UR60][R34.64], P3 ;  /* 0xa2a00000220c7fae */ /* 0x0007e2000992187c */
[----:B------:R-:W-:-:S03]  /*2fd40*/  IMAD R2, R231, R14, RZ ;  /* 0x0000000ee7027224 */ /* 0x000fc600078e02ff */
[----:B------:R-:W-:Y:S01]  /*2fd50*/  LDGSTS.E [R12+-0x5d200], desc[UR60][R32.64], P3 ;  /* 0xa2e00000200c7fae */ /* 0x000fe2000992187c */
[----:B------:R-:W4:Y:S03]  /*2fd60*/  LDC R14, c[0x0][0x240] ;  /* 0x00009000ff0e7b82 */ /* 0x000f260000000800 */
[----:B------:R2:W-:Y:S01]  /*2fd70*/  STL.64 [R1+0x3a98], R28 ;  /* 0x003a981c01007387 */ /* 0x0005e20000100a00 */
[----:B---3--:R-:W-:-:S03]  /*2fd80*/  LEA R34, P0, R2, R4, 0x2 ;  /* 0x0000000402227211 */ /* 0x008fc600078010ff */
[----:B------:R-:W-:Y:S01]  /*2fd90*/  LDGSTS.E [R12+-0x5ce00], desc[UR60][R30.64], P3 ;  /* 0xa32000001e0c7fae */ /* 0x000fe2000992187c */
[----:B-1----:R-:W-:-:S03]  /*2fda0*/  IMAD R3, R143, R24, RZ ;  /* 0x000000188f037224 */ /* 0x002fc600078e02ff */
[----:B------:R1:W-:Y:S01]  /*2fdb0*/  LDGSTS.E [R12+-0x5ca00], desc[UR60][R28.64], P3 ;  /* 0xa36000001c0c7fae */ /* 0x0003e2000992187c */
[----:B------:R-:W-:Y:S01]  /*2fdc0*/  LEA.HI.X.SX32 R35, R2, R5, 0x2, P0 ;  /* 0x0000000502237211 */ /* 0x000fe200000f16ff */
[----:B------:R-:W3:Y:S02]  /*2fdd0*/  LDC R24, c[0x0][0x240] ;  /* 0x00009000ff187b82 */ /* 0x000ee40000000800 */
[----:B------:R-:W3:Y:S04]  /*2fde0*/  LDL.LU R143, [R1+0x360] ;  /* 0x00036000018f7983 */ /* 0x000ee80000300800 */
[----:B------:R-:W-:Y:S01]  /*2fdf0*/  LDGSTS.E [R12+-0x5c600], desc[UR60][R34.64], P3 ;  /* 0xa3a00000220c7fae */ /* 0x000fe2000992187c */
[----:B--2---:R-:W-:Y:S02]  /*2fe00*/  IMAD R6, R235, R25, RZ ;  /* 0x00000019eb067224 */ /* 0x004fe400078e02ff */
[----:B------:R-:W2:Y:S01]  /*2fe10*/  LDC R25, c[0x0][0x240] ;  /* 0x00009000ff197b82 */ /* 0x000ea20000000800 */
[-C--:B-1----:R-:W-:Y:S01]  /*2fe20*/  LEA R28, P1, R3, R4.reuse, 0x2 ;  /* 0x00000004031c7211 */ /* 0x082fe200078210ff */
[----:B------:R-:W2:Y:S01]  /*2fe30*/  LDL.LU R235, [R1+0x35c] ;  /* 0x00035c0001eb7983 */ /* 0x000ea20000300800 */
[----:B------:R-:W-:-:S02]  /*2fe40*/  LEA R32, P0, R6, R4, 0x2 ;  /* 0x0000000406207211 */ /* 0x000fc400078010ff */
[-C--:B------:R-:W-:Y:S02]  /*2fe50*/  LEA.HI.X.SX32 R29, R3, R5.reuse, 0x2, P1 ;  /* 0x00000005031d7211 */ /* 0x080fe400008f16ff */
[----:B------:R-:W-:Y:S01]  /*2fe60*/  LEA.HI.X.SX32 R33, R6, R5, 0x2, P0 ;  /* 0x0000000506217211 */ /* 0x000fe200000f16ff */
[----:B------:R-:W-:Y:S04]  /*2fe70*/  STL.64 [R1+0x3aa8], R34 ;  /* 0x003aa82201007387 */ /* 0x000fe80000100a00 */
[----:B------:R1:W-:Y:S04]  /*2fe80*/  STL.64 [R1+0x3b20], R28 ;  /* 0x003b201c01007387 */ /* 0x0003e80000100a00 */
[----:B------:R-:W-:Y:S04]  /*2fe90*/  STL.64 [R1+0x3b40], R32 ;  /* 0x003b402001007387 */ /* 0x000fe80000100a00 */
[----:B------:R1:W-:Y:S04]  /*2fea0*/  LDGSTS.E [R12+-0x5c200], desc[UR60][R28.64], P3 ;  /* 0xa3e000001c0c7fae */ /* 0x0003e8000992187c */
[----:B------:R-:W-:Y:S01]  /*2feb0*/  LDGSTS.E [R12+-0x5be00], desc[UR60][R32.64], P3 ;  /* 0xa4200000200c7fae */ /* 0x000fe2000992187c */
[----:B----4-:R-:W-:-:S02]  /*2fec0*/  IMAD R7, R234, R26, RZ ;  /* 0x0000001aea077224 */ /* 0x010fc400078e02ff */
[----:B------:R-:W4:Y:S03]  /*2fed0*/  LDC R26, c[0x0][0x240] ;  /* 0x00009000ff1a7b82 */ /* 0x000f260000000800 */
[----:B------:R-:W-:-:S04]  /*2fee0*/  LEA R30, P2, R7, R4, 0x2 ;  /* 0x00000004071e7211 */ /* 0x000fc800078410ff */
[----:B------:R-:W-:Y:S02]  /*2fef0*/  LEA.HI.X.SX32 R31, R7, R5, 0x2, P2 ;  /* 0x00000005071f7211 */ /* 0x000fe400010f16ff */
[----:B------:R-:W4:Y:S03]  /*2ff00*/  LDC R7, c[0x0][0x240] ;  /* 0x00009000ff077b82 */ /* 0x000f260000000800 */
[----:B------:R-:W-:Y:S04]  /*2ff10*/  STL.64 [R1+0x3b60], R30 ;  /* 0x003b601e01007387 */ /* 0x000fe80000100a00 */
[----:B------:R-:W4:Y:S01]  /*2ff20*/  LDL.LU R234, [R1+0x358] ;  /* 0x0003580001ea7983 */ /* 0x000f220000300800 */
[----:B------:R-:W-:-:S03]  /*2ff30*/  IMAD R2, R230, R27, RZ ;  /* 0x0000001be6027224 */ /* 0x000fc600078e02ff */
[----:B------:R-:W4:Y:S01]  /*2ff40*/  LDL.LU R230, [R1+0x354] ;  /* 0x0003540001e67983 */ /* 0x000f220000300800 */
[----:B------:R-:W4:Y:S01]  /*2ff50*/  LDC R27, c[0x0][0x240] ;  /* 0x00009000ff1b7b82 */ /* 0x000f220000000800 */
[C---:B-1----:R-:W-:Y:S02]  /*2ff60*/  LEA R28, P0, R2.reuse, R4, 0x2 ;  /* 0x00000004021c7211 */ /* 0x042fe400078010ff */
[----:B------:R-:W4:Y:S02]  /*2ff70*/  LDL.LU R231, [R1+0x350] ;  /* 0x0003500001e77983 */ /* 0x000f240000300800 */
[----:B------:R-:W-:Y:S02]  /*2ff80*/  LEA.HI.X.SX32 R29, R2, R5, 0x2, P0 ;  /* 0x00000005021d7211 */ /* 0x000fe400000f16ff */
[----:B------:R-:W-:Y:S04]  /*2ff90*/  LDGSTS.E [R12+-0x5ba00], desc[UR60][R30.64], P3 ;  /* 0xa46000001e0c7fae */ /* 0x000fe8000992187c */
[----:B------:R1:W-:Y:S04]  /*2ffa0*/  STL.64 [R1+0x3bd0], R28 ;  /* 0x003bd01c01007387 */ /* 0x0003e80000100a00 */
[----:B------:R1:W-:Y:S01]  /*2ffb0*/  LDGSTS.E [R12+-0x5b600], desc[UR60][R28.64], P3 ;  /* 0xa4a000001c0c7fae */ /* 0x0003e2000992187c */
[----:B------:R-:W-:-:S03]  /*2ffc0*/  IMAD R6, R74, R14, RZ ;  /* 0x0000000e4a067224 */ /* 0x000fc600078e02ff */
[----:B------:R-:W4:Y:S01]  /*2ffd0*/  LDL.LU R74, [R1+0x34c] ;  /* 0x00034c00014a7983 */ /* 0x000f220000300800 */
[----:B------:R-:W4:Y:S01]  /*2ffe0*/  LDC R14, c[0x0][0x240] ;  /* 0x00009000ff0e7b82 */ /* 0x000f220000000800 */
[----:B---3--:R-:W-:Y:S02]  /*2fff0*/  IMAD R2, R75, R24, RZ ;  /* 0x000000184b027224 */ /* 0x008fe400078e02ff */
[----:B------:R-:W3:Y:S01]  /*30000*/  LDL.LU R75, [R1+0x348] ;  /* 0x00034800014b7983 */ /* 0x000ee20000300800 */
[-C--:B-1----:R-:W-:Y:S02]  /*30010*/  LEA R28, P1, R6, R4.reuse, 0x2 ;  /* 0x00000004061c7211 */ /* 0x082fe400078210ff */
[----:B------:R-:W-:Y:S02]  /*30020*/  LEA R32, P0, R2, R4, 0x2 ;  /* 0x0000000402207211 */ /* 0x000fe400078010ff */
[-C--:B------:R-:W-:Y:S01]  /*30030*/  LEA.HI.X.SX32 R29, R6, R5.reuse, 0x2, P1 ;  /* 0x00000005061d7211 */ /* 0x080fe200008f16ff */
[----:B------:R-:W1:Y:S01]  /*30040*/  LDC R24, c[0x0][0x240] ;  /* 0x00009000ff187b82 */ /* 0x000e620000000800 */
[----:B------:R-:W-:-:S03]  /*30050*/  LEA.HI.X.SX32 R33, R2, R5, 0x2, P0 ;  /* 0x0000000502217211 */ /* 0x000fc600000f16ff */
[----:B------:R4:W-:Y:S04]  /*30060*/  LDGSTS.E [R12+-0x5b200], desc[UR60][R28.64], P3 ;  /* 0xa4e000001c0c7fae */ /* 0x0009e8000992187c */
[----:B------:R1:W-:Y:S01]  /*30070*/  LDGSTS.E [R12+-0x5ae00], desc[UR60][R32.64], P3 ;  /* 0xa5200000200c7fae */ /* 0x0003e2000992187c */
[----:B--2---:R-:W-:-:S03]  /*30080*/  IMAD R3, R143, R25, RZ ;  /* 0x000000198f037224 */ /* 0x004fc600078e02ff */
[----:B------:R-:W2:Y:S01]  /*30090*/  LDL.LU R143, [R1+0x334] ;  /* 0x00033400018f7983 */ /* 0x000ea20000300800 */
[----:B------:R-:W1:Y:S01]  /*300a0*/  LDC R25, c[0x0][0x240] ;  /* 0x00009000ff197b82 */ /* 0x000e620000000800 */
[----:B------:R-:W-:Y:S02]  /*300b0*/  LEA R30, P1, R3, R4, 0x2 ;  /* 0x00000004031e7211 */ /* 0x000fe400078210ff */
[----:B------:R4:W-:Y:S02]  /*300c0*/  STL.64 [R1+0x3d38], R28 ;  /* 0x003d381c01007387 */ /* 0x0009e40000100a00 */
[----:B----4-:R-:W-:Y:S02]  /*300d0*/  IMAD R6, R235, R26, RZ ;  /* 0x0000001aeb067224 */ /* 0x010fe400078e02ff */
[----:B------:R1:W-:Y:S01]  /*300e0*/  STL.64 [R1+0x3bb8], R32 ;  /* 0x003bb82001007387 */ /* 0x0003e20000100a00 */
[----:B------:R-:W-:Y:S01]  /*300f0*/  LEA.HI.X.SX32 R31, R3, R5, 0x2, P1 ;  /* 0x00000005031f7211 */ /* 0x000fe200008f16ff */
[----:B------:R-:W3:Y:S02]  /*30100*/  LDC R26, c[0x0][0x240] ;  /* 0x00009000ff1a7b82 */ /* 0x000ee40000000800 */
[----:B------:R-:W4:Y:S04]  /*30110*/  LDL.LU R235, [R1+0x98] ;  /* 0x0000980001eb7983 */ /* 0x000f280000300800 */
[----:B------:R-:W-:Y:S01]  /*30120*/  STL.64 [R1+0x3d68], R30 ;  /* 0x003d681e01007387 */ /* 0x000fe20000100a00 */
[----:B------:R-:W-:-:S03]  /*30130*/  LEA R28, P0, R6, R4, 0x2 ;  /* 0x00000004061c7211 */ /* 0x000fc600078010ff */
[----:B------:R-:W-:Y:S01]  /*30140*/  LDGSTS.E [R12+-0x5aa00], desc[UR60][R30.64], P3 ;  /* 0xa56000001e0c7fae */ /* 0x000fe2000992187c */
[----:B------:R-:W-:-:S05]  /*30150*/  LEA.HI.X.SX32 R29, R6, R5, 0x2, P0 ;  /* 0x00000005061d7211 */ /* 0x000fca00000f16ff */
[----:B------:R1:W-:Y:S01]  /*30160*/  LDGSTS.E [R12+-0x5a600], desc[UR60][R28.64], P3 ;  /* 0xa5a000001c0c7fae */ /* 0x0003e2000992187c */
[----:B------:R-:W-:-:S03]  /*30170*/  IMAD R3, R234, R7, RZ ;  /* 0x00000007ea037224 */ /* 0x000fc600078e02ff */
[----:B------:R-:W4:Y:S01]  /*30180*/  LDL.LU R234, [R1+0x84] ;  /* 0x0000840001ea7983 */ /* 0x000f220000300800 */
[----:B------:R-:W4:Y:S01]  /*30190*/  LDC R7, c[0x0][0x240] ;  /* 0x00009000ff077b82 */ /* 0x000f220000000800 */
[----:B------:R-:W-:Y:S02]  /*301a0*/  IMAD R6, R230, R14, RZ ;  /* 0x0000000ee6067224 */ /* 0x000fe400078e02ff */
[----:B------:R1:W-:Y:S04]  /*301b0*/  STL.64 [R1+0x3ba8], R28 ;  /* 0x003ba81c01007387 */ /* 0x0003e80000100a00 */
[----:B------:R-:W4:Y:S01]  /*301c0*/  LDL.LU R230, [R1+0x54] ;  /* 0x0000540001e67983 */ /* 0x000f220000300800 */
[----:B-1----:R-:W-:Y:S01]  /*301d0*/  LEA R32, P0, R6, R4, 0x2 ;  /* 0x0000000406207211 */ /* 0x002fe200078010ff */
[----:B------:R-:W-:Y:S01]  /*301e0*/  IMAD R2, R231, R24, RZ ;  /* 0x00000018e7027224 */ /* 0x000fe200078e02ff */
[----:B------:R-:W1:Y:S01]  /*301f0*/  LDC R14, c[0x0][0x240] ;  /* 0x00009000ff0e7b82 */ /* 0x000e620000000800 */
[----:B------:R-:W-:-:S02]  /*30200*/  LEA R28, P1, R3, R4, 0x2 ;  /* 0x00000004031c7211 */ /* 0x000fc400078210ff */
[----:B------:R-:W-:-:S05]  /*30210*/  LEA.HI.X.SX32 R33, R6, R5, 0x2, P0 ;  /* 0x0000000506217211 */ /* 0x000fca00000f16ff */
[----:B------:R-:W1:Y:S01]  /*30220*/  LDC R24, c[0x0][0x240] ;  /* 0x00009000ff187b82 */ /* 0x000e620000000800 */
[----:B------:R-:W-:-:S05]  /*30230*/  LEA.HI.X.SX32 R29, R3, R5, 0x2, P1 ;  /* 0x00000005031d7211 */ /* 0x000fca00008f16ff */
[----:B------:R3:W-:Y:S04]  /*30240*/  STL.64 [R1+0x3bd8], R28 ;  /* 0x003bd81c01007387 */ /* 0x0007e80000100a00 */
[----:B------:R-:W4:Y:S04]  /*30250*/  LDL.LU R94, [R1+0x278] ;  /* 0x00027800015e7983 */ /* 0x000f280000300800 */
[----:B------:R2:W-:Y:S04]  /*30260*/  STL.64 [R1+0x3b98], R32 ;  /* 0x003b982001007387 */ /* 0x0005e80000100a00 */
[----:B------:R-:W4:Y:S01]  /*30270*/  LDL.LU R145, [R1+0x248] ;  /* 0x0002480001917983 */ /* 0x000f220000300800 */
[----:B------:R-:W-:Y:S01]  /*30280*/  IMAD R3, R74, R25, RZ ;  /* 0x000000194a037224 */ /* 0x000fe200078e02ff */
[----:B------:R-:W-:-:S02]  /*30290*/  LEA R30, P1, R2, R4, 0x2 ;  /* 0x00000004021e7211 */ /* 0x000fc400078210ff */
[----:B------:R2:W-:Y:S02]  /*302a0*/  LDGSTS.E [R12+-0x5a200], desc[UR60][R28.64], P3 ;  /* 0xa5e000001c0c7fae */ /* 0x0005e4000992187c */
[----:B------:R-:W-:Y:S01]  /*302b0*/  LEA.HI.X.SX32 R31, R2, R5, 0x2, P1 ;  /* 0x00000005021f7211 */ /* 0x000fe200008f16ff */
[----:B---3--:R-:W-:Y:S01]  /*302c0*/  IMAD R6, R75, R26, RZ ;  /* 0x0000001a4b067224 */ /* 0x008fe200078e02ff */
[----:B------:R3:W-:Y:S04]  /*302d0*/  LDGSTS.E [R12+-0x59e00], desc[UR60][R32.64], P3 ;  /* 0xa6200000200c7fae */ /* 0x0007e8000992187c */
[----:B------:R1:W-:Y:S01]  /*302e0*/  STL.64 [R1+0x3d60], R30 ;  /* 0x003d601e01007387 */ /* 0x0003e20000100a00 */
[----:B--2---:R-:W-:-:S03]  /*302f0*/  LEA R28, P0, R3, R4, 0x2 ;  /* 0x00000004031c7211 */ /* 0x004fc600078010ff */
[----:B------:R-:W2:Y:S01]  /*30300*/  LDL.LU R233, [R1+0x208] ;  /* 0x0002080001e97983 */ /* 0x000ea20000300800 */
[----:B------:R-:W-:-:S03]  /*30310*/  LEA.HI.X.SX32 R29, R3, R5, 0x2, P0 ;  /* 0x00000005031d7211 */ /* 0x000fc600000f16ff */
[----:B------:R1:W-:Y:S01]  /*30320*/  LDGSTS.E [R12+-0x59a00], desc[UR60][R30.64], P3 ;  /* 0xa66000001e0c7fae */ /* 0x0003e2000992187c */
[----:B---3--:R-:W-:-:S03]  /*30330*/  LEA R32, P1, R6, R4, 0x2 ;  /* 0x0000000406207211 */ /* 0x008fc600078210ff */
[----:B------:R3:W-:Y:S01]  /*30340*/  STL.64 [R1+0x3b90], R28 ;  /* 0x003b901c01007387 */ /* 0x0007e20000100a00 */
[----:B------:R-:W-:Y:S01]  /*30350*/  IMAD R2, R143, R27, RZ ;  /* 0x0000001b8f027224 */ /* 0x000fe200078e02ff */
[----:B------:R-:W-:Y:S02]  /*30360*/  LEA.HI.X.SX32 R33, R6, R5, 0x2, P1 ;  /* 0x0000000506217211 */ /* 0x000fe400008f16ff */
[----:B------:R-:W2:Y:S02]  /*30370*/  LDL.LU R231, [R1+0x1d8] ;  /* 0x0001d80001e77983 */ /* 0x000ea40000300800 */
[----:B-1----:R-:W-:Y:S02]  /*30380*/  LEA R30, P0, R2, R4, 0x2 ;  /* 0x00000004021e7211 */ /* 0x002fe400078010ff */
[----:B------:R-:W-:Y:S01]  /*30390*/  STL.64 [R1+0x3d58], R32 ;  /* 0x003d582001007387 */ /* 0x000fe20000100a00 */
[----:B----4-:R-:W-:-:S03]  /*303a0*/  IMAD R3, R235, R7, RZ ;  /* 0x00000007eb037224 */ /* 0x010fc600078e02ff */
[----:B------:R-:W4:Y:S01]  /*303b0*/  LDL.LU R74, [R1+0x194] ;  /* 0x00019400014a7983 */ /* 0x000f220000300800 */
[----:B------:R-:W-:-:S03]  /*303c0*/  LEA.HI.X.SX32 R31, R2, R5, 0x2, P0 ;  /* 0x00000005021f7211 */ /* 0x000fc600000f16ff */
[----:B------:R3:W-:Y:S04]  /*303d0*/  LDGSTS.E [R12+-0x59600], desc[UR60][R28.64], P3 ;  /* 0xa6a000001c0c7fae */ /* 0x0007e8000992187c */
[----:B------:R-:W4:Y:S01]  /*303e0*/  LDL.LU R75, [R1+0x158] ;  /* 0x00015800014b7983 */ /* 0x000f220000300800 */
[----:B---3--:R-:W-:-:S03]  /*303f0*/  LEA R28, P1, R3, R4, 0x2 ;  /* 0x00000004031c7211 */ /* 0x008fc600078210ff */
[----:B------:R-:W-:Y:S01]  /*30400*/  STL.64 [R1+0x3b88], R30 ;  /* 0x003b881e01007387 */ /* 0x000fe20000100a00 */
[----:B------:R-:W-:-:S03]  /*30410*/  LEA.HI.X.SX32 R29, R3, R5, 0x2, P1 ;  /* 0x00000005031d7211 */ /* 0x000fc600008f16ff */
[----:B------:R-:W3:Y:S04]  /*30420*/  LDL.LU R143, [R1+0x118] ;  /* 0x00011800018f7983 */ /* 0x000ee80000300800 */
[----:B------:R-:W-:Y:S04]  /*30430*/  STL.64 [R1+0x3be0], R28 ;  /* 0x003be01c01007387 */ /* 0x000fe80000100a00 */
[----:B------:R-:W3:Y:S01]  /*30440*/  LDL.LU R235, [R1+0xd8] ;  /* 0x0000d80001eb7983 */ /* 0x000ee20000300800 */
[----:B------:R-:W-:-:S03]  /*30450*/  IMAD R6, R234, R24, RZ ;  /* 0x00000018ea067224 */ /* 0x000fc600078e02ff */
[----:B------:R-:W-:Y:S02]  /*30460*/  LDGSTS.E [R12+-0x59200], desc[UR60][R32.64], P3 ;  /* 0xa6e00000200c7fae */ /* 0x000fe4000992187c */
[C---:B------:R-:W-:Y:S02]  /*30470*/  LEA R26, P0, R6.reuse, R4, 0x2 ;  /* 0x00000004061a7211 */ /* 0x040fe400078010ff */
[----:B------:R-:W3:Y:S02]  /*30480*/  LDL.LU R234, [R1+0x1c] ;  /* 0x00001c0001ea7983 */ /* 0x000ee40000300800 */
[----:B------:R-:W-:Y:S01]  /*30490*/  LEA.HI.X.SX32 R27, R6, R5, 0x2, P0 ;  /* 0x00000005061b7211 */ /* 0x000fe200000f16ff */
[----:B------:R-:W-:Y:S01]  /*304a0*/  IMAD R2, R230, R14, RZ ;  /* 0x0000000ee6027224 */ /* 0x000fe200078e02ff */
[----:B------:R-:W-:Y:S01]  /*304b0*/  LOP3.LUT R7, R0, 0x50, RZ, 0x3c, !PT ;  /* 0x0000005000077812 */ /* 0x000fe200078e3cff */
[----:B------:R-:W-:Y:S04]  /*304c0*/  LDGSTS.E [R12+-0x58e00], desc[UR60][R30.64], P3 ;  /* 0xa72000001e0c7fae */ /* 0x000fe8000992187c */
[----:B------:R-:W-:Y:S04]  /*304d0*/  STL.64 [R1+0x3b80], R26 ;  /* 0x003b801a01007387 */ /* 0x000fe80000100a00 */
[----:B------:R-:W3:Y:S01]  /*304e0*/  LDL.LU R230, [R1+0x8] ;  /* 0x0000080001e67983 */ /* 0x000ee20000300800 */
[----:B------:R-:W-:-:S03]  /*304f0*/  LEA R24, P1, R2, R4, 0x2 ;  /* 0x0000000402187211 */ /* 0x000fc600078210ff */
[----:B------:R-:W-:Y:S01]  /*30500*/  LDGSTS.E [R12+-0x58a00], desc[UR60][R28.64], P3 ;  /* 0xa76000001c0c7fae */ /* 0x000fe2000992187c */
[-C--:B------:R-:W-:Y:S02]  /*30510*/  LEA.HI.X.SX32 R25, R2, R5.reuse, 0x2, P1 ;  /* 0x0000000502197211 */ /* 0x080fe400008f16ff */
[CC--:B------:R-:W-:Y:S01]  /*30520*/  LEA R3, P0, R94.reuse, R4.reuse, 0x2 ;  /* 0x000000045e037211 */ /* 0x0c0fe200078010ff */
[----:B------:R-:W-:Y:S03]  /*30530*/  LDGSTS.E [R12+-0x58600], desc[UR60][R26.64], P3 ;  /* 0xa7a000001a0c7fae */ /* 0x000fe6000992187c */
[----:B------:R-:W-:Y:S01]  /*30540*/  LEA.HI.X.SX32 R2, R94, R5, 0x2, P0 ;  /* 0x000000055e027211 */ /* 0x000fe200000f16ff */
[----:B------:R1:W-:Y:S01]  /*30550*/  STL [R1+0x1ebc], R3 ;  /* 0x001ebc0301007387 */ /* 0x0003e20000100800 */
[----:B------:R-:W-:-:S03]  /*30560*/  LEA R6, P1, R145, R4, 0x2 ;  /* 0x0000000491067211 */ /* 0x000fc600078210ff */
[----:B------:R-:W-:Y:S04]  /*30570*/  STL.64 [R1+0x3be8], R24 ;  /* 0x003be81801007387 */ /* 0x000fe80000100a00 */
[----:B------:R-:W-:Y:S01]  /*30580*/  STL [R1+0x1efc], R6 ;  /* 0x001efc0601007387 */ /* 0x000fe20000100800 */
[----:B-1----:R-:W-:-:S03]  /*30590*/  LOP3.LUT R3, R3, R2, RZ, 0x3c, !PT ;  /* 0x0000000203037212 */ /* 0x002fc600078e3cff */
[----:B------:R1:W-:Y:S01]  /*305a0*/  STL [R1+0x1eb8], R2 ;  /* 0x001eb80201007387 */ /* 0x0003e20000100800 */
[----:B------:R-:W-:-:S03]  /*305b0*/  IADD3 R7, R16, 0x100000, R7 ;  /* 0x0010000010077810 */ /* 0x000fc60007ffe007 */
[----:B------:R2:W-:Y:S01]  /*305c0*/  LDGSTS.E [R12+-0x58200], desc[UR60][R24.64], P3 ;  /* 0xa7e00000180c7fae */ /* 0x0005e2000992187c */
[----:B-1----:R-:W-:-:S04]  /*305d0*/  LOP3.LUT R2, R3, R2, RZ, 0x3c, !PT ;  /* 0x0000000203027212 */ /* 0x002fc800078e3cff */
[----:B------:R-:W-:Y:S02]  /*305e0*/  LOP3.LUT R3, R3, R2, RZ, 0x3c, !PT ;  /* 0x0000000203037212 */ /* 0x000fe400078e3cff */
[-C--:B--2---:R-:W-:Y:S02]  /*305f0*/  LEA.HI.X.SX32 R24, R145, R5.reuse, 0x2, P1 ;  /* 0x0000000591187211 */ /* 0x084fe400008f16ff */
[-C--:B------:R-:W-:Y:S01]  /*30600*/  LEA R25, P0, R233, R4.reuse, 0x2 ;  /* 0x00000004e9197211 */ /* 0x080fe200078010ff */
[----:B------:R1:W-:Y:S01]  /*30610*/  LDGSTS.E [R7+-0x7fd80], desc[UR60][R2.64], P3 ;  /* 0x8028000002077fae */ /* 0x0003e2000992187c */
[----:B------:R-:W-:Y:S02]  /*30620*/  LEA R14, P1, R231, R4, 0x2 ;  /* 0x00000004e70e7211 */ /* 0x000fe400078210ff */
[----:B------:R-:W-:Y:S01]  /*30630*/  LEA.HI.X.SX32 R12, R233, R5, 0x2, P0 ;  /* 0x00000005e90c7211 */ /* 0x000fe200000f16ff */
[----:B------:R-:W-:Y:S01]  /*30640*/  STL [R1+0x1f3c], R25 ;  /* 0x001f3c1901007387 */ /* 0x000fe20000100800 */
[----:B-1----:R-:W-:-:S02]  /*30650*/  IMAD.MOV.U32 R2, RZ, RZ, R6 ;  /* 0x000000ffff027224 */ /* 0x002fc400078e0006 */
[----:B------:R-:W-:Y:S01]  /*30660*/  IMAD.MOV.U32 R3, RZ, RZ, R24 ;  /* 0x000000ffff037224 */ /* 0x000fe200078e0018 */
[----:B------:R1:W-:Y:S04]  /*30670*/  STL [R1+0x1ef8], R24 ;  /* 0x001ef81801007387 */ /* 0x0003e80000100800 */
[----:B------:R2:W-:Y:S01]  /*30680*/  LDGSTS.E [R7+-0x7f980], desc[UR60][R2.64], P3 ;  /* 0x8068000002077fae */ /* 0x0005e2000992187c */
[----:B----4-:R-:W-:Y:S02]  /*30690*/  LEA R6, P0, R74, R4, 0x2 ;  /* 0x000000044a067211 */ /* 0x010fe400078010ff */
[----:B-1----:R-:W-:Y:S01]  /*306a0*/  LEA.HI.X.SX32 R24, R231, R5, 0x2, P1 ;  /* 0x00000005e7187211 */ /* 0x002fe200008f16ff */
[----:B--2---:R-:W-:Y:S01]  /*306b0*/  IMAD.MOV.U32 R2, RZ, RZ, R25 ;  /* 0x000000ffff027224 */ /* 0x004fe200078e0019 */
[----:B------:R-:W-:Y:S01]  /*306c0*/  MOV R3, R12 ;  /* 0x0000000c00037202 */ /* 0x000fe20000000f00 */
[----:B------:R-:W-:Y:S04]  /*306d0*/  STL [R1+0x1f7c], R14 ;  /* 0x001f7c0e01007387 */ /* 0x000fe80000100800 */
[----:B------:R1:W-:Y:S04]  /*306e0*/  LDGSTS.E [R7+-0x7f580], desc[UR60][R2.64], P3 ;  /* 0x80a8000002077fae */ /* 0x0003e8000992187c */
[----:B------:R2:W-:Y:S01]  /*306f0*/  STL [R1+0x1f38], R12 ;  /* 0x001f380c01007387 */ /* 0x0005e20000100800 */
[----:B------:R-:W-:Y:S01]  /*30700*/  LEA R236, P1, R75, R4, 0x2 ;  /* 0x000000044bec7211 */ /* 0x000fe200078210ff */
[----:B-1----:R-:W-:-:S02]  /*30710*/  IMAD.MOV.U32 R2, RZ, RZ, R14 ;  /* 0x000000ffff027224 */ /* 0x002fc400078e000e */
[----:B------:R-:W-:Y:S01]  /*30720*/  IMAD.MOV.U32 R3, RZ, RZ, R24 ;  /* 0x000000ffff037224 */ /* 0x000fe200078e0018 */
[-C--:B--2---:R-:W-:Y:S01]  /*30730*/  LEA.HI.X.SX32 R12, R74, R5.reuse, 0x2, P0 ;  /* 0x000000054a0c7211 */ /* 0x084fe200000f16ff */
[----:B------:R1:W-:Y:S01]  /*30740*/  STL [R1+0x1fbc], R6 ;  /* 0x001fbc0601007387 */ /* 0x0003e20000100800 */
[-C--:B---3--:R-:W-:Y:S01]  /*30750*/  LEA R240, P0, R143, R4.reuse, 0x2 ;  /* 0x000000048ff07211 */ /* 0x088fe200078010ff */
[----:B------:R-:W2:Y:S02]  /*30760*/  LDC R14, c[0x0][0x240] ;  /* 0x00009000ff0e7b82 */ /* 0x000ea40000000800 */
[----:B------:R3:W-:Y:S01]  /*30770*/  LDGSTS.E [R7+-0x7f180], desc[UR60][R2.64], P3 ;  /* 0x80e8000002077fae */ /* 0x0007e2000992187c */
[-C--:B------:R-:W-:Y:S02]  /*30780*/  LEA.HI.X.SX32 R237, R75, R5.reuse, 0x2, P1 ;  /* 0x000000054bed7211 */ /* 0x080fe400008f16ff */
[----:B------:R-:W-:Y:S02]  /*30790*/  LEA R250, P1, R235, R4, 0x2 ;  /* 0x00000004ebfa7211 */ /* 0x000fe400078210ff */
[-C--:B------:R-:W-:Y:S01]  /*307a0*/  LEA.HI.X.SX32 R241, R143, R5.reuse, 0x2, P0 ;  /* 0x000000058ff17211 */ /* 0x080fe200000f16ff */
[----:B---3--:R-:W-:Y:S01]  /*307b0*/  IMAD.MOV.U32 R2, RZ, RZ, R6 ;  /* 0x000000ffff027224 */ /* 0x008fe200078e0006 */
[----:B------:R-:W-:Y:S01]  /*307c0*/  MOV R3, R12 ;  /* 0x0000000c00037202 */ /* 0x000fe20000000f00 */
[----:B------:R-:W-:Y:S01]  /*307d0*/  STL [R1+0x1f78], R24 ;  /* 0x001f781801007387 */ /* 0x000fe20000100800 */
[----:B------:R-:W-:Y:S01]  /*307e0*/  LEA.HI.X.SX32 R251, R235, R5, 0x2, P1 ;  /* 0x00000005ebfb7211 */ /* 0x000fe200008f16ff */
[----:B-1----:R-:W1:Y:S02]  /*307f0*/  LDC R6, c[0x0][0x240] ;  /* 0x00009000ff067b82 */ /* 0x002e640000000800 */
[----:B------:R3:W-:Y:S04]  /*30800*/  LDGSTS.E [R7+-0x7ed80], desc[UR60][R2.64], P3 ;  /* 0x8128000002077fae */ /* 0x0007e8000992187c */
[----:B------:R-:W-:Y:S04]  /*30810*/  LDGSTS.E [R7+-0x7e980], desc[UR60][R236.64], P3 ;  /* 0x81680000ec077fae */ /* 0x000fe8000992187c */
[----:B------:R-:W-:Y:S04]  /*30820*/  LDGSTS.E [R7+-0x7e580], desc[UR60][R240.64], P3 ;  /* 0x81a80000f0077fae */ /* 0x000fe8000992187c */
[----:B------:R4:W-:Y:S04]  /*30830*/  STL [R1+0x1fb8], R12 ;  /* 0x001fb80c01007387 */ /* 0x0009e80000100800 */
[----:B------:R-:W-:Y:S01]  /*30840*/  LDGSTS.E [R7+-0x7e180], desc[UR60][R250.64], P3 ;  /* 0x81e80000fa077fae */ /* 0x000fe2000992187c */
[----:B----4-:R-:W4:Y:S01]  /*30850*/  LDC R12, c[0x0][0x240] ;  /* 0x00009000ff0c7b82 */ /* 0x010f220000000800 */
[----:B---3--:R-:W-:-:S04]  /*30860*/  LEA R2, P0, R234, R4, 0x2 ;  /* 0x00000004ea027211 */ /* 0x008fc800078010ff */
[----:B------:R-:W-:Y:S02]  /*30870*/  LEA.HI.X.SX32 R3, R234, R5, 0x2, P0 ;  /* 0x00000005ea037211 */ /* 0x000fe400000f16ff */
[----:B------:R-:W-:-:S03]  /*30880*/  LEA R24, P0, R133, R4, 0x2 ;  /* 0x0000000485187211 */ /* 0x000fc600078010ff */
[----:B------:R3:W-:Y:S04]  /*30890*/  STL.64 [R1+0x1e18], R2 ;  /* 0x001e180201007387 */ /* 0x0007e80000100a00 */
[----:B------:R3:W-:Y:S01]  /*308a0*/  LDGSTS.E [R7+-0x7dd80], desc[UR60][R2.64], P3 ;  /* 0x8228000002077fae */ /* 0x0007e2000992187c */
[----:B------:R-:W-:-:S04]  /*308b0*/  LEA R26, P1, R230, R4, 0x2 ;  /* 0x00000004e61a7211 */ /* 0x000fc800078210ff */
[-C--:B------:R-:W-:Y:S02]  /*308c0*/  LEA.HI.X.SX32 R27, R230, R5.reuse, 0x2, P1 ;  /* 0x00000005e61b7211 */ /* 0x080fe400008f16ff */
[-C--:B------:R-:W-:Y:S02]  /*308d0*/  LEA.HI.X.SX32 R25, R133, R5.reuse, 0x2, P0 ;  /* 0x0000000585197211 */ /* 0x080fe400000f16ff */
[CC--:B---3--:R-:W-:Y:S01]  /*308e0*/  LEA R2, P1, R123.reuse, R4.reuse, 0x2 ;  /* 0x000000047b027211 */ /* 0x0c8fe200078210ff */
[----:B------:R3:W-:Y:S03]  /*308f0*/  STL.64 [R1+0x1e38], R26 ;  /* 0x001e381a01007387 */ /* 0x0007e60000100a00 */
[----:B------:R-:W-:Y:S01]  /*30900*/  LEA.HI.X.SX32 R3, R123, R5, 0x2, P1 ;  /* 0x000000057b037211 */ /* 0x000fe200008f16ff */
[----:B------:R3:W-:Y:S01]  /*30910*/  LDGSTS.E [R7+-0x7d980], desc[UR60][R26.64], P3 ;  /* 0x826800001a077fae */ /* 0x0007e2000992187c */
[----:B------:R-:W-:-:S03]  /*30920*/  LEA R28, P1, R150, R4, 0x2 ;  /* 0x00000004961c7211 */ /* 0x000fc600078210ff */
[----:B------:R2:W-:Y:S04]  /*30930*/  STL.64 [R1+0x1e60], R24 ;  /* 0x001e601801007387 */ /* 0x0005e80000100a00 */
[----:B------:R2:W-:Y:S01]  /*30940*/  LDGSTS.E [R7+-0x7d580], desc[UR60][R24.64], P3 ;  /* 0x82a8000018077fae */ /* 0x0005e2000992187c */
[----:B---3--:R-:W-:-:S03]  /*30950*/  LEA R26, P0, R142, R4, 0x2 ;  /* 0x000000048e1a7211 */ /* 0x008fc600078010ff */
[----:B------:R3:W-:Y:S01]  /*30960*/  STL.64 [R1+0x1e88], R2 ;  /* 0x001e880201007387 */ /* 0x0007e20000100a00 */
[----:B------:R-:W-:-:S03]  /*30970*/  LEA.HI.X.SX32 R27, R142, R5, 0x2, P0 ;  /* 0x000000058e1b7211 */ /* 0x000fc600000f16ff */
[----:B------:R3:W-:Y:S01]  /*30980*/  LDGSTS.E [R7+-0x7d180], desc[UR60][R2.64], P3 ;  /* 0x82e8000002077fae */ /* 0x0007e2000992187c */
[C---:B--2---:R-:W-:Y:S02]  /*30990*/  LEA R24, P0, R43.reuse, R4, 0x2 ;  /* 0x000000042b187211 */ /* 0x044fe400078010ff */
[-C--:B------:R-:W-:Y:S01]  /*309a0*/  LEA.HI.X.SX32 R29, R150, R5.reuse, 0x2, P1 ;  /* 0x00000005961d7211 */ /* 0x080fe200008f16ff */
[----:B------:R2:W-:Y:S01]  /*309b0*/  STL.64 [R1+0x21c0], R26 ;  /* 0x0021c01a01007387 */ /* 0x0005e20000100a00 */
[----:B------:R-:W-:-:S03]  /*309c0*/  LEA.HI.X.SX32 R25, R43, R5, 0x2, P0 ;  /* 0x000000052b197211 */ /* 0x000fc600000f16ff */
[----:B------:R-:W4:Y:S01]  /*309d0*/  LDL.LU R231, [R1+0x5c8] ;  /* 0x0005c80001e77983 */ /* 0x000f220000300800 */
[----:B---3--:R-:W-:-:S03]  /*309e0*/  LEA R2, P2, R56, R4, 0x2 ;  /* 0x0000000438027211 */ /* 0x008fc600078410ff */
[----:B------:R2:W-:Y:S01]  /*309f0*/  LDGSTS.E [R7+-0x7cd80], desc[UR60][R26.64], P3 ;  /* 0x832800001a077fae */ /* 0x0005e2000992187c */
[----:B------:R-:W-:-:S03]  /*30a00*/  LEA.HI.X.SX32 R3, R56, R5, 0x2, P2 ;  /* 0x0000000538037211 */ /* 0x000fc600010f16ff */
[----:B------:R-:W-:Y:S04]  /*30a10*/  STL.64 [R1+0x2200], R28 ;  /* 0x0022001c01007387 */ /* 0x000fe80000100a00 */
[----:B------:R3:W-:Y:S04]  /*30a20*/  STL.64 [R1+0x2240], R24 ;  /* 0x0022401801007387 */ /* 0x0007e80000100a00 */
[----:B------:R1:W-:Y:S04]  /*30a30*/  STL.64 [R1+0x2280], R2 ;  /* 0x0022800201007387 */ /* 0x0003e80000100a00 */
[----:B------:R-:W4:Y:S01]  /*30a40*/  LDL.LU R230, [R1+0x5c4] ;  /* 0x0005c40001e67983 */ /* 0x000f220000300800 */
[----:B--2---:R-:W-:-:S03]  /*30a50*/  LEA R26, P0, R60, R4, 0x2 ;  /* 0x000000043c1a7211 */ /* 0x004fc600078010ff */
[----:B------:R-:W-:Y:S01]  /*30a60*/  LDGSTS.E [R7+-0x7c980], desc[UR60][R28.64], P3 ;  /* 0x836800001c077fae */ /* 0x000fe2000992187c */
[----:B------:R-:W-:-:S03]  /*30a70*/  LEA.HI.X.SX32 R27, R60, R5, 0x2, P0 ;  /* 0x000000053c1b7211 */ /* 0x000fc600000f16ff */
[----:B------:R3:W-:Y:S04]  /*30a80*/  LDGSTS.E [R7+-0x7c580], desc[UR60][R24.64], P3 ;  /* 0x83a8000018077fae */ /* 0x0007e8000992187c */
[----:B------:R1:W-:Y:S04]  /*30a90*/  LDGSTS.E [R7+-0x7c180], desc[UR60][R2.64], P3 ;  /* 0x83e8000002077fae */ /* 0x0003e8000992187c */
[----:B------:R-:W2:Y:S01]  /*30aa0*/  LDL.LU R74, [R1+0x5c0] ;  /* 0x0005c000014a7983 */ /* 0x000ea20000300800 */
[----:B---3--:R-:W-:-:S03]  /*30ab0*/  LEA R24, P0, R63, R4, 0x2 ;  /* 0x000000043f187211 */ /* 0x008fc600078010ff */
[----:B------:R3:W-:Y:S01]  /*30ac0*/  LDGSTS.E [R7+-0x7bd80], desc[UR60][R26.64], P3 ;  /* 0x842800001a077fae */ /* 0x0007e2000992187c */
[----:B-1----:R-:W4:Y:S01]  /*30ad0*/  LDC R3, c[0x0][0x240] ;  /* 0x00009000ff037b82 */ /* 0x002f220000000800 */
[-C--:B------:R-:W-:Y:S02]  /*30ae0*/  LEA.HI.X.SX32 R25, R63, R5.reuse, 0x2, P0 ;  /* 0x000000053f197211 */ /* 0x080fe400000f16ff */
[----:B------:R3:W-:Y:S01]  /*30af0*/  STL.64 [R1+0x22c0], R26 ;  /* 0x0022c01a01007387 */ /* 0x0007e20000100a00 */
[CC--:B------:R-:W-:Y:S02]  /*30b00*/  LEA R30, P1, R67.reuse, R4.reuse, 0x2 ;  /* 0x00000004431e7211 */ /* 0x0c0fe400078210ff */
[C---:B------:R-:W-:Y:S01]  /*30b10*/  LEA R28, P0, R72.reuse, R4, 0x2 ;  /* 0x00000004481c7211 */ /* 0x040fe200078010ff */
[----:B------:R1:W-:Y:S01]  /*30b20*/  STL.64 [R1+0x2300], R24 ;  /* 0x0023001801007387 */ /* 0x0003e20000100a00 */
[-C--:B------:R-:W-:Y:S01]  /*30b30*/  LEA.HI.X.SX32 R31, R67, R5.reuse, 0x2, P1 ;  /* 0x00000005431f7211 */ /* 0x080fe200008f16ff */
[----:B------:R-:W4:Y:S02]  /*30b40*/  LDC R2, c[0x0][0x240] ;  /* 0x00009000ff027b82 */ /* 0x000f240000000800 */
[----:B------:R-:W2:Y:S01]  /*30b50*/  LDL.LU R235, [R1+0x5bc] ;  /* 0x0005bc0001eb7983 */ /* 0x000ea20000300800 */
[----:B------:R-:W-:-:S02]  /*30b60*/  LEA.HI.X.SX32 R29, R72, R5, 0x2, P0 ;  /* 0x00000005481d7211 */ /* 0x000fc400000f16ff */
[CC--:B---3--:R-:W-:Y:S01]  /*30b70*/  LEA R26, P1, R79.reuse, R4.reuse, 0x2 ;  /* 0x000000044f1a7211 */ /* 0x0c8fe200078210ff */
[----:B------:R1:W-:Y:S03]  /*30b80*/  LDGSTS.E [R7+-0x7b980], desc[UR60][R24.64], P3 ;  /* 0x8468000018077fae */ /* 0x0003e6000992187c */
[----:B------:R-:W-:Y:S01]  /*30b90*/  LEA.HI.X.SX32 R27, R79, R5, 0x2, P1 ;  /* 0x000000054f1b7211 */ /* 0x000fe200008f16ff */
[----:B------:R3:W-:Y:S01]  /*30ba0*/  STL.64 [R1+0x2340], R30 ;  /* 0x0023401e01007387 */ /* 0x0007e20000100a00 */
[----:B-1----:R-:W-:-:S03]  /*30bb0*/  LEA R24, P2, R81, R4, 0x2 ;  /* 0x0000000451187211 */ /* 0x002fc600078410ff */
[----:B------:R-:W-:Y:S01]  /*30bc0*/  STL.64 [R1+0x2380], R28 ;  /* 0x0023801c01007387 */ /* 0x000fe20000100a00 */
[----:B------:R-:W-:-:S03]  /*30bd0*/  LEA.HI.X.SX32 R25, R81, R5, 0x2, P2 ;  /* 0x0000000551197211 */ /* 0x000fc600010f16ff */
[----:B------:R-:W3:Y:S04]  /*30be0*/  LDL.LU R75, [R1+0x5b8] ;  /* 0x0005b800014b7983 */ /* 0x000ee80000300800 */
[----:B------:R1:W-:Y:S04]  /*30bf0*/  STL.64 [R1+0x2410], R26 ;  /* 0x0024101a01007387 */ /* 0x0003e80000100a00 */
[----:B------:R-:W3:Y:S04]  /*30c00*/  LDL.LU R143, [R1+0x574] ;  /* 0x00057400018f7983 */ /* 0x000ee80000300800 */
[----:B------:R1:W-:Y:S04]  /*30c10*/  STL.64 [R1+0x2528], R24 ;  /* 0x0025281801007387 */ /* 0x0003e80000100a00 */
[----:B------:R-:W3:Y:S01]  /*30c20*/  LDL.LU R234, [R1+0x560] ;  /* 0x0005600001ea7983 */ /* 0x000ee20000300800 */
[----:B----4-:R-:W-:-:S03]  /*30c30*/  IMAD R3, R230, R3, RZ ;  /* 0x00000003e6037224 */ /* 0x010fc600078e02ff */
[----:B------:R3:W-:Y:S04]  /*30c40*/  LDGSTS.E [R7+-0x7b580], desc[UR60][R30.64], P3 ;  /* 0x84a800001e077fae */ /* 0x0007e8000992187c */
[----:B------:R-:W4:Y:S01]  /*30c50*/  LDL.LU R230, [R1+0x544] ;  /* 0x0005440001e67983 */ /* 0x000f220000300800 */
[----:B------:R-:W-:Y:S01]  /*30c60*/  IMAD R2, R231, R2, RZ ;  /* 0x00000002e7027224 */ /* 0x000fe200078e02ff */
[----:B------:R-:W-:Y:S02]  /*30c70*/  LEA R34, P0, R80, R4, 0x2 ;  /* 0x0000000450227211 */ /* 0x000fe400078010ff */
[----:B------:R-:W-:Y:S04]  /*30c80*/  LDGSTS.E [R7+-0x7b180], desc[UR60][R28.64], P3 ;  /* 0x84e800001c077fae */ /* 0x000fe8000992187c */
[----:B------:R1:W-:Y:S01]  /*30c90*/  LDGSTS.E [R7+-0x7ad80], desc[UR60][R26.64], P3 ;  /* 0x852800001a077fae */ /* 0x0003e2000992187c */
[----:B--2---:R-:W-:-:S03]  /*30ca0*/  IMAD R6, R74, R6, RZ ;  /* 0x000000064a067224 */ /* 0x004fc600078e02ff */
[----:B------:R2:W-:Y:S01]  /*30cb0*/  LDGSTS.E [R7+-0x7a980], desc[UR60][R24.64], P3 ;  /* 0x8568000018077fae */ /* 0x0005e2000992187c */
[-C--:B------:R-:W-:Y:S02]  /*30cc0*/  LEA R32, P1, R2, R4.reuse, 0x2 ;  /* 0x0000000402207211 */ /* 0x080fe400078210ff */
[-C--:B------:R-:W-:Y:S02]  /*30cd0*/  LEA.HI.X.SX32 R35, R80, R5.reuse, 0x2, P0 ;  /* 0x0000000550237211 */ /* 0x080fe400000f16ff */
[-C--:B---3--:R-:W-:Y:S01]  /*30ce0*/  LEA R30, P0, R3, R4.reuse, 0x2 ;  /* 0x00000004031e7211 */ /* 0x088fe200078010ff */
[----:B-1----:R-:W4:Y:S01]  /*30cf0*/  LDC R27, c[0x0][0x240] ;  /* 0x00009000ff1b7b82 */ /* 0x002f220000000800 */
[----:B------:R-:W-:Y:S01]  /*30d00*/  LEA R28, P2, R6, R4, 0x2 ;  /* 0x00000004061c7211 */ /* 0x000fe200078410ff */
[----:B------:R-:W-:Y:S06]  /*30d10*/  LDGSTS.E [R7+-0x7a580], desc[UR60][R34.64], P3 ;  /* 0x85a8000022077fae */ /* 0x000fec000992187c */
[----:B--2---:R-:W1:Y:S01]  /*30d20*/  LDC R24, c[0x0][0x240] ;  /* 0x00009000ff187b82 */ /* 0x004e620000000800 */
[----:B------:R-:W-:-:S07]  /*30d30*/  LEA.HI.X.SX32 R33, R2, R5, 0x2, P1 ;  /* 0x0000000502217211 */ /* 0x000fce00008f16ff */
[----:B------:R-:W2:Y:S01]  /*30d40*/  LDC R25, c[0x0][0x240] ;  /* 0x00009000ff197b82 */ /* 0x000ea20000000800 */
[-C--:B------:R-:W-:Y:S02]  /*30d50*/  LEA.HI.X.SX32 R31, R3, R5.reuse, 0x2, P0 ;  /* 0x00000005031f7211 */ /* 0x080fe400000f16ff */
[----:B------:R-:W-:Y:S01]  /*30d60*/  LEA.HI.X.SX32 R29, R6, R5, 0x2, P2 ;  /* 0x00000005061d7211 */ /* 0x000fe200010f16ff */
[----:B------:R-:W-:Y:S01]  /*30d70*/  STL.64 [R1+0x26e8], R34 ;  /* 0x0026e82201007387 */ /* 0x000fe20000100a00 */
[----:B------:R-:W-:-:S03]  /*30d80*/  IMAD R2, R235, R12, RZ ;  /* 0x0000000ceb027224 */ /* 0x000fc600078e02ff */
[----:B------:R-:W-:Y:S01]  /*30d90*/  STL.64 [R1+0x2838], R32 ;  /* 0x0028382001007387 */ /* 0x000fe20000100a00 */
[----:B------:R-:W3:Y:S03]  /*30da0*/  LDC R26, c[0x0][0x240] ;  /* 0x00009000ff1a7b82 */ /* 0x000ee60000000800 */
[----:B------:R-:W-:Y:S04]  /*30db0*/  LDGSTS.E [R7+-0x7a180], desc[UR60][R32.64], P3 ;  /* 0x85e8000020077fae */ /* 0x000fe8000992187c */
[----:B------:R-:W-:Y:S04]  /*30dc0*/  STL.64 [R1+0x2950], R30 ;  /* 0x0029501e01007387 */ /* 0x000fe80000100a00 */
[----:B------:R-:W-:Y:S04]  /*30dd0*/  LDGSTS.E [R7+-0x79d80], desc[UR60][R30.64], P3 ;  /* 0x862800001e077fae */ /* 0x000fe8000992187c */
[----:B------:R1:W-:Y:S04]  /*30de0*/  STL.64 [R1+0x2a68], R28 ;  /* 0x002a681c01007387 */ /* 0x0003e80000100a00 */
[----:B------:R1:W-:Y:S04]  /*30df0*/  LDGSTS.E [R7+-0x79980], desc[UR60][R28.64], P3 ;  /* 0x866800001c077fae */ /* 0x0003e8000992187c */
[----:B------:R-:W3:Y:S04]  /*30e00*/  LDL.LU R231, [R1+0x518] ;  /* 0x0005180001e77983 */ /* 0x000ee80000300800 */
[----:B------:R-:W3:Y:S01]  /*30e10*/  LDL.LU R74, [R1+0x4f8] ;  /* 0x0004f800014a7983 */ /* 0x000ee20000300800 */
[----:B-1----:R-:W-:-:S03]  /*30e20*/  LEA R28, P0, R2, R4, 0x2 ;  /* 0x00000004021c7211 */ /* 0x002fc600078010ff */
[----:B------:R-:W3:Y:S01]  /*30e30*/  LDL.LU R235, [R1+0x4c0] ;  /* 0x0004c00001eb7983 */ /* 0x000ee20000300800 */
[----:B------:R-:W-:Y:S01]  /*30e40*/  IMAD R3, R75, R14, RZ ;  /* 0x0000000e4b037224 */ /* 0x000fe200078e02ff */
[----:B------:R-:W-:Y:S01]  /*30e50*/  LEA.HI.X.SX32 R29, R2, R5, 0x2, P0 ;  /* 0x00000005021d7211 */ /* 0x000fe200000f16ff */
[----:B------:R-:W-:Y:S01]  /*30e60*/  IMAD R6, R143, R24, RZ ;  /* 0x000000188f067224 */ /* 0x000fe200078e02ff */
[----:B------:R-:W3:Y:S01]  /*30e70*/  LDL.LU R75, [R1+0x494] ;  /* 0x00049400014b7983 */ /* 0x000ee20000300800 */
[----:B--2---:R-:W-:Y:S01]  /*30e80*/  IMAD R12, R234, R25, RZ ;  /* 0x00000019ea0c7224 */ /* 0x004fe200078e02ff */
[-C--:B------:R-:W-:Y:S01]  /*30e90*/  LEA R36, P0, R3, R4.reuse, 0x2 ;  /* 0x0000000403247211 */ /* 0x080fe200078010ff */
[----:B------:R-:W3:Y:S01]  /*30ea0*/  LDC R14, c[0x0][0x240] ;  /* 0x00009000ff0e7b82 */ /* 0x000ee20000000800 */
[----:B------:R1:W-:Y:S01]  /*30eb0*/  STL.64 [R1+0x2ad8], R28 ;  /* 0x002ad81c01007387 */ /* 0x0003e20000100a00 */
[----:B------:R-:W-:-:S03]  /*30ec0*/  LEA R34, P1, R6, R4, 0x2 ;  /* 0x0000000406227211 */ /* 0x000fc600078210ff */
[----:B------:R-:W2:Y:S01]  /*30ed0*/  LDL.LU R234, [R1+0x480] ;  /* 0x0004800001ea7983 */ /* 0x000ea20000300800 */
[----:B------:R-:W-:Y:S02]  /*30ee0*/  LEA R32, P2, R12, R4, 0x2 ;  /* 0x000000040c207211 */ /* 0x000fe400078410ff */
[-C--:B------:R-:W-:Y:S01]  /*30ef0*/  LEA.HI.X.SX32 R37, R3, R5.reuse, 0x2, P0 ;  /* 0x0000000503257211 */ /* 0x080fe200000f16ff */
[----:B------:R-:W3:Y:S01]  /*30f00*/  LDC R24, c[0x0][0x240] ;  /* 0x00009000ff187b82 */ /* 0x000ee20000000800 */
[-C--:B------:R-:W-:Y:S01]  /*30f10*/  LEA.HI.X.SX32 R35, R6, R5.reuse, 0x2, P1 ;  /* 0x0000000506237211 */ /* 0x080fe200008f16ff */
[----:B------:R1:W-:Y:S01]  /*30f20*/  LDGSTS.E [R7+-0x79580], desc[UR60][R28.64], P3 ;  /* 0x86a800001c077fae */ /* 0x0003e2000992187c */
[----:B------:R-:W-:-:S03]  /*30f30*/  LEA.HI.X.SX32 R33, R12, R5, 0x2, P2 ;  /* 0x000000050c217211 */ /* 0x000fc600010f16ff */
[----:B------:R3:W-:Y:S02]  /*30f40*/  STL.64 [R1+0x2b80], R36 ;  /* 0x002b802401007387 */ /* 0x0007e40000100a00 */
[----:B------:R-:W3:Y:S02]  /*30f50*/  LDC R25, c[0x0][0x240] ;  /* 0x00009000ff197b82 */ /* 0x000ee40000000800 */
[----:B------:R3:W-:Y:S04]  /*30f60*/  STL.64 [R1+0x2cd0], R34 ;  /* 0x002cd02201007387 */ /* 0x0007e80000100a00 */
[----:B------:R3:W-:Y:S02]  /*30f70*/  STL.64 [R1+0x2d78], R32 ;  /* 0x002d782001007387 */ /* 0x0007e40000100a00 */
[----:B-1----:R-:W2:Y:S02]  /*30f80*/  LDC R28, c[0x0][0x240] ;  /* 0x00009000ff1c7b82 */ /* 0x002ea40000000800 */
        /* <DEDUP_REMOVED lines=11> */
[----:B---3--:R-:W-:-:S03]  /*31040*/  IMAD R2, R231, R14, RZ ;  /* 0x0000000ee7027224 */ /* 0x008fc600078e02ff */
[----:B------:R-:W3:Y:S01]  /*31050*/  LDL.LU R231, [R1+0x410] ;  /* 0x0004100001e77983 */ /* 0x000ee20000300800 */
[----:B------:R-:W4:Y:S01]  /*31060*/  LDC R14, c[0x0][0x240] ;  /* 0x00009000ff0e7b82 */ /* 0x000f220000000800 */
[----:B------:R-:W-:Y:S02]  /*31070*/  IMAD R3, R74, R24, RZ ;  /* 0x000000184a037224 */ /* 0x000fe400078e02ff */
[----:B------:R-:W3:Y:S01]  /*31080*/  LDL.LU R74, [R1+0x40c] ;  /* 0x00040c00014a7983 */ /* 0x000ee20000300800 */
[----:B------:R-:W-:-:S03]  /*31090*/  IMAD R6, R235, R25, RZ ;  /* 0x00000019eb067224 */ /* 0x000fc600078e02ff */
[----:B------:R-:W3:Y:S01]  /*310a0*/  LDL.LU R235, [R1+0x400] ;  /* 0x0004000001eb7983 */ /* 0x000ee20000300800 */
[----:B------:R-:W4:Y:S01]  /*310b0*/  LDC R24, c[0x0][0x240] ;  /* 0x00009000ff187b82 */ /* 0x000f220000000800 */
[C---:B-1----:R-:W-:Y:S01]  /*310c0*/  LEA R36, P0, R2.reuse, R4, 0x2 ;  /* 0x0000000402247211 */ /* 0x042fe200078010ff */
[----:B------:R-:W-:Y:S01]  /*310d0*/  IMAD R12, R75, R26, RZ ;  /* 0x0000001a4b0c7224 */ /* 0x000fe200078e02ff */
[CC--:B------:R-:W-:Y:S02]  /*310e0*/  LEA R34, P1, R3.reuse, R4.reuse, 0x2 ;  /* 0x0000000403227211 */ /* 0x0c0fe400078210ff */
[-C--:B------:R-:W-:Y:S02]  /*310f0*/  LEA.HI.X.SX32 R37, R2, R5.reuse, 0x2, P0 ;  /* 0x0000000502257211 */ /* 0x080fe400000f16ff */
[----:B------:R-:W-:Y:S01]  /*31100*/  LEA R32, P0, R6, R4, 0x2 ;  /* 0x0000000406207211 */ /* 0x000fe200078010ff */
[----:B------:R-:W3:Y:S01]  /*31110*/  LDC R25, c[0x0][0x240] ;  /* 0x00009000ff197b82 */ /* 0x000ee20000000800 */
[----:B--2---:R-:W-:Y:S01]  /*31120*/  IMAD R2, R234, R28, RZ ;  /* 0x0000001cea027224 */ /* 0x004fe200078e02ff */
[----:B------:R-:W-:Y:S01]  /*31130*/  LEA R30, P2, R12, R4, 0x2 ;  /* 0x000000040c1e7211 */ /* 0x000fe200078410ff */
[----:B------:R-:W-:Y:S01]  /*31140*/  LDGSTS.E [R7+-0x78180], desc[UR60][R36.64], P3 ;  /* 0x87e8000024077fae */ /* 0x000fe2000992187c */
[----:B------:R-:W-:-:S02]  /*31150*/  LEA.HI.X.SX32 R35, R3, R5, 0x2, P1 ;  /* 0x0000000503237211 */ /* 0x000fc400008f16ff */
[----:B------:R-:W-:Y:S02]  /*31160*/  LEA R28, P1, R2, R4, 0x2 ;  /* 0x00000004021c7211 */ /* 0x000fe400078210ff */
[----:B------:R-:W1:Y:S01]  /*31170*/  LDC R26, c[0x0][0x240] ;  /* 0x00009000ff1a7b82 */ /* 0x000e620000000800 */
[-C--:B------:R-:W-:Y:S01]  /*31180*/  LEA.HI.X.SX32 R33, R6, R5.reuse, 0x2, P0 ;  /* 0x0000000506217211 */ /* 0x080fe200000f16ff */
[----:B------:R-:W-:Y:S01]  /*31190*/  STL.64 [R1+0x3688], R36 ;  /* 0x0036882401007387 */ /* 0x000fe20000100a00 */
[-C--:B------:R-:W-:Y:S02]  /*311a0*/  LEA.HI.X.SX32 R31, R12, R5.reuse, 0x2, P2 ;  /* 0x000000050c1f7211 */ /* 0x080fe400010f16ff */
        /* <DEDUP_REMOVED lines=16> */
[----:B------:R-:W2:Y:S01]  /*312b0*/  LDC R24, c[0x0][0x240] ;  /* 0x00009000ff187b82 */ /* 0x000ea20000000800 */
[CC--:B------:R-:W-:Y:S02]  /*312c0*/  LEA R36, P0, R2.reuse, R4.reuse, 0x2 ;  /* 0x0000000402247211 */ /* 0x0c0fe400078010ff */
[C---:B------:R-:W-:Y:S02]  /*312d0*/  LEA R34, P1, R3.reuse, R4, 0x2 ;  /* 0x0000000403227211 */ /* 0x040fe400078210ff */
[-C--:B------:R-:W-:Y:S02]  /*312e0*/  LEA.HI.X.SX32 R37, R2, R5.reuse, 0x2, P0 ;  /* 0x0000000502257211 */ /* 0x080fe400000f16ff */
[----:B------:R-:W-:-:S03]  /*312f0*/  LEA.HI.X.SX32 R35, R3, R5, 0x2, P1 ;  /* 0x0000000503237211 */ /* 0x000fc600008f16ff */
[----:B------:R-:W-:Y:S04]  /*31300*/  LDGSTS.E [R7+-0x5ed80], desc[UR60][R36.64], P3 ;  /* 0xa128000024077fae */ /* 0x000fe8000992187c */
[----:B------:R-:W-:Y:S01]  /*31310*/  LDGSTS.E [R7+-0x5e980], desc[UR60][R34.64], P3 ;  /* 0xa168000022077fae */ /* 0x000fe2000992187c */
[----:B---3--:R-:W-:Y:S02]  /*31320*/  IMAD R6, R231, R25, RZ ;  /* 0x00000019e7067224 */ /* 0x008fe400078e02ff */
[----:B------:R-:W3:Y:S01]  /*31330*/  LDC R25, c[0x0][0x240] ;  /* 0x00009000ff197b82 */ /* 0x000ee20000000800 */
[----:B------:R-:W-:-:S07]  /*31340*/  IMAD R14, R235, R27, RZ ;  /* 0x0000001beb0e7224 */ /* 0x000fce00078e02ff */
[----:B------:R-:W4:Y:S01]  /*31350*/  LDC R27, c[0x0][0x240] ;  /* 0x00009000ff1b7b82 */ /* 0x000f220000000800 */
[----:B------:R-:W-:Y:S01]  /*31360*/  IMAD R12, R74, R26, RZ ;  /* 0x0000001a4a0c7224 */ /* 0x000fe200078e02ff */
[----:B------:R-:W1:Y:S01]  /*31370*/  LDL.LU R235, [R1+0x3f0] ;  /* 0x0003f00001eb7983 */ /* 0x000e620000300800 */
[-C--:B------:R-:W-:Y:S02]  /*31380*/  LEA R32, P0, R6, R4.reuse, 0x2 ;  /* 0x0000000406207211 */ /* 0x080fe400078010ff */
[-C--:B------:R-:W-:Y:S02]  /*31390*/  LEA R2, P1, R14, R4.reuse, 0x2 ;  /* 0x000000040e027211 */ /* 0x080fe400078210ff */
[----:B------:R-:W-:Y:S01]  /*313a0*/  LEA R30, P2, R12, R4, 0x2 ;  /* 0x000000040c1e7211 */ /* 0x000fe200078410ff */
[----:B------:R-:W4:Y:S01]  /*313b0*/  LDC R26, c[0x0][0x240] ;  /* 0x00009000ff1a7b82 */ /* 0x000f220000000800 */
[-C--:B------:R-:W-:Y:S02]  /*313c0*/  LEA.HI.X.SX32 R33, R6, R5.reuse, 0x2, P0 ;  /* 0x0000000506217211 */ /* 0x080fe400000f16ff */
[-C--:B------:R-:W-:Y:S01]  /*313d0*/  LEA.HI.X.SX32 R31, R12, R5.reuse, 0x2, P2 ;  /* 0x000000050c1f7211 */ /* 0x080fe200010f16ff */
[----:B------:R-:W-:Y:S01]  /*313e0*/  STL.64 [R1+0x37c8], R36 ;  /* 0x0037c82401007387 */ /* 0x000fe20000100a00 */
[----:B------:R-:W-:-:S03]  /*313f0*/  LEA.HI.X.SX32 R3, R14, R5, 0x2, P1 ;  /* 0x000000050e037211 */ /* 0x000fc600008f16ff */
[----:B------:R-:W-:Y:S01]  /*31400*/  STL.64 [R1+0x37e8], R34 ;  /* 0x0037e82201007387 */ /* 0x000fe20000100a00 */
[----:B------:R-:W1:Y:S03]  /*31410*/  LDC R14, c[0x0][0x240] ;  /* 0x00009000ff0e7b82 */ /* 0x000e660000000800 */
[----:B------:R-:W-:Y:S04]  /*31420*/  STL.64 [R1+0x3808], R32 ;  /* 0x0038082001007387 */ /* 0x000fe80000100a00 */
[----:B------:R-:W-:Y:S04]  /*31430*/  LDGSTS.E [R7+-0x5e580], desc[UR60][R32.64], P3 ;  /* 0xa1a8000020077fae */ /* 0x000fe8000992187c */
[----:B------:R-:W-:Y:S04]  /*31440*/  STL.64 [R1+0x3828], R30 ;  /* 0x0038281e01007387 */ /* 0x000fe80000100a00 */
[----:B------:R-:W-:Y:S04]  /*31450*/  LDGSTS.E [R7+-0x5e180], desc[UR60][R30.64], P3 ;  /* 0xa1e800001e077fae */ /* 0x000fe8000992187c */
[----:B------:R2:W-:Y:S04]  /*31460*/  STL.64 [R1+0x3858], R2 ;  /* 0x0038580201007387 */ /* 0x0005e80000100a00 */
[----:B------:R2:W-:Y:S04]  /*31470*/  LDGSTS.E [R7+-0x5dd80], desc[UR60][R2.64], P3 ;  /* 0xa228000002077fae */ /* 0x0005e8000992187c */
[----:B------:R-:W4:Y:S04]  /*31480*/  LDL.LU R231, [R1+0x3ec] ;  /* 0x0003ec0001e77983 */ /* 0x000f280000300800 */
[----:B------:R-:W4:Y:S01]  /*31490*/  LDL.LU R74, [R1+0x3e8] ;  /* 0x0003e800014a7983 */ /* 0x000f220000300800 */
[----:B--2---:R-:W-:-:S03]  /*314a0*/  IMAD R2, R234, R24, RZ ;  /* 0x00000018ea027224 */ /* 0x004fc600078e02ff */
[----:B------:R-:W2:Y:S01]  /*314b0*/  LDL.LU R234, [R1+0x3e4] ;  /* 0x0003e40001ea7983 */ /* 0x000ea20000300800 */
[----:B---3--:R-:W-:Y:S01]  /*314c0*/  IMAD R3, R75, R25, RZ ;  /* 0x000000194b037224 */ /* 0x008fe200078e02ff */
[----:B------:R-:W3:Y:S01]  /*314d0*/  LDC R24, c[0x0][0x240] ;  /* 0x00009000ff187b82 */ /* 0x000ee20000000800 */
[----:B------:R-:W-:-:S03]  /*314e0*/  LEA R30, P0, R2, R4, 0x2 ;  /* 0x00000004021e7211 */ /* 0x000fc600078010ff */
[C---:B------:R-:W-:Y:S02]  /*314f0*/  LEA R34, P1, R3.reuse, R4, 0x2 ;  /* 0x0000000403227211 */ /* 0x040fe400078210ff */
[-C--:B------:R-:W-:Y:S02]  /*31500*/  LEA.HI.X.SX32 R31, R2, R5.reuse, 0x2, P0 ;  /* 0x00000005021f7211 */ /* 0x080fe400000f16ff */
[----:B------:R-:W-:Y:S01]  /*31510*/  LEA.HI.X.SX32 R35, R3, R5, 0x2, P1 ;  /* 0x0000000503237211 */ /* 0x000fe200008f16ff */
[----:B------:R-:W2:Y:S02]  /*31520*/  LDC R25, c[0x0][0x240] ;  /* 0x00009000ff197b82 */ /* 0x000ea40000000800 */
[----:B------:R4:W-:Y:S04]  /*31530*/  LDGSTS.E [R7+-0x5d980], desc[UR60][R30.64], P3 ;  /* 0xa26800001e077fae */ /* 0x0009e8000992187c */
[----:B------:R3:W-:Y:S01]  /*31540*/  LDGSTS.E [R7+-0x5d580], desc[UR60][R34.64], P3 ;  /* 0xa2a8000022077fae */ /* 0x0007e2000992187c */
[----:B----4-:R-:W-:-:S03]  /*31550*/  IMAD R12, R230, R27, RZ ;  /* 0x0000001be60c7224 */ /* 0x010fc600078e02ff */
[----:B------:R-:W4:Y:S01]  /*31560*/  LDL.LU R230, [R1+0x3e0] ;  /* 0x0003e00001e67983 */ /* 0x000f220000300800 */
[----:B------:R-:W-:Y:S01]  /*31570*/  IMAD R6, R143, R26, RZ ;  /* 0x0000001a8f067224 */ /* 0x000fe200078e02ff */
[----:B------:R-:W4:Y:S02]  /*31580*/  LDC R27, c[0x0][0x240] ;  /* 0x00009000ff1b7b82 */ /* 0x000f240000000800 */
[----:B------:R-:W4:Y:S02]  /*31590*/  LDL.LU R143, [R1+0x3dc] ;  /* 0x0003dc00018f7983 */ /* 0x000f240000300800 */
[CC--:B------:R-:W-:Y:S02]  /*315a0*/  LEA R32, P0, R6.reuse, R4.reuse, 0x2 ;  /* 0x0000000406207211 */ /* 0x0c0fe400078010ff */
[----:B------:R3:W-:Y:S02]  /*315b0*/  STL.64 [R1+0x38d0], R30 ;  /* 0x0038d01e01007387 */ /* 0x0007e40000100a00 */
[----:B------:R-:W-:Y:S01]  /*315c0*/  LEA.HI.X.SX32 R33, R6, R5, 0x2, P0 ;  /* 0x0000000506217211 */ /* 0x000fe200000f16ff */
[----:B------:R-:W4:Y:S01]  /*315d0*/  LDC R26, c[0x0][0x240] ;  /* 0x00009000ff1a7b82 */ /* 0x000f220000000800 */
[----:B------:R1:W-:Y:S01]  /*315e0*/  STL.64 [R1+0x38f8], R34 ;  /* 0x0038f82201007387 */ /* 0x0003e20000100a00 */
[----:B---3--:R-:W-:-:S03]  /*315f0*/  LEA R30, P1, R12, R4, 0x2 ;  /* 0x000000040c1e7211 */ /* 0x008fc600078210ff */
[----:B------:R-:W-:Y:S01]  /*31600*/  LDGSTS.E [R7+-0x5d180], desc[UR60][R32.64], P3 ;  /* 0xa2e8000020077fae */ /* 0x000fe2000992187c */
[----:B------:R-:W-:-:S03]  /*31610*/  LEA.HI.X.SX32 R31, R12, R5, 0x2, P1 ;  /* 0x000000050c1f7211 */ /* 0x000fc600008f16ff */
[----:B------:R-:W-:Y:S04]  /*31620*/  STL.64 [R1+0x3968], R32 ;  /* 0x0039682001007387 */ /* 0x000fe80000100a00 */
[----:B------:R-:W-:Y:S04]  /*31630*/  STL.64 [R1+0x3998], R30 ;  /* 0x0039981e01007387 */ /* 0x000fe80000100a00 */
[----:B------:R-:W3:Y:S04]  /*31640*/  LDL.LU R75, [R1+0x3d8] ;  /* 0x0003d800014b7983 */ /* 0x000ee80000300800 */
[----:B------:R-:W-:Y:S01]  /*31650*/  LDGSTS.E [R7+-0x5cd80], desc[UR60][R30.64], P3 ;  /* 0xa32800001e077fae */ /* 0x000fe2000992187c */
[----:B-1----:R-:W-:-:S03]  /*31660*/  IMAD R2, R235, R28, RZ ;  /* 0x0000001ceb027224 */ /* 0x002fc600078e02ff */
[----:B------:R-:W3:Y:S02]  /*31670*/  LDL.LU R235, [R1+0x3d4] ;  /* 0x0003d40001eb7983 */ /* 0x000ee40000300800 */
[----:B------:R-:W-:-:S04]  /*31680*/  LEA R28, P2, R2, R4, 0x2 ;  /* 0x00000004021c7211 */ /* 0x000fc800078410ff */
[----:B------:R-:W-:-:S05]  /*31690*/  LEA.HI.X.SX32 R29, R2, R5, 0x2, P2 ;  /* 0x00000005021d7211 */ /* 0x000fca00010f16ff */
[----:B------:R1:W-:Y:S04]  /*316a0*/  STL.64 [R1+0x3a58], R28 ;  /* 0x003a581c01007387 */ /* 0x0003e80000100a00 */
[----:B------:R1:W-:Y:S01]  /*316b0*/  LDGSTS.E [R7+-0x5c980], desc[UR60][R28.64], P3 ;  /* 0xa36800001c077fae */ /* 0x0003e2000992187c */
[----:B------:R-:W-:Y:S02]  /*316c0*/  IMAD R2, R231, R14, RZ ;  /* 0x0000000ee7027224 */ /* 0x000fe400078e02ff */
[----:B------:R-:W3:Y:S01]  /*316d0*/  LDC R14, c[0x0][0x240] ;  /* 0x00009000ff0e7b82 */ /* 0x000ee20000000800 */
[----:B------:R-:W-:Y:S02]  /*316e0*/  IMAD R3, R74, R24, RZ ;  /* 0x000000184a037224 */ /* 0x000fe400078e02ff */
[----:B------:R-:W-:Y:S01]  /*316f0*/  LEA R34, P0, R2, R4, 0x2 ;  /* 0x0000000402227211 */ /* 0x000fe200078010ff */
[----:B--2---:R-:W-:-:S04]  /*31700*/  IMAD R6, R234, R25, RZ ;  /* 0x00000019ea067224 */ /* 0x004fc800078e02ff */
[----:B------:R-:W2:Y:S01]  /*31710*/  LDC R24, c[0x0][0x240] ;  /* 0x00009000ff187b82 */ /* 0x000ea20000000800 */
[----:B------:R-:W2:Y:S01]  /*31720*/  LDL.LU R234, [R1+0x3c8] ;  /* 0x0003c80001ea7983 */ /* 0x000ea20000300800 */
[CC--:B-1----:R-:W-:Y:S02]  /*31730*/  LEA R28, P1, R3.reuse, R4.reuse, 0x2 ;  /* 0x00000004031c7211 */ /* 0x0c2fe400078210ff */
[-C--:B------:R-:W-:Y:S02]  /*31740*/  LEA.HI.X.SX32 R35, R2, R5.reuse, 0x2, P0 ;  /* 0x0000000502237211 */ /* 0x080fe400000f16ff */
[C---:B------:R-:W-:Y:S02]  /*31750*/  LEA R32, P0, R6.reuse, R4, 0x2 ;  /* 0x0000000406207211 */ /* 0x040fe400078010ff */
[-C--:B------:R-:W-:Y:S01]  /*31760*/  LEA.HI.X.SX32 R29, R3, R5.reuse, 0x2, P1 ;  /* 0x00000005031d7211 */ /* 0x080fe200008f16ff */
[----:B------:R-:W-:Y:S01]  /*31770*/  LDGSTS.E [R7+-0x5c580], desc[UR60][R34.64], P3 ;  /* 0xa3a8000022077fae */ /* 0x000fe2000992187c */
[----:B------:R-:W-:Y:S01]  /*31780*/  LEA.HI.X.SX32 R33, R6, R5, 0x2, P0 ;  /* 0x0000000506217211 */ /* 0x000fe200000f16ff */
[----:B------:R-:W1:Y:S02]  /*31790*/  LDC R25, c[0x0][0x240] ;  /* 0x00009000ff197b82 */ /* 0x000e640000000800 */
[----:B------:R4:W-:Y:S04]  /*317a0*/  LDGSTS.E [R7+-0x5c180], desc[UR60][R28.64], P3 ;  /* 0xa3e800001c077fae */ /* 0x0009e8000992187c */
[----:B------:R-:W-:Y:S01]  /*317b0*/  LDGSTS.E [R7+-0x5bd80], desc[UR60][R32.64], P3 ;  /* 0xa428000020077fae */ /* 0x000fe2000992187c */
[----:B----4-:R-:W-:-:S03]  /*317c0*/  IMAD R12, R230, R26, RZ ;  /* 0x0000001ae60c7224 */ /* 0x010fc600078e02ff */
[----:B------:R-:W4:Y:S01]  /*317d0*/  LDL.LU R230, [R1+0x3c4] ;  /* 0x0003c40001e67983 */ /* 0x000f220000300800 */
[----:B------:R-:W4:Y:S01]  /*317e0*/  LDC R26, c[0x0][0x240] ;  /* 0x00009000ff1a7b82 */ /* 0x000f220000000800 */
[CC--:B------:R-:W-:Y:S02]  /*317f0*/  LEA R30, P2, R12.reuse, R4.reuse, 0x2 ;  /* 0x000000040c1e7211 */ /* 0x0c0fe400078410ff */
[----:B------:R-:W-:Y:S02]  /*31800*/  STL.64 [R1+0x3a80], R34 ;  /* 0x003a802201007387 */ /* 0x000fe40000100a00 */
[----:B------:R-:W-:Y:S02]  /*31810*/  LEA.HI.X.SX32 R31, R12, R5, 0x2, P2 ;  /* 0x000000050c1f7211 */ /* 0x000fe400010f16ff */
[----:B------:R1:W-:Y:S01]  /*31820*/  STL.64 [R1+0x3b28], R28 ;  /* 0x003b281c01007387 */ /* 0x0003e20000100a00 */
[----:B------:R-:W-:Y:S01]  /*31830*/  IMAD R2, R143, R27, RZ ;  /* 0x0000001b8f027224 */ /* 0x000fe200078e02ff */
[----:B------:R-:W4:Y:S02]  /*31840*/  LDC R12, c[0x0][0x240] ;  /* 0x00009000ff0c7b82 */ /* 0x000f240000000800 */
[----:B------:R-:W-:Y:S04]  /*31850*/  STL.64 [R1+0x3b48], R32 ;  /* 0x003b482001007387 */ /* 0x000fe80000100a00 */
[----:B------:R-:W-:Y:S02]  /*31860*/  STL.64 [R1+0x3b68], R30 ;  /* 0x003b681e01007387 */ /* 0x000fe40000100a00 */
[----:B------:R-:W4:Y:S02]  /*31870*/  LDC R27, c[0x0][0x240] ;  /* 0x00009000ff1b7b82 */ /* 0x000f240000000800 */
[----:B------:R-:W4:Y:S04]  /*31880*/  LDL.LU R74, [R1+0x3bc] ;  /* 0x0003bc00014a7983 */ /* 0x000f280000300800 */
[----:B------:R-:W4:Y:S01]  /*31890*/  LDL.LU R143, [R1+0x3b8] ;  /* 0x0003b800018f7983 */ /* 0x000f220000300800 */
[----:B-1----:R-:W-:-:S03]  /*318a0*/  LEA R28, P0, R2, R4, 0x2 ;  /* 0x00000004021c7211 */ /* 0x002fc600078010ff */
[----:B------:R-:W4:Y:S01]  /*318b0*/  LDL.LU R231, [R1+0x3b4] ;  /* 0x0003b40001e77983 */ /* 0x000f220000300800 */
[----:B------:R-:W-:Y:S01]  /*318c0*/  LEA.HI.X.SX32 R29, R2, R5, 0x2, P0 ;  /* 0x00000005021d7211 */ /* 0x000fe200000f16ff */
[----:B---3--:R-:W-:Y:S02]  /*318d0*/  IMAD R6, R75, R14, RZ ;  /* 0x0000000e4b067224 */ /* 0x008fe400078e02ff */
[----:B------:R-:W-:Y:S01]  /*318e0*/  LDGSTS.E [R7+-0x5b980], desc[UR60][R30.64], P3 ;  /* 0xa46800001e077fae */ /* 0x000fe2000992187c */
[----:B------:R-:W1:Y:S03]  /*318f0*/  LDC R14, c[0x0][0x240] ;  /* 0x00009000ff0e7b82 */ /* 0x000e660000000800 */
[----:B------:R3:W-:Y:S04]  /*31900*/  STL.64 [R1+0x3bf0], R28 ;  /* 0x003bf01c01007387 */ /* 0x0007e80000100a00 */
[----:B------:R-:W4:Y:S04]  /*31910*/  LDL.LU R75, [R1+0x3b0] ;  /* 0x0003b000014b7983 */ /* 0x000f280000300800 */
[----:B------:R3:W-:Y:S01]  /*31920*/  LDGSTS.E [R7+-0x5b580], desc[UR60][R28.64], P3 ;  /* 0xa4a800001c077fae */ /* 0x0007e2000992187c */
[----:B--2---:R-:W-:Y:S01]  /*31930*/  IMAD R2, R235, R24, RZ ;  /* 0x00000018eb027224 */ /* 0x004fe200078e02ff */
[----:B---3--:R-:W-:-:S02]  /*31940*/  LEA R28, P0, R6, R4, 0x2 ;  /* 0x00000004061c7211 */ /* 0x008fc400078010ff */
[----:B------:R-:W2:Y:S01]  /*31950*/  LDL.LU R235, [R1+0x3a8] ;  /* 0x0003a80001eb7983 */ /* 0x000ea20000300800 */
[----:B------:R-:W3:Y:S01]  /*31960*/  LDC R24, c[0x0][0x240] ;  /* 0x00009000ff187b82 */ /* 0x000ee20000000800 */
[----:B------:R-:W-:Y:S02]  /*31970*/  LEA R32, P1, R2, R4, 0x2 ;  /* 0x0000000402207211 */ /* 0x000fe400078210ff */
[-C--:B------:R-:W-:Y:S02]  /*31980*/  LEA.HI.X.SX32 R29, R6, R5.reuse, 0x2, P0 ;  /* 0x00000005061d7211 */ /* 0x080fe400000f16ff */
[----:B------:R-:W-:-:S03]  /*31990*/  LEA.HI.X.SX32 R33, R2, R5, 0x2, P1 ;  /* 0x0000000502217211 */ /* 0x000fc600008f16ff */
[----:B------:R1:W-:Y:S04]  /*319a0*/  LDGSTS.E [R7+-0x5b180], desc[UR60][R28.64], P3 ;  /* 0xa4e800001c077fae */ /* 0x0003e8000992187c */
[----:B------:R3:W-:Y:S01]  /*319b0*/  LDGSTS.E [R7+-0x5ad80], desc[UR60][R32.64], P3 ;  /* 0xa528000020077fae */ /* 0x0007e2000992187c */
[----:B------:R-:W-:Y:S02]  /*319c0*/  IMAD R3, R234, R25, RZ ;  /* 0x00000019ea037224 */ /* 0x000fe400078e02ff */
[----:B------:R-:W3:Y:S03]  /*319d0*/  LDC R25, c[0x0][0x240] ;  /* 0x00009000ff197b82 */ /* 0x000ee60000000800 */
[----:B------:R-:W-:-:S04]  /*319e0*/  LEA R30, P0, R3, R4, 0x2 ;  /* 0x00000004031e7211 */ /* 0x000fc800078010ff */
[----:B------:R-:W-:-:S05]  /*319f0*/  LEA.HI.X.SX32 R31, R3, R5, 0x2, P0 ;  /* 0x00000005031f7211 */ /* 0x000fca00000f16ff */
[----:B------:R-:W-:Y:S01]  /*31a00*/  LDGSTS.E [R7+-0x5a980], desc[UR60][R30.64], P3 ;  /* 0xa56800001e077fae */ /* 0x000fe2000992187c */
[----:B----4-:R-:W-:-:S03]  /*31a10*/  IMAD R6, R230, R26, RZ ;  /* 0x0000001ae6067224 */ /* 0x010fc600078e02ff */
[----:B------:R-:W4:Y:S01]  /*31a20*/  LDL.LU R230, [R1+0x3a4] ;  /* 0x0003a40001e67983 */ /* 0x000f220000300800 */
[----:B------:R-:W2:Y:S03]  /*31a30*/  LDC R26, c[0x0][0x240] ;  /* 0x00009000ff1a7b82 */ /* 0x000ea60000000800 */
[----:B------:R1:W-:Y:S04]  /*31a40*/  STL.64 [R1+0x3c08], R28 ;  /* 0x003c081c01007387 */ /* 0x0003e80000100a00 */
[----:B------:R3:W-:Y:S04]  /*31a50*/  STL.64 [R1+0x3c20], R32 ;  /* 0x003c202001007387 */ /* 0x0007e80000100a00 */
[----:B------:R-:W4:Y:S01]  /*31a60*/  LDL.LU R234, [R1+0x3a0] ;  /* 0x0003a00001ea7983 */ /* 0x000f220000300800 */
[----:B-1----:R-:W-:-:S03]  /*31a70*/  LEA R28, P1, R6, R4, 0x2 ;  /* 0x00000004061c7211 */ /* 0x002fc600078210ff */
[----:B------:R-:W-:Y:S01]  /*31a80*/  STL.64 [R1+0x3c38], R30 ;  /* 0x003c381e01007387 */ /* 0x000fe20000100a00 */
[----:B------:R-:W-:Y:S01]  /*31a90*/  LEA.HI.X.SX32 R29, R6, R5, 0x2, P1 ;  /* 0x00000005061d7211 */ /* 0x000fe200008f16ff */
[----:B------:R-:W-:Y:S02]  /*31aa0*/  IMAD R3, R74, R12, RZ ;  /* 0x0000000c4a037224 */ /* 0x000fe400078e02ff */
[----:B------:R-:W4:Y:S01]  /*31ab0*/  LDL.LU R74, [R1+0x39c] ;  /* 0x00039c00014a7983 */ /* 0x000f220000300800 */
[----:B------:R-:W-:Y:S01]  /*31ac0*/  IMAD R6, R143, R14, RZ ;  /* 0x0000000e8f067224 */ /* 0x000fe200078e02ff */
[----:B------:R-:W1:Y:S02]  /*31ad0*/  LDC R12, c[0x0][0x240] ;  /* 0x00009000ff0c7b82 */ /* 0x000e640000000800 */
[----:B------:R3:W-:Y:S04]  /*31ae0*/  STL.64 [R1+0x3c70], R28 ;  /* 0x003c701c01007387 */ /* 0x0007e80000100a00 */
[----:B------:R-:W4:Y:S04]  /*31af0*/  LDL.LU R143, [R1+0x398] ;  /* 0x00039800018f7983 */ /* 0x000f280000300800 */
[----:B------:R3:W-:Y:S02]  /*31b00*/  LDGSTS.E [R7+-0x5a580], desc[UR60][R28.64], P3 ;  /* 0xa5a800001c077fae */ /* 0x0007e4000992187c */
[----:B---3--:R-:W-:Y:S01]  /*31b10*/  IMAD R2, R231, R24, RZ ;  /* 0x00000018e7027224 */ /* 0x008fe200078e02ff */
[-C--:B------:R-:W-:Y:S01]  /*31b20*/  LEA R32, P0, R6, R4.reuse, 0x2 ;  /* 0x0000000406207211 */ /* 0x080fe200078010ff */
[----:B------:R-:W3:Y:S01]  /*31b30*/  LDC R14, c[0x0][0x240] ;  /* 0x00009000ff0e7b82 */ /* 0x000ee20000000800 */
[----:B------:R-:W-:-:S07]  /*31b40*/  LEA R28, P1, R3, R4, 0x2 ;  /* 0x00000004031c7211 */ /* 0x000fce00078210ff */
[----:B------:R-:W3:Y:S01]  /*31b50*/  LDC R24, c[0x0][0x240] ;  /* 0x00009000ff187b82 */ /* 0x000ee20000000800 */
[----:B------:R-:W-:Y:S01]  /*31b60*/  LEA.HI.X.SX32 R29, R3, R5, 0x2, P1 ;  /* 0x00000005031d7211 */ /* 0x000fe200008f16ff */
[----:B------:R-:W-:-:S04]  /*31b70*/  IMAD R3, R75, R25, RZ ;  /* 0x000000194b037224 */ /* 0x000fc800078e02ff */
[----:B------:R1:W-:Y:S04]  /*31b80*/  STL.64 [R1+0x3c78], R28 ;  /* 0x003c781c01007387 */ /* 0x0003e80000100a00 */
[----:B------:R-:W3:Y:S01]  /*31b90*/  LDL.LU R75, [R1+0x274] ;  /* 0x00027400014b7983 */ /* 0x000ee20000300800 */
[----:B------:R-:W-:Y:S02]  /*31ba0*/  LEA.HI.X.SX32 R33, R6, R5, 0x2, P0 ;  /* 0x0000000506217211 */ /* 0x000fe400000f16ff */
[----:B------:R-:W-:Y:S01]  /*31bb0*/  LEA R30, P1, R2, R4, 0x2 ;  /* 0x00000004021e7211 */ /* 0x000fe200078210ff */
[----:B------:R1:W-:Y:S01]  /*31bc0*/  LDGSTS.E [R7+-0x5a180], desc[UR60][R28.64], P3 ;  /* 0xa5e800001c077fae */ /* 0x0003e2000992187c */
[----:B--2---:R-:W-:-:S03]  /*31bd0*/  IMAD R6, R235, R26, RZ ;  /* 0x0000001aeb067224 */ /* 0x004fc600078e02ff */
[----:B------:R2:W-:Y:S01]  /*31be0*/  STL.64 [R1+0x3c68], R32 ;  /* 0x003c682001007387 */ /* 0x0005e20000100a00 */
[----:B------:R-:W-:-:S03]  /*31bf0*/  LEA.HI.X.SX32 R31, R2, R5, 0x2, P1 ;  /* 0x00000005021f7211 */ /* 0x000fc600008f16ff */
[----:B------:R-:W3:Y:S01]  /*31c00*/  LDL.LU R235, [R1+0x234] ;  /* 0x0002340001eb7983 */ /* 0x000ee20000300800 */
[----:B-1----:R-:W-:-:S03]  /*31c10*/  LEA R28, P0, R3, R4, 0x2 ;  /* 0x00000004031c7211 */ /* 0x002fc600078010ff */
[----:B------:R1:W-:Y:S01]  /*31c20*/  STL.64 [R1+0x3c80], R30 ;  /* 0x003c801e01007387 */ /* 0x0003e20000100a00 */
[----:B------:R-:W-:-:S03]  /*31c30*/  LEA.HI.X.SX32 R29, R3, R5, 0x2, P0 ;  /* 0x00000005031d7211 */ /* 0x000fc600000f16ff */
[----:B------:R2:W-:Y:S04]  /*31c40*/  LDGSTS.E [R7+-0x59d80], desc[UR60][R32.64], P3 ;  /* 0xa628000020077fae */ /* 0x0005e8000992187c */
[----:B------:R1:W-:Y:S04]  /*31c50*/  LDGSTS.E [R7+-0x59980], desc[UR60][R30.64], P3 ;  /* 0xa66800001e077fae */ /* 0x0003e8000992187c */
[----:B------:R3:W-:Y:S01]  /*31c60*/  LDGSTS.E [R7+-0x59580], desc[UR60][R28.64], P3 ;  /* 0xa6a800001c077fae */ /* 0x0007e2000992187c */
[----:B--2---:R-:W-:-:S04]  /*31c70*/  LEA R32, P1, R6, R4, 0x2 ;  /* 0x0000000406207211 */ /* 0x004fc800078210ff */
[----:B------:R-:W-:-:S05]  /*31c80*/  LEA.HI.X.SX32 R33, R6, R5, 0x2, P1 ;  /* 0x0000000506217211 */ /* 0x000fca00008f16ff */
[----:B------:R-:W-:Y:S01]  /*31c90*/  LDGSTS.E [R7+-0x59180], desc[UR60][R32.64], P3 ;  /* 0xa6e8000020077fae */ /* 0x000fe2000992187c */
[----:B----4-:R-:W-:-:S03]  /*31ca0*/  IMAD R2, R230, R27, RZ ;  /* 0x0000001be6027224 */ /* 0x010fc600078e02ff */
[----:B------:R-:W2:Y:S04]  /*31cb0*/  LDL.LU R230, [R1+0x204] ;  /* 0x0002040001e67983 */ /* 0x000ea80000300800 */
[----:B------:R4:W-:Y:S01]  /*31cc0*/  STL.64 [R1+0x3c60], R28 ;  /* 0x003c601c01007387 */ /* 0x0009e20000100a00 */
[----:B------:R-:W-:-:S03]  /*31cd0*/  IMAD R3, R234, R12, RZ ;  /* 0x0000000cea037224 */ /* 0x000fc600078e02ff */
[----:B------:R-:W2:Y:S01]  /*31ce0*/  LDL.LU R234, [R1+0x1c4] ;  /* 0x0001c40001ea7983 */ /* 0x000ea20000300800 */
[----:B-1----:R-:W-:-:S03]  /*31cf0*/  LEA R30, P0, R2, R4, 0x2 ;  /* 0x00000004021e7211 */ /* 0x002fc600078010ff */
[----:B------:R-:W-:Y:S01]  /*31d00*/  STL.64 [R1+0x3c88], R32 ;  /* 0x003c882001007387 */ /* 0x000fe20000100a00 */
[----:B------:R-:W-:-:S03]  /*31d10*/  LEA.HI.X.SX32 R31, R2, R5, 0x2, P0 ;  /* 0x00000005021f7211 */ /* 0x000fc600000f16ff */
[----:B------:R-:W2:Y:S04]  /*31d20*/  LDL.LU R145, [R1+0x190] ;  /* 0x0001900001917983 */ /* 0x000ea80000300800 */
[----:B------:R-:W-:Y:S01]  /*31d30*/  STL.64 [R1+0x3c58], R30 ;  /* 0x003c581e01007387 */ /* 0x000fe20000100a00 */
[----:B---3--:R-:W-:Y:S01]  /*31d40*/  IMAD R6, R74, R24, RZ ;  /* 0x000000184a067224 */ /* 0x008fe200078e02ff */
[----:B----4-:R-:W-:Y:S02]  /*31d50*/  LEA R28, P1, R3, R4, 0x2 ;  /* 0x00000004031c7211 */ /* 0x010fe400078210ff */
[----:B------:R-:W-:Y:S01]  /*31d60*/  LDGSTS.E [R7+-0x58d80], desc[UR60][R30.64], P3 ;  /* 0xa72800001e077fae */ /* 0x000fe2000992187c */
[----:B------:R-:W-:-:S03]  /*31d70*/  IMAD R2, R143, R14, RZ ;  /* 0x0000000e8f027224 */ /* 0x000fc600078e02ff */
[----:B------:R-:W3:Y:S01]  /*31d80*/  LDL.LU R143, [R1+0x154] ;  /* 0x00015400018f7983 */ /* 0x000ee20000300800 */
[CC--:B------:R-:W-:Y:S02]  /*31d90*/  LEA R26, P0, R6.reuse, R4.reuse, 0x2 ;  /* 0x00000004061a7211 */ /* 0x0c0fe400078010ff */
[-C--:B------:R-:W-:Y:S02]  /*31da0*/  LEA.HI.X.SX32 R29, R3, R5.reuse, 0x2, P1 ;  /* 0x00000005031d7211 */ /* 0x080fe400008f16ff */
[-C--:B------:R-:W-:Y:S02]  /*31db0*/  LEA.HI.X.SX32 R27, R6, R5.reuse, 0x2, P0 ;  /* 0x00000005061b7211 */ /* 0x080fe400000f16ff */
[CC--:B------:R-:W-:Y:S01]  /*31dc0*/  LEA R24, P1, R2.reuse, R4.reuse, 0x2 ;  /* 0x0000000402187211 */ /* 0x0c0fe200078210ff */
[----:B------:R-:W-:Y:S03]  /*31dd0*/  STL.64 [R1+0x3c90], R28 ;  /* 0x003c901c01007387 */ /* 0x000fe60000100a00 */
[----:B------:R-:W-:Y:S01]  /*31de0*/  LEA.HI.X.SX32 R25, R2, R5, 0x2, P1 ;  /* 0x0000000502197211 */ /* 0x000fe200008f16ff */
[----:B------:R-:W4:Y:S04]  /*31df0*/  LDL.LU R113, [R1+0x134] ;  /* 0x0001340001717983 */ /* 0x000f280000300800 */
[----:B------:R-:W-:Y:S04]  /*31e00*/  STL.64 [R1+0x3c50], R26 ;  /* 0x003c501a01007387 */ /* 0x000fe80000100a00 */
[----:B------:R-:W4:Y:S04]  /*31e10*/  LDL.LU R94, [R1+0x130] ;  /* 0x00013000015e7983 */ /* 0x000f280000300800 */
[----:B------:R-:W-:Y:S01]  /*31e20*/  LDGSTS.E [R7+-0x58980], desc[UR60][R28.64], P3 ;  /* 0xa76800001c077fae */ /* 0x000fe2000992187c */
[----:B------:R-:W-:-:S03]  /*31e30*/  LEA R3, P0, R75, R4, 0x2 ;  /* 0x000000044b037211 */ /* 0x000fc600078010ff */
[----:B------:R-:W-:Y:S01]  /*31e40*/  LDGSTS.E [R7+-0x58580], desc[UR60][R26.64], P3 ;  /* 0xa7a800001a077fae */ /* 0x000fe2000992187c */
[----:B------:R-:W-:-:S03]  /*31e50*/  LEA.HI.X.SX32 R2, R75, R5, 0x2, P0 ;  /* 0x000000054b027211 */ /* 0x000fc600000f16ff */
[----:B------:R1:W-:Y:S04]  /*31e60*/  STL [R1+0x1ec4], R3 ;  /* 0x001ec40301007387 */ /* 0x0003e80000100800 */
[----:B------:R1:W-:Y:S04]  /*31e70*/  STL.64 [R1+0x3c98], R24 ;  /* 0x003c981801007387 */ /* 0x0003e80000100a00 */
[----:B------:R-:W4:Y:S01]  /*31e80*/  LDL.LU R75, [R1+0x11c] ;  /* 0x00011c00014b7983 */ /* 0x000f220000300800 */
[----:B------:R-:W-:Y:S02]  /*31e90*/  LEA R12, P1, R235, R4, 0x2 ;  /* 0x00000004eb0c7211 */ /* 0x000fe400078210ff */
[----:B-1----:R-:W-:Y:S01]  /*31ea0*/  LOP3.LUT R3, R3, R2, RZ, 0x3c, !PT ;  /* 0x0000000203037212 */ /* 0x002fe200078e3cff */
[----:B------:R1:W-:Y:S01]  /*31eb0*/  LDGSTS.E [R7+-0x58180], desc[UR60][R24.64], P3 ;  /* 0xa7e8000018077fae */ /* 0x0003e2000992187c */
[----:B------:R-:W-:-:S03]  /*31ec0*/  LOP3.LUT R6, R0, 0x60, RZ, 0x3c, !PT ;  /* 0x0000006000067812 */ /* 0x000fc600078e3cff */
[----:B------:R-:W-:Y:S04]  /*31ed0*/  STL [R1+0x1f04], R12 ;  /* 0x001f040c01007387 */ /* 0x000fe80000100800 */
[----:B------:R1:W-:Y:S01]  /*31ee0*/  STL [R1+0x1ec0], R2 ;  /* 0x001ec00201007387 */ /* 0x0003e20000100800 */
[----:B------:R-:W-:Y:S02]  /*31ef0*/  IADD3 R6, R16, 0x100000, R6 ;  /* 0x0010000010067810 */ /* 0x000fe40007ffe006 */
[----:B-1----:R-:W-:Y:S01]  /*31f00*/  LEA.HI.X.SX32 R25, R235, R5, 0x2, P1 ;  /* 0x00000005eb197211 */ /* 0x002fe200008f16ff */
[----:B------:R-:W4:Y:S01]  /*31f10*/  LDL.LU R233, [R1+0x114] ;  /* 0x0001140001e97983 */ /* 0x000f220000300800 */
[----:B------:R-:W-:-:S04]  /*31f20*/  LOP3.LUT R2, R3, R2, RZ, 0x3c, !PT ;  /* 0x0000000203027212 */ /* 0x000fc800078e3cff */
[----:B------:R-:W-:-:S05]  /*31f30*/  LOP3.LUT R3, R3, R2, RZ, 0x3c, !PT ;  /* 0x0000000203037212 */ /* 0x000fca00078e3cff */
[----:B------:R1:W-:Y:S02]  /*31f40*/  LDGSTS.E [R6+-0x7fd00], desc[UR60][R2.64], P3 ;  /* 0x8030000002067fae */ /* 0x0003e4000992187c */
[----:B-1----:R-:W-:Y:S02]  /*31f50*/  IMAD.MOV.U32 R2, RZ, RZ, R12 ;  /* 0x000000ffff027224 */ /* 0x002fe400078e000c */
[----:B------:R-:W-:-:S05]  /*31f60*/  IMAD.MOV.U32 R3, RZ, RZ, R25 ;  /* 0x000000ffff037224 */ /* 0x000fca00078e0019 */
[----:B------:R1:W-:Y:S01]  /*31f70*/  LDGSTS.E [R6+-0x7f900], desc[UR60][R2.64], P3 ;  /* 0x8070000002067fae */ /* 0x0003e2000992187c */
[----:B--2---:R-:W-:-:S04]  /*31f80*/  LEA R14, P0, R230, R4, 0x2 ;  /* 0x00000004e60e7211 */ /* 0x004fc800078010ff */
[----:B------:R-:W-:Y:S01]  /*31f90*/  LEA.HI.X.SX32 R24, R230, R5, 0x2, P0 ;  /* 0x00000005e6187211 */ /* 0x000fe200000f16ff */
[----:B------:R2:W-:Y:S04]  /*31fa0*/  STL [R1+0x1f44], R14 ;  /* 0x001f440e01007387 */ /* 0x0005e80000100800 */
[----:B------:R-:W-:Y:S01]  /*31fb0*/  STL [R1+0x1f00], R25 ;  /* 0x001f001901007387 */ /* 0x000fe20000100800 */
[----:B------:R-:W-:-:S03]  /*31fc0*/  LEA R7, P1, R234, R4, 0x2 ;  /* 0x00000004ea077211 */ /* 0x000fc600078210ff */
[----:B------:R-:W4:Y:S04]  /*31fd0*/  LDL.LU R74, [R1+0x110] ;  /* 0x00011000014a7983 */ /* 0x000f280000300800 */
[----:B------:R4:W-:Y:S01]  /*31fe0*/  STL [R1+0x1f84], R7 ;  /* 0x001f840701007387 */ /* 0x0009e20000100800 */
[----:B------:R-:W-:-:S03]  /*31ff0*/  LEA.HI.X.SX32 R12, R234, R5, 0x2, P1 ;  /* 0x00000005ea0c7211 */ /* 0x000fc600008f16ff */
[----:B------:R-:W-:Y:S04]  /*32000*/  STL [R1+0x1f40], R24 ;  /* 0x001f401801007387 */ /* 0x000fe80000100800 */
[----:B------:R-:W4:Y:S01]  /*32010*/  LDL.LU R110, [R1+0xfc] ;  /* 0x0000fc00016e7983 */ /* 0x000f220000300800 */
[----:B------:R-:W-:-:S03]  /*32020*/  LEA R230, P0, R145, R4, 0x2 ;  /* 0x0000000491e67211 */ /* 0x000fc600078010ff */
[----:B------:R-:W4:Y:S01]  /*32030*/  LDL.LU R107, [R1+0xf8] ;  /* 0x0000f800016b7983 */ /* 0x000f220000300800 */
[----:B------:R-:W-:-:S03]  /*32040*/  LEA.HI.X.SX32 R231, R145, R5, 0x2, P0 ;  /* 0x0000000591e77211 */ /* 0x000fc600000f16ff */
[----:B------:R4:W-:Y:S01]  /*32050*/  STL [R1+0x1f80], R12 ;  /* 0x001f800c01007387 */ /* 0x0009e20000100800 */
[----:B---3--:R-:W-:-:S03]  /*32060*/  LEA R234, P1, R143, R4, 0x2 ;  /* 0x000000048fea7211 */ /* 0x008fc600078210ff */
[----:B------:R-:W3:Y:S04]  /*32070*/  LDL.LU R101, [R1+0xf4] ;  /* 0x0000f40001657983 */ /* 0x000ee80000300800 */
[----:B------:R-:W3:Y:S04]  /*32080*/  LDL.LU R97, [R1+0xf0] ;  /* 0x0000f00001617983 */ /* 0x000ee80000300800 */
[----:B------:R-:W3:Y:S01]  /*32090*/  LDL.LU R145, [R1+0xdc] ;  /* 0x0000dc0001917983 */ /* 0x000ee20000300800 */
[----:B------:R-:W-:-:S03]  /*320a0*/  LEA.HI.X.SX32 R235, R143, R5, 0x2, P1 ;  /* 0x000000058feb7211 */ /* 0x000fc600008f16ff */
[----:B------:R-:W3:Y:S01]  /*320b0*/  LDL.LU R143, [R1+0x2c] ;  /* 0x00002c00018f7983 */ /* 0x000ee20000300800 */
[----:B-1----:R-:W-:Y:S01]  /*320c0*/  IMAD.MOV.U32 R2, RZ, RZ, R14 ;  /* 0x000000ffff027224 */ /* 0x002fe200078e000e */
[----:B------:R-:W-:Y:S01]  /*320d0*/  MOV R3, R24 ;  /* 0x0000001800037202 */ /* 0x000fe20000000f00 */
[----:B--2---:R-:W1:Y:S01]  /*320e0*/  LDC R14, c[0x0][0x240] ;  /* 0x00009000ff0e7b82 */ /* 0x004e620000000800 */
[----:B----4-:R-:W-:-:S03]  /*320f0*/  LEA R238, P0, R113, R4, 0x2 ;  /* 0x0000000471ee7211 */ /* 0x010fc600078010ff */
[----:B------:R2:W-:Y:S01]  /*32100*/  LDGSTS.E [R6+-0x7f500], desc[UR60][R2.64], P3 ;  /* 0x80b0000002067fae */ /* 0x0005e2000992187c */
[CC--:B------:R-:W-:Y:S02]  /*32110*/  LEA R244, P1, R94.reuse, R4.reuse, 0x2 ;  /* 0x000000045ef47211 */ /* 0x0c0fe400078210ff */
[-C--:B------:R-:W-:Y:S02]  /*32120*/  LEA.HI.X.SX32 R239, R113, R5.reuse, 0x2, P0 ;  /* 0x0000000571ef7211 */ /* 0x080fe400000f16ff */
[----:B------:R-:W-:Y:S02]  /*32130*/  LEA.HI.X.SX32 R245, R94, R5, 0x2, P1 ;  /* 0x000000055ef57211 */ /* 0x000fe400008f16ff */
[----:B------:R-:W4:Y:S01]  /*32140*/  LDL.LU R94, [R1+0x28] ;  /* 0x00002800015e7983 */ /* 0x000f220000300800 */
[----:B--2---:R-:W-:Y:S02]  /*32150*/  IMAD.MOV.U32 R2, RZ, RZ, R7 ;  /* 0x000000ffff027224 */ /* 0x004fe400078e0007 */
[----:B------:R-:W-:Y:S01]  /*32160*/  IMAD.MOV.U32 R3, RZ, RZ, R12 ;  /* 0x000000ffff037224 */ /* 0x000fe200078e000c */
[----:B------:R-:W2:Y:S04]  /*32170*/  LDC R7, c[0x0][0x240] ;  /* 0x00009000ff077b82 */ /* 0x000ea80000000800 */
[----:B------:R1:W-:Y:S04]  /*32180*/  LDGSTS.E [R6+-0x7f100], desc[UR60][R2.64], P3 ;  /* 0x80f0000002067fae */ /* 0x0003e8000992187c */
[----:B------:R-:W-:Y:S01]  /*32190*/  LDGSTS.E [R6+-0x7ed00], desc[UR60][R230.64], P3 ;  /* 0x81300000e6067fae */ /* 0x000fe2000992187c */
[----:B------:R-:W2:Y:S03]  /*321a0*/  LDC R12, c[0x0][0x240] ;  /* 0x00009000ff0c7b82 */ /* 0x000ea60000000800 */
[----:B------:R-:W-:Y:S01]  /*321b0*/  LDGSTS.E [R6+-0x7e900], desc[UR60][R234.64], P3 ;  /* 0x81700000ea067fae */ /* 0x000fe2000992187c */
[----:B-1----:R-:W-:-:S03]  /*321c0*/  LEA R2, P0, R75, R4, 0x2 ;  /* 0x000000044b027211 */ /* 0x002fc600078010ff */
[----:B------:R-:W-:Y:S01]  /*321d0*/  LDGSTS.E [R6+-0x7e500], desc[UR60][R238.64], P3 ;  /* 0x81b00000ee067fae */ /* 0x000fe2000992187c */
[----:B------:R-:W-:-:S03]  /*321e0*/  LEA.HI.X.SX32 R3, R75, R5, 0x2, P0 ;  /* 0x000000054b037211 */ /* 0x000fc600000f16ff */
[----:B------:R-:W-:Y:S04]  /*321f0*/  LDGSTS.E [R6+-0x7e100], desc[UR60][R244.64], P3 ;  /* 0x81f00000f4067fae */ /* 0x000fe8000992187c */
[----:B------:R-:W2:Y:S01]  /*32200*/  LDL.LU R75, [R1+0x24] ;  /* 0x00002400014b7983 */ /* 0x000ea20000300800 */
[----:B------:R-:W-:-:S03]  /*32210*/  LEA R26, P1, R233, R4, 0x2 ;  /* 0x00000004e91a7211 */ /* 0x000fc600078210ff */
[----:B------:R1:W-:Y:S01]  /*32220*/  STL.64 [R1+0x1e00], R2 ;  /* 0x001e000201007387 */ /* 0x0003e20000100a00 */
[----:B------:R-:W-:-:S03]  /*32230*/  LEA.HI.X.SX32 R27, R233, R5, 0x2, P1 ;  /* 0x00000005e91b7211 */ /* 0x000fc600008f16ff */
[----:B------:R1:W-:Y:S04]  /*32240*/  LDGSTS.E [R6+-0x7dd00], desc[UR60][R2.64], P3 ;  /* 0x8230000002067fae */ /* 0x0003e8000992187c */
[----:B------:R-:W2:Y:S04]  /*32250*/  LDL.LU R233, [R1+0x20] ;  /* 0x0000200001e97983 */ /* 0x000ea80000300800 */
[----:B------:R1:W-:Y:S04]  /*32260*/  STL.64 [R1+0x1e20], R26 ;  /* 0x001e201a01007387 */ /* 0x0003e80000100a00 */
[----:B------:R1:W-:Y:S01]  /*32270*/  LDGSTS.E [R6+-0x7d900], desc[UR60][R26.64], P3 ;  /* 0x827000001a067fae */ /* 0x0003e2000992187c */
[----:B------:R-:W-:-:S04]  /*32280*/  LEA R24, P0, R74, R4, 0x2 ;  /* 0x000000044a187211 */ /* 0x000fc800078010ff */
[----:B------:R-:W-:Y:S02]  /*32290*/  LEA.HI.X.SX32 R25, R74, R5, 0x2, P0 ;  /* 0x000000054a197211 */ /* 0x000fe400000f16ff */
[----:B------:R-:W2:Y:S01]  /*322a0*/  LDL.LU R74, [R1+0x18] ;  /* 0x00001800014a7983 */ /* 0x000ea20000300800 */
[----:B-1----:R-:W-:-:S03]  /*322b0*/  LEA R2, P1, R110, R4, 0x2 ;  /* 0x000000046e027211 */ /* 0x002fc600078210ff */
[----:B------:R1:W-:Y:S01]  /*322c0*/  LDGSTS.E [R6+-0x7d500], desc[UR60][R24.64], P3 ;  /* 0x82b0000018067fae */ /* 0x0003e2000992187c */
[CC--:B------:R-:W-:Y:S02]  /*322d0*/  LEA R26, P0, R107.reuse, R4.reuse, 0x2 ;  /* 0x000000046b1a7211 */ /* 0x0c0fe400078010ff */
[-C--:B------:R-:W-:Y:S01]  /*322e0*/  LEA.HI.X.SX32 R3, R110, R5.reuse, 0x2, P1 ;  /* 0x000000056e037211 */ /* 0x080fe200008f16ff */
[----:B------:R1:W-:Y:S01]  /*322f0*/  STL.64 [R1+0x1e40], R24 ;  /* 0x001e401801007387 */ /* 0x0003e20000100a00 */
[----:B------:R-:W-:Y:S02]  /*32300*/  LEA.HI.X.SX32 R27, R107, R5, 0x2, P0 ;  /* 0x000000056b1b7211 */ /* 0x000fe400000f16ff */
[-C--:B---3--:R-:W-:Y:S01]  /*32310*/  LEA R28, P1, R101, R4.reuse, 0x2 ;  /* 0x00000004651c7211 */ /* 0x088fe200078210ff */
[----:B------:R3:W-:Y:S04]  /*32320*/  STL.64 [R1+0x1e68], R2 ;  /* 0x001e680201007387 */ /* 0x0007e80000100a00 */
[----:B------:R3:W-:Y:S01]  /*32330*/  LDGSTS.E [R6+-0x7d100], desc[UR60][R2.64], P3 ;  /* 0x82f0000002067fae */ /* 0x0007e2000992187c */
[----:B-1----:R-:W-:-:S02]  /*32340*/  LEA R24, P0, R97, R4, 0x2 ;  /* 0x0000000461187211 */ /* 0x002fc400078010ff */
[-C--:B------:R-:W-:Y:S01]  /*32350*/  LEA.HI.X.SX32 R29, R101, R5.reuse, 0x2, P1 ;  /* 0x00000005651d7211 */ /* 0x080fe200008f16ff */
[----:B------:R1:W-:Y:S01]  /*32360*/  STL.64 [R1+0x21c8], R26 ;  /* 0x0021c81a01007387 */ /* 0x0003e20000100a00 */
[----:B------:R-:W-:-:S03]  /*32370*/  LEA.HI.X.SX32 R25, R97, R5, 0x2, P0 ;  /* 0x0000000561197211 */ /* 0x000fc600000f16ff */
[----:B------:R1:W-:Y:S01]  /*32380*/  LDGSTS.E [R6+-0x7cd00], desc[UR60][R26.64], P3 ;  /* 0x833000001a067fae */ /* 0x0003e2000992187c */
[----:B---3--:R-:W-:-:S03]  /*32390*/  LEA R2, P2, R145, R4, 0x2 ;  /* 0x0000000491027211 */ /* 0x008fc600078410ff */
[----:B------:R-:W-:Y:S01]  /*323a0*/  STL.64 [R1+0x2208], R28 ;  /* 0x0022081c01007387 */ /* 0x000fe20000100a00 */
[----:B------:R-:W-:-:S03]  /*323b0*/  LEA.HI.X.SX32 R3, R145, R5, 0x2, P2 ;  /* 0x0000000591037211 */ /* 0x000fc600010f16ff */
[----:B------:R-:W3:Y:S01]  /*323c0*/  LDL.LU R97, [R1+0x5e0] ;  /* 0x0005e00001617983 */ /* 0x000ee20000300800 */
[----:B-1----:R-:W-:-:S03]  /*323d0*/  LEA R26, P0, R143, R4, 0x2 ;  /* 0x000000048f1a7211 */ /* 0x002fc600078010ff */
[----:B------:R4:W-:Y:S01]  /*323e0*/  STL.64 [R1+0x2248], R24 ;  /* 0x0022481801007387 */ /* 0x0009e20000100a00 */
[----:B------:R-:W-:-:S03]  /*323f0*/  LEA.HI.X.SX32 R27, R143, R5, 0x2, P0 ;  /* 0x000000058f1b7211 */ /* 0x000fc600000f16ff */
[----:B------:R1:W-:Y:S04]  /*32400*/  STL.64 [R1+0x2288], R2 ;  /* 0x0022880201007387 */ /* 0x0003e80000100a00 */
[----:B------:R-:W3:Y:S04]  /*32410*/  LDL.LU R143, [R1+0x5dc] ;  /* 0x0005dc00018f7983 */ /* 0x000ee80000300800 */
[----:B------:R-:W3:Y:S04]  /*32420*/  LDL.LU R145, [R1+0x5d8] ;  /* 0x0005d80001917983 */ /* 0x000ee80000300800 */
[----:B------:R-:W-:Y:S04]  /*32430*/  LDGSTS.E [R6+-0x7c900], desc[UR60][R28.64], P3 ;  /* 0x837000001c067fae */ /* 0x000fe8000992187c */
[----:B------:R4:W-:Y:S04]  /*32440*/  LDGSTS.E [R6+-0x7c500], desc[UR60][R24.64], P3 ;  /* 0x83b0000018067fae */ /* 0x0009e8000992187c */
[----:B------:R-:W-:Y:S04]  /*32450*/  STL.64 [R1+0x22c8], R26 ;  /* 0x0022c81a01007387 */ /* 0x000fe80000100a00 */
[----:B------:R1:W-:Y:S01]  /*32460*/  LDGSTS.E [R6+-0x7c100], desc[UR60][R2.64], P3 ;  /* 0x83f0000002067fae */ /* 0x0003e2000992187c */
[----:B----4-:R-:W-:-:S03]  /*32470*/  LEA R24, P0, R94, R4, 0x2 ;  /* 0x000000045e187211 */ /* 0x010fc600078010ff */
[----:B------:R-:W-:Y:S01]  /*32480*/  LDGSTS.E [R6+-0x7bd00], desc[UR60][R26.64], P3 ;  /* 0x843000001a067fae */ /* 0x000fe2000992187c */
[CC--:B--2---:R-:W-:Y:S02]  /*32490*/  LEA R30, P1, R75.reuse, R4.reuse, 0x2 ;  /* 0x000000044b1e7211 */ /* 0x0c4fe400078210ff */
[-C--:B------:R-:W-:Y:S02]  /*324a0*/  LEA.HI.X.SX32 R25, R94, R5.reuse, 0x2, P0 ;  /* 0x000000055e197211 */ /* 0x080fe400000f16ff */
[-C--:B------:R-:W-:Y:S01]  /*324b0*/  LEA.HI.X.SX32 R31, R75, R5.reuse, 0x2, P1 ;  /* 0x000000054b1f7211 */ /* 0x080fe200008f16ff */
[----:B-1----:R-:W3:Y:S02]  /*324c0*/  LDC R3, c[0x0][0x240] ;  /* 0x00009000ff037b82 */ /* 0x002ee40000000800 */
[----:B------:R1:W-:Y:S04]  /*324d0*/  STL.64 [R1+0x2308], R24 ;  /* 0x0023081801007387 */ /* 0x0003e80000100a00 */
[----:B------:R-:W2:Y:S01]  /*324e0*/  LDL.LU R75, [R1+0x5d4] ;  /* 0x0005d400014b7983 */ /* 0x000ea20000300800 */
[C---:B------:R-:W-:Y:S01]  /*324f0*/  LEA R28, P0, R233.reuse, R4, 0x2 ;  /* 0x00000004e91c7211 */ /* 0x040fe200078010ff */
[----:B------:R-:W4:Y:S02]  /*32500*/  LDC R2, c[0x0][0x240] ;  /* 0x00009000ff027b82 */ /* 0x000f240000000800 */
[----:B------:R1:W-:Y:S01]  /*32510*/  LDGSTS.E [R6+-0x7b900], desc[UR60][R24.64], P3 ;  /* 0x8470000018067fae */ /* 0x0003e2000992187c */
[----:B------:R-:W-:-:S03]  /*32520*/  LEA.HI.X.SX32 R29, R233, R5, 0x2, P0 ;  /* 0x00000005e91d7211 */ /* 0x000fc600000f16ff */
[----:B------:R-:W-:Y:S01]  /*32530*/  STL.64 [R1+0x2348], R30 ;  /* 0x0023481e01007387 */ /* 0x000fe20000100a00 */
[----:B-1----:R-:W-:-:S03]  /*32540*/  LEA R24, P2, R151, R4, 0x2 ;  /* 0x0000000497187211 */ /* 0x002fc600078410ff */
[----:B------:R-:W-:Y:S01]  /*32550*/  STL.64 [R1+0x23d8], R28 ;  /* 0x0023d81c01007387 */ /* 0x000fe20000100a00 */
[----:B------:R-:W-:-:S03]  /*32560*/  LEA.HI.X.SX32 R25, R151, R5, 0x2, P2 ;  /* 0x0000000597197211 */ /* 0x000fc600010f16ff */
[----:B------:R-:W2:Y:S01]  /*32570*/  LDL.LU R94, [R1+0x5d0] ;  /* 0x0005d000015e7983 */ /* 0x000ea20000300800 */
[----:B------:R-:W-:-:S03]  /*32580*/  LEA R34, P0, R144, R4, 0x2 ;  /* 0x0000000490227211 */ /* 0x000fc600078010ff */
[----:B------:R-:W-:Y:S01]  /*32590*/  LDGSTS.E [R6+-0x7b500], desc[UR60][R30.64], P3 ;  /* 0x84b000001e067fae */ /* 0x000fe2000992187c */
[----:B------:R-:W-:-:S03]  /*325a0*/  LEA.HI.X.SX32 R35, R144, R5, 0x2, P0 ;  /* 0x0000000590237211 */ /* 0x000fc600000f16ff */
[----:B------:R-:W-:Y:S01]  /*325b0*/  LDGSTS.E [R6+-0x7b100], desc[UR60][R28.64], P3 ;  /* 0x84f000001c067fae */ /* 0x000fe2000992187c */
[----:B------:R-:W-:-:S04]  /*325c0*/  LEA R26, P1, R74, R4, 0x2 ;  /* 0x000000044a1a7211 */ /* 0x000fc800078210ff */
[----:B------:R-:W-:-:S05]  /*325d0*/  LEA.HI.X.SX32 R27, R74, R5, 0x2, P1 ;  /* 0x000000054a1b7211 */ /* 0x000fca00008f16ff */
[----:B------:R1:W-:Y:S04]  /*325e0*/  STL.64 [R1+0x2480], R26 ;  /* 0x0024801a01007387 */ /* 0x0003e80000100a00 */
[----:B------:R-:W2:Y:S04]  /*325f0*/  LDL.LU R233, [R1+0x5cc] ;  /* 0x0005cc0001e97983 */ /* 0x000ea80000300800 */
[----:B------:R4:W-:Y:S04]  /*32600*/  STL.64 [R1+0x24b8], R24 ;  /* 0x0024b81801007387 */ /* 0x0009e80000100a00 */
[----:B------:R-:W2:Y:S04]  /*32610*/  LDL.LU R74, [R1+0x55c] ;  /* 0x00055c00014a7983 */ /* 0x000ea80000300800 */
[----:B------:R1:W-:Y:S04]  /*32620*/  LDGSTS.E [R6+-0x7ad00], desc[UR60][R26.64], P3 ;  /* 0x853000001a067fae */ /* 0x0003e8000992187c */
[----:B------:R4:W-:Y:S04]  /*32630*/  LDGSTS.E [R6+-0x7a900], desc[UR60][R24.64], P3 ;  /* 0x8570000018067fae */ /* 0x0009e8000992187c */
[----:B------:R-:W-:Y:S01]  /*32640*/  LDGSTS.E [R6+-0x7a500], desc[UR60][R34.64], P3 ;  /* 0x85b0000022067fae */ /* 0x000fe2000992187c */
[----:B-1----:R-:W1:Y:S01]  /*32650*/  LDC R27, c[0x0][0x240] ;  /* 0x00009000ff1b7b82 */ /* 0x002e620000000800 */
[----:B---3--:R-:W-:-:S07]  /*32660*/  IMAD R3, R143, R3, RZ ;  /* 0x000000038f037224 */ /* 0x008fce00078e02ff */
[----:B----4-:R-:W3:Y:S01]  /*32670*/  LDC R24, c[0x0][0x240] ;  /* 0x00009000ff187b82 */ /* 0x010ee20000000800 */
[----:B------:R-:W1:Y:S01]  /*32680*/  LDL.LU R143, [R1+0x54c] ;  /* 0x00054c00018f7983 */ /* 0x000e620000300800 */
[----:B------:R-:W-:Y:S02]  /*32690*/  IMAD R2, R97, R2, RZ ;  /* 0x0000000261027224 */ /* 0x000fe400078e02ff */
[----:B------:R-:W-:Y:S01]  /*326a0*/  IMAD R7, R145, R7, RZ ;  /* 0x0000000791077224 */ /* 0x000fe200078e02ff */
[-C--:B------:R-:W-:Y:S02]  /*326b0*/  LEA R30, P0, R3, R4.reuse, 0x2 ;  /* 0x00000004031e7211 */ /* 0x080fe400078010ff */
[CC--:B------:R-:W-:Y:S01]  /*326c0*/  LEA R32, P1, R2.reuse, R4.reuse, 0x2 ;  /* 0x0000000402207211 */ /* 0x0c0fe200078210ff */
[----:B------:R-:W4:Y:S01]  /*326d0*/  LDC R25, c[0x0][0x240] ;  /* 0x00009000ff197b82 */ /* 0x000f220000000800 */
[----:B------:R-:W-:Y:S02]  /*326e0*/  LEA R28, P2, R7, R4, 0x2 ;  /* 0x00000004071c7211 */ /* 0x000fe400078410ff */
[----:B------:R-:W-:-:S02]  /*326f0*/  LEA.HI.X.SX32 R33, R2, R5, 0x2, P1 ;  /* 0x0000000502217211 */ /* 0x000fc400008f16ff */
[-C--:B------:R-:W-:Y:S02]  /*32700*/  LEA.HI.X.SX32 R31, R3, R5.reuse, 0x2, P0 ;  /* 0x00000005031f7211 */ /* 0x080fe400000f16ff */
[----:B------:R-:W-:Y:S01]  /*32710*/  LEA.HI.X.SX32 R29, R7, R5, 0x2, P2 ;  /* 0x00000005071d7211 */ /* 0x000fe200010f16ff */
[----:B------:R-:W-:Y:S01]  /*32720*/  STL.64 [R1+0x2598], R34 ;  /* 0x0025982201007387 */ /* 0x000fe20000100a00 */
[----:B------:R-:W1:Y:S03]  /*32730*/  LDC R26, c[0x0][0x240] ;  /* 0x00009000ff1a7b82 */ /* 0x000e660000000800 */
[----:B------:R-:W-:Y:S04]  /*32740*/  STL.64 [R1+0x2640], R32 ;  /* 0x0026402001007387 */ /* 0x000fe80000100a00 */
[----:B------:R-:W-:Y:S04]  /*32750*/  STL.64 [R1+0x2678], R30 ;  /* 0x0026781e01007387 */ /* 0x000fe80000100a00 */
[----:B------:R3:W-:Y:S04]  /*32760*/  STL.64 [R1+0x2758], R28 ;  /* 0x0027581c01007387 */ /* 0x0007e80000100a00 */
[----:B------:R-:W4:Y:S01]  /*32770*/  LDL.LU R97, [R1+0x520] ;  /* 0x0005200001617983 */ /* 0x000f220000300800 */
[----:B--2---:R-:W-:-:S03]  /*32780*/  IMAD R12, R75, R12, RZ ;  /* 0x0000000c4b0c7224 */ /* 0x004fc600078e02ff */
[----:B------:R-:W2:Y:S04]  /*32790*/  LDL.LU R145, [R1+0x4f4] ;  /* 0x0004f40001917983 */ /* 0x000ea80000300800 */
[----:B------:R-:W2:Y:S04]  /*327a0*/  LDL.LU R75, [R1+0x4d0] ;  /* 0x0004d000014b7983 */ /* 0x000ea80000300800 */
[----:B------:R-:W-:Y:S04]  /*327b0*/  LDGSTS.E [R6+-0x7a100], desc[UR60][R32.64], P3 ;  /* 0x85f0000020067fae */ /* 0x000fe8000992187c */
[----:B------:R-:W-:Y:S04]  /*327c0*/  LDGSTS.E [R6+-0x79d00], desc[UR60][R30.64], P3 ;  /* 0x863000001e067fae */ /* 0x000fe8000992187c */
[----:B------:R3:W-:Y:S01]  /*327d0*/  LDGSTS.E [R6+-0x79900], desc[UR60][R28.64], P3 ;  /* 0x867000001c067fae */ /* 0x0007e2000992187c */
[----:B------:R-:W-:-:S03]  /*327e0*/  IMAD R2, R94, R14, RZ ;  /* 0x0000000e5e027224 */ /* 0x000fc600078e02ff */
[----:B------:R-:W2:Y:S01]  /*327f0*/  LDL.LU R94, [R1+0x4c4] ;  /* 0x0004c400015e7983 */ /* 0x000ea20000300800 */
[----:B------:R-:W1:Y:S01]  /*32800*/  LDC R14, c[0x0][0x240] ;  /* 0x00009000ff0e7b82 */ /* 0x000e620000000800 */
[----:B---3--:R-:W-:-:S04]  /*32810*/  LEA R28, P0, R12, R4, 0x2 ;  /* 0x000000040c1c7211 */ /* 0x008fc800078010ff */
[----:B------:R-:W-:Y:S02]  /*32820*/  LEA.HI.X.SX32 R29, R12, R5, 0x2, P0 ;  /* 0x000000050c1d7211 */ /* 0x000fe400000f16ff */
[----:B------:R-:W-:-:S03]  /*32830*/  LEA R36, P0, R2, R4, 0x2 ;  /* 0x0000000402247211 */ /* 0x000fc600078010ff */
[----:B------:R3:W-:Y:S01]  /*32840*/  STL.64 [R1+0x2800], R28 ;  /* 0x0028001c01007387 */ /* 0x0007e20000100a00 */
[----:B------:R-:W-:-:S03]  /*32850*/  LEA.HI.X.SX32 R37, R2, R5, 0x2, P0 ;  /* 0x0000000502257211 */ /* 0x000fc600000f16ff */
[----:B------:R3:W-:Y:S04]  /*32860*/  LDGSTS.E [R6+-0x79500], desc[UR60][R28.64], P3 ;  /* 0x86b000001c067fae */ /* 0x0007e8000992187c */
[----:B------:R2:W-:Y:S01]  /*32870*/  LDGSTS.E [R6+-0x79100], desc[UR60][R36.64], P3 ;  /* 0x86f0000024067fae */ /* 0x0005e2000992187c */
[----:B---3--:R-:W3:Y:S01]  /*32880*/  LDC R28, c[0x0][0x240] ;  /* 0x00009000ff1c7b82 */ /* 0x008ee20000000800 */
[----:B------:R-:W-:Y:S02]  /*32890*/  IMAD R3, R233, R24, RZ ;  /* 0x00000018e9037224 */ /* 0x000fe400078e02ff */
[----:B------:R-:W3:Y:S05]  /*328a0*/  LDL.LU R233, [R1+0x4bc] ;  /* 0x0004bc0001e97983 */ /* 0x000eea0000300800 */
[----:B------:R-:W2:Y:S01]  /*328b0*/  LDC R24, c[0x0][0x240] ;  /* 0x00009000ff187b82 */ /* 0x000ea20000000800 */
[----:B----4-:R-:W-:Y:S01]  /*328c0*/  IMAD R7, R74, R25, RZ ;  /* 0x000000194a077224 */ /* 0x010fe200078e02ff */
[-C--:B------:R-:W-:Y:S01]  /*328d0*/  LEA R34, P1, R3, R4.reuse, 0x2 ;  /* 0x0000000403227211 */ /* 0x080fe200078210ff */
[----:B------:R4:W-:Y:S05]  /*328e0*/  STL.64 [R1+0x2918], R36 ;  /* 0x0029182401007387 */ /* 0x0009ea0000100a00 */
[----:B------:R-:W2:Y:S01]  /*328f0*/  LDC R25, c[0x0][0x240] ;  /* 0x00009000ff197b82 */ /* 0x000ea20000000800 */
[----:B------:R-:W-:-:S02]  /*32900*/  LEA R32, P2, R7, R4, 0x2 ;  /* 0x0000000407207211 */ /* 0x000fc400078410ff */
[-C--:B------:R-:W-:Y:S02]  /*32910*/  LEA.HI.X.SX32 R35, R3, R5.reuse, 0x2, P1 ;  /* 0x0000000503237211 */ /* 0x080fe400008f16ff */
[----:B------:R-:W-:-:S03]  /*32920*/  LEA.HI.X.SX32 R33, R7, R5, 0x2, P2 ;  /* 0x0000000507217211 */ /* 0x000fc600010f16ff */
[----:B------:R4:W-:Y:S04]  /*32930*/  STL.64 [R1+0x29f8], R34 ;  /* 0x0029f82201007387 */ /* 0x0009e80000100a00 */
[----:B------:R4:W-:Y:S04]  /*32940*/  STL.64 [R1+0x2b10], R32 ;  /* 0x002b102001007387 */ /* 0x0009e80000100a00 */
[----:B------:R4:W-:Y:S04]  /*32950*/  LDGSTS.E [R6+-0x78d00], desc[UR60][R34.64], P3 ;  /* 0x8730000022067fae */ /* 0x0009e8000992187c */
[----:B------:R4:W-:Y:S01]  /*32960*/  LDGSTS.E [R6+-0x78900], desc[UR60][R32.64], P3 ;  /* 0x8770000020067fae */ /* 0x0009e2000992187c */
[----:B-1----:R-:W-:-:S02]  /*32970*/  IMAD R12, R143, R27, RZ ;  /* 0x0000001b8f0c7224 */ /* 0x002fc400078e02ff */
[----:B------:R-:W1:Y:S03]  /*32980*/  LDC R27, c[0x0][0x240] ;  /* 0x00009000ff1b7b82 */ /* 0x000e660000000800 */
[----:B------:R-:W-:-:S04]  /*32990*/  LEA R30, P0, R12, R4, 0x2 ;  /* 0x000000040c1e7211 */ /* 0x000fc800078010ff */
[----:B------:R-:W-:-:S05]  /*329a0*/  LEA.HI.X.SX32 R31, R12, R5, 0x2, P0 ;  /* 0x000000050c1f7211 */ /* 0x000fca00000f16ff */
[----:B------:R4:W-:Y:S04]  /*329b0*/  STL.64 [R1+0x2bb8], R30 ;  /* 0x002bb81e01007387 */ /* 0x0009e80000100a00 */
[----:B------:R-:W3:Y:S04]  /*329c0*/  LDL.LU R74, [R1+0x4b8] ;  /* 0x0004b800014a7983 */ /* 0x000ee80000300800 */
[----:B------:R-:W3:Y:S04]  /*329d0*/  LDL.LU R143, [R1+0x4b4] ;  /* 0x0004b400018f7983 */ /* 0x000ee80000300800 */
[----:B------:R1:W-:Y:S01]  /*329e0*/  LDGSTS.E [R6+-0x78500], desc[UR60][R30.64], P3 ;  /* 0x87b000001e067fae */ /* 0x0003e2000992187c */
[----:B------:R-:W-:-:S03]  /*329f0*/  IMAD R12, R97, R14, RZ ;  /* 0x0000000e610c7224 */ /* 0x000fc600078e02ff */
[----:B------:R-:W3:Y:S01]  /*32a00*/  LDL.LU R97, [R1+0x4b0] ;  /* 0x0004b00001617983 */ /* 0x000ee20000300800 */
[----:B------:R-:W3:Y:S01]  /*32a10*/  LDC R14, c[0x0][0x240] ;  /* 0x00009000ff0e7b82 */ /* 0x000ee20000000800 */
[----:B--2---:R-:W-:Y:S02]  /*32a20*/  IMAD R3, R145, R24, RZ ;  /* 0x0000001891037224 */ /* 0x004fe400078e02ff */
[----:B------:R-:W2:Y:S01]  /*32a30*/  LDL.LU R145, [R1+0x4ac] ;  /* 0x0004ac0001917983 */ /* 0x000ea20000300800 */
[----:B------:R-:W-:-:S03]  /*32a40*/  IMAD R7, R75, R25, RZ ;  /* 0x000000194b077224 */ /* 0x000fc600078e02ff */
[----:B------:R-:W2:Y:S01]  /*32a50*/  LDL.LU R75, [R1+0x488] ;  /* 0x00048800014b7983 */ /* 0x000ea20000300800 */
[----:B------:R-:W3:Y:S01]  /*32a60*/  LDC R24, c[0x0][0x240] ;  /* 0x00009000ff187b82 */ /* 0x000ee20000000800 */
[CC--:B----4-:R-:W-:Y:S02]  /*32a70*/  LEA R36, P0, R12.reuse, R4.reuse, 0x2 ;  /* 0x000000040c247211 */ /* 0x0d0fe400078010ff */
[-C--:B------:R-:W-:Y:S02]  /*32a80*/  LEA R34, P1, R3, R4.reuse, 0x2 ;  /* 0x0000000403227211 */ /* 0x080fe400078210ff */
[-C--:B------:R-:W-:Y:S02]  /*32a90*/  LEA.HI.X.SX32 R37, R12, R5.reuse, 0x2, P0 ;  /* 0x000000050c257211 */ /* 0x080fe400000f16ff */
[----:B------:R-:W-:Y:S01]  /*32aa0*/  LEA R32, P0, R7, R4, 0x2 ;  /* 0x0000000407207211 */ /* 0x000fe200078010ff */
[----:B------:R-:W4:Y:S01]  /*32ab0*/  LDC R25, c[0x0][0x240] ;  /* 0x00009000ff197b82 */ /* 0x000f220000000800 */
[-C--:B------:R-:W-:Y:S01]  /*32ac0*/  LEA.HI.X.SX32 R35, R3, R5.reuse, 0x2, P1 ;  /* 0x0000000503237211 */ /* 0x080fe200008f16ff */
[----:B------:R-:W-:Y:S01]  /*32ad0*/  LDGSTS.E [R6+-0x78100], desc[UR60][R36.64], P3 ;  /* 0x87f0000024067fae */ /* 0x000fe2000992187c */
[----:B------:R-:W-:Y:S01]  /*32ae0*/  IMAD R2, R94, R26, RZ ;  /* 0x0000001a5e027224 */ /* 0x000fe200078e02ff */
[----:B------:R-:W-:-:S02]  /*32af0*/  LEA.HI.X.SX32 R33, R7, R5, 0x2, P0 ;  /* 0x0000000507217211 */ /* 0x000fc400000f16ff */
[----:B------:R-:W-:Y:S02]  /*32b00*/  STL.64 [R1+0x2c98], R36 ;  /* 0x002c982401007387 */ /* 0x000fe40000100a00 */
[----:B------:R-:W4:Y:S01]  /*32b10*/  LDC R26, c[0x0][0x240] ;  /* 0x00009000ff1a7b82 */ /* 0x000f220000000800 */
[C---:B-1----:R-:W-:Y:S01]  /*32b20*/  LEA R30, P2, R2.reuse, R4, 0x2 ;  /* 0x00000004021e7211 */ /* 0x042fe200078410ff */
[----:B------:R-:W-:Y:S03]  /*32b30*/  STL.64 [R1+0x2d40], R34 ;  /* 0x002d402201007387 */ /* 0x000fe60000100a00 */
[----:B------:R-:W-:Y:S01]  /*32b40*/  LEA.HI.X.SX32 R31, R2, R5, 0x2, P2 ;  /* 0x00000005021f7211 */ /* 0x000fe200010f16ff */
[----:B------:R-:W-:Y:S04]  /*32b50*/  STL.64 [R1+0x35e8], R32 ;  /* 0x0035e82001007387 */ /* 0x000fe80000100a00 */
[----:B------:R-:W-:Y:S04]  /*32b60*/  STL.64 [R1+0x36a0], R30 ;  /* 0x0036a01e01007387 */ /* 0x000fe80000100a00 */
[----:B------:R-:W-:Y:S04]  /*32b70*/  LDGSTS.E [R6+-0x5fd00], desc[UR60][R34.64], P3 ;  /* 0xa030000022067fae */ /* 0x000fe8000992187c */
[----:B------:R-:W-:Y:S04]  /*32b80*/  LDGSTS.E [R6+-0x5f900], desc[UR60][R32.64], P3 ;  /* 0xa070000020067fae */ /* 0x000fe8000992187c */
[----:B------:R-:W-:Y:S01]  /*32b90*/  LDGSTS.E [R6+-0x5f500], desc[UR60][R30.64], P3 ;  /* 0xa0b000001e067fae */ /* 0x000fe2000992187c */
[----:B---3--:R-:W-:-:S03]  /*32ba0*/  IMAD R12, R233, R28, RZ ;  /* 0x0000001ce90c7224 */ /* 0x008fc600078e02ff */
[----:B------:R-:W3:Y:S02]  /*32bb0*/  LDL.LU R233, [R1+0x48c] ;  /* 0x00048c0001e97983 */ /* 0x000ee40000300800 */
[----:B------:R-:W-:-:S04]  /*32bc0*/  LEA R28, P1, R12, R4, 0x2 ;  /* 0x000000040c1c7211 */ /* 0x000fc800078210ff */
[----:B------:R-:W-:-:S05]  /*32bd0*/  LEA.HI.X.SX32 R29, R12, R5, 0x2, P1 ;  /* 0x000000050c1d7211 */ /* 0x000fca00008f16ff */
[----:B------:R1:W-:Y:S04]  /*32be0*/  STL.64 [R1+0x3750], R28 ;  /* 0x0037501c01007387 */ /* 0x0003e80000100a00 */
[----:B------:R-:W3:Y:S04]  /*32bf0*/  LDL.LU R94, [R1+0x47c] ;  /* 0x00047c00015e7983 */ /* 0x000ee80000300800 */
[----:B------:R1:W-:Y:S02]  /*32c00*/  LDGSTS.E [R6+-0x5f100], desc[UR60][R28.64], P3 ;  /* 0xa0f000001c067fae */ /* 0x0003e4000992187c */
[----:B-1----:R-:W1:Y:S01]  /*32c10*/  LDC R28, c[0x0][0x240] ;  /* 0x00009000ff1c7b82 */ /* 0x002e620000000800 */
[----:B------:R-:W-:-:S02]  /*32c20*/  IMAD R2, R74, R14, RZ ;  /* 0x0000000e4a027224 */ /* 0x000fc400078e02ff */
[----:B------:R-:W3:Y:S01]  /*32c30*/  LDL.LU R74, [R1+0x478] ;  /* 0x00047800014a7983 */ /* 0x000ee20000300800 */
[----:B------:R-:W-:-:S03]  /*32c40*/  IMAD R3, R143, R24, RZ ;  /* 0x000000188f037224 */ /* 0x000fc600078e02ff */
[----:B------:R-:W3:Y:S01]  /*32c50*/  LDL.LU R143, [R1+0x474] ;  /* 0x00047400018f7983 */ /* 0x000ee20000300800 */
[----:B------:R-:W3:Y:S01]  /*32c60*/  LDC R24, c[0x0][0x240] ;  /* 0x00009000ff187b82 */ /* 0x000ee20000000800 */
[----:B--2---:R-:W-:Y:S02]  /*32c70*/  IMAD R14, R75, R27, RZ ;  /* 0x0000001b4b0e7224 */ /* 0x004fe400078e02ff */
[----:B------:R-:W1:Y:S05]  /*32c80*/  LDL.LU R75, [R1+0x470] ;  /* 0x00047000014b7983 */ /* 0x000e6a0000300800 */
[----:B------:R-:W2:Y:S01]  /*32c90*/  LDC R27, c[0x0][0x240] ;  /* 0x00009000ff1b7b82 */ /* 0x000ea20000000800 */
[----:B----4-:R-:W-:Y:S01]  /*32ca0*/  IMAD R7, R97, R25, RZ ;  /* 0x0000001961077224 */ /* 0x010fe200078e02ff */
[----:B------:R-:W-:Y:S01]  /*32cb0*/  LEA R36, P0, R2, R4, 0x2 ;  /* 0x0000000402247211 */ /* 0x000fe200078010ff */
[----:B------:R-:W-:Y:S01]  /*32cc0*/  IMAD R12, R145, R26, RZ ;  /* 0x0000001a910c7224 */ /* 0x000fe200078e02ff */
[----:B------:R-:W-:-:S02]  /*32cd0*/  LEA R34, P1, R3, R4, 0x2 ;  /* 0x0000000403227211 */ /* 0x000fc400078210ff */
[-C--:B------:R-:W-:Y:S02]  /*32ce0*/  LEA.HI.X.SX32 R37, R2, R5.reuse, 0x2, P0 ;  /* 0x0000000502257211 */ /* 0x080fe400000f16ff */
[-C--:B------:R-:W-:Y:S01]  /*32cf0*/  LEA R32, P0, R7, R4.reuse, 0x2 ;  /* 0x0000000407207211 */ /* 0x080fe200078010ff */
[----:B------:R-:W4:Y:S01]  /*32d00*/  LDC R25, c[0x0][0x240] ;  /* 0x00009000ff197b82 */ /* 0x000f220000000800 */
[-C--:B------:R-:W-:Y:S01]  /*32d10*/  LEA R30, P2, R12, R4.reuse, 0x2 ;  /* 0x000000040c1e7211 */ /* 0x080fe200078410ff */
[----:B------:R-:W-:Y:S01]  /*32d20*/  LDGSTS.E [R6+-0x5ed00], desc[UR60][R36.64], P3 ;  /* 0xa130000024067fae */ /* 0x000fe2000992187c */
[-C--:B------:R-:W-:Y:S02]  /*32d30*/  LEA.HI.X.SX32 R35, R3, R5.reuse, 0x2, P1 ;  /* 0x0000000503237211 */ /* 0x080fe400008f16ff */
[----:B------:R-:W-:Y:S02]  /*32d40*/  LEA R2, P1, R14, R4, 0x2 ;  /* 0x000000040e027211 */ /* 0x000fe400078210ff */
[-C--:B------:R-:W-:Y:S01]  /*32d50*/  LEA.HI.X.SX32 R33, R7, R5.reuse, 0x2, P0 ;  /* 0x0000000507217211 */ /* 0x080fe200000f16ff */
[----:B------:R-:W-:Y:S01]  /*32d60*/  STL.64 [R1+0x3760], R36 ;  /* 0x0037602401007387 */ /* 0x000fe20000100a00 */
[-C--:B------:R-:W-:Y:S01]  /*32d70*/  LEA.HI.X.SX32 R31, R12, R5.reuse, 0x2, P2 ;  /* 0x000000050c1f7211 */ /* 0x080fe200010f16ff */
[----:B------:R-:W2:Y:S01]  /*32d80*/  LDC R26, c[0x0][0x240] ;  /* 0x00009000ff1a7b82 */ /* 0x000ea20000000800 */
[----:B------:R-:W-:Y:S01]  /*32d90*/  LEA.HI.X.SX32 R3, R14, R5, 0x2, P1 ;  /* 0x000000050e037211 */ /* 0x000fe200008f16ff */
[----:B------:R-:W-:Y:S04]  /*32da0*/  STL.64 [R1+0x3788], R34 ;  /* 0x0037882201007387 */ /* 0x000fe80000100a00 */
[----:B------:R-:W-:Y:S02]  /*32db0*/  STL.64 [R1+0x37b0], R32 ;  /* 0x0037b02001007387 */ /* 0x000fe40000100a00 */
[----:B------:R-:W1:Y:S02]  /*32dc0*/  LDC R14, c[0x0][0x240] ;  /* 0x00009000ff0e7b82 */ /* 0x000e640000000800 */
[----:B------:R-:W-:Y:S04]  /*32dd0*/  LDGSTS.E [R6+-0x5e900], desc[UR60][R34.64], P3 ;  /* 0xa170000022067fae */ /* 0x000fe8000992187c */
[----:B------:R3:W-:Y:S04]  /*32de0*/  STL.64 [R1+0x37d8], R30 ;  /* 0x0037d81e01007387 */ /* 0x0007e80000100a00 */
[----:B------:R-:W-:Y:S04]  /*32df0*/  LDGSTS.E [R6+-0x5e500], desc[UR60][R32.64], P3 ;  /* 0xa1b0000020067fae */ /* 0x000fe8000992187c */
[----:B------:R4:W-:Y:S04]  /*32e00*/  STL.64 [R1+0x37f8], R2 ;  /* 0x0037f80201007387 */ /* 0x0009e80000100a00 */
[----:B------:R4:W-:Y:S04]  /*32e10*/  LDGSTS.E [R6+-0x5e100], desc[UR60][R30.64], P3 ;  /* 0xa1f000001e067fae */ /* 0x0009e8000992187c */
[----:B------:R-:W2:Y:S04]  /*32e20*/  LDL.LU R97, [R1+0x46c] ;  /* 0x00046c0001617983 */ /* 0x000ea80000300800 */
[----:B------:R4:W-:Y:S04]  /*32e30*/  LDGSTS.E [R6+-0x5dd00], desc[UR60][R2.64], P3 ;  /* 0xa230000002067fae */ /* 0x0009e8000992187c */
[----:B------:R-:W2:Y:S01]  /*32e40*/  LDL.LU R145, [R1+0x468] ;  /* 0x0004680001917983 */ /* 0x000ea20000300800 */
[----:B---3--:R-:W-:-:S03]  /*32e50*/  IMAD R12, R233, R24, RZ ;  /* 0x00000018e90c7224 */ /* 0x008fc600078e02ff */
[----:B------:R-:W3:Y:S01]  /*32e60*/  LDL.LU R233, [R1+0x464] ;  /* 0x0004640001e97983 */ /* 0x000ee20000300800 */
[----:B------:R-:W1:Y:S01]  /*32e70*/  LDC R24, c[0x0][0x240] ;  /* 0x00009000ff187b82 */ /* 0x000e620000000800 */
[----:B----4-:R-:W-:-:S04]  /*32e80*/  LEA R30, P0, R12, R4, 0x2 ;  /* 0x000000040c1e7211 */ /* 0x010fc800078010ff */
[----:B------:R-:W-:-:S05]  /*32e90*/  LEA.HI.X.SX32 R31, R12, R5, 0x2, P0 ;  /* 0x000000050c1f7211 */ /* 0x000fca00000f16ff */
[----:B------:R4:W-:Y:S01]  /*32ea0*/  LDGSTS.E [R6+-0x5d900], desc[UR60][R30.64], P3 ;  /* 0xa27000001e067fae */ /* 0x0009e2000992187c */
[----:B------:R-:W-:Y:S02]  /*32eb0*/  IMAD R2, R94, R25, RZ ;  /* 0x000000195e027224 */ /* 0x000fe400078e02ff */
[----:B------:R-:W3:Y:S03]  /*32ec0*/  LDC R25, c[0x0][0x240] ;  /* 0x00009000ff197b82 */ /* 0x000ee60000000800 */
[----:B------:R-:W-:-:S04]  /*32ed0*/  LEA R34, P1, R2, R4, 0x2 ;  /* 0x0000000402227211 */ /* 0x000fc800078210ff */
[----:B------:R-:W-:-:S05]  /*32ee0*/  LEA.HI.X.SX32 R35, R2, R5, 0x2, P1 ;  /* 0x0000000502237211 */ /* 0x000fca00008f16ff */
[----:B------:R1:W-:Y:S01]  /*32ef0*/  LDGSTS.E [R6+-0x5d500], desc[UR60][R34.64], P3 ;  /* 0xa2b0000022067fae */ /* 0x0003e2000992187c */
[----:B--2---:R-:W-:-:S03]  /*32f00*/  IMAD R3, R143, R27, RZ ;  /* 0x0000001b8f037224 */ /* 0x004fc600078e02ff */
[----:B------:R-:W2:Y:S01]  /*32f10*/  LDL.LU R143, [R1+0x460] ;  /* 0x00046000018f7983 */ /* 0x000ea20000300800 */
[----:B------:R-:W-:Y:S01]  /*32f20*/  IMAD R7, R74, R26, RZ ;  /* 0x0000001a4a077224 */ /* 0x000fe200078e02ff */
[----:B------:R-:W2:Y:S02]  /*32f30*/  LDC R27, c[0x0][0x240] ;  /* 0x00009000ff1b7b82 */ /* 0x000ea40000000800 */
[----:B------:R-:W2:Y:S02]  /*32f40*/  LDL.LU R74, [R1+0x45c] ;  /* 0x00045c00014a7983 */ /* 0x000ea40000300800 */
[CC--:B------:R-:W-:Y:S02]  /*32f50*/  LEA R32, P0, R7.reuse, R4.reuse, 0x2 ;  /* 0x0000000407207211 */ /* 0x0c0fe400078010ff */
[----:B------:R4:W-:Y:S02]  /*32f60*/  STL.64 [R1+0x3870], R30 ;  /* 0x0038701e01007387 */ /* 0x0009e40000100a00 */
[----:B------:R-:W-:Y:S01]  /*32f70*/  LEA.HI.X.SX32 R33, R7, R5, 0x2, P0 ;  /* 0x0000000507217211 */ /* 0x000fe200000f16ff */
[----:B------:R-:W2:Y:S01]  /*32f80*/  LDC R26, c[0x0][0x240] ;  /* 0x00009000ff1a7b82 */ /* 0x000ea20000000800 */
[----:B------:R1:W-:Y:S01]  /*32f90*/  STL.64 [R1+0x3898], R34 ;  /* 0x0038982201007387 */ /* 0x0003e20000100a00 */
[----:B----4-:R-:W-:Y:S01]  /*32fa0*/  LEA R30, P1, R3, R4, 0x2 ;  /* 0x00000004031e7211 */ /* 0x010fe200078210ff */
[----:B-1----:R-:W-:-:S02]  /*32fb0*/  IMAD R12, R75, R28, RZ ;  /* 0x0000001c4b0c7224 */ /* 0x002fc400078e02ff */
[----:B------:R-:W-:Y:S01]  /*32fc0*/  LDGSTS.E [R6+-0x5d100], desc[UR60][R32.64], P3 ;  /* 0xa2f0000020067fae */ /* 0x000fe2000992187c */
[----:B------:R-:W-:-:S03]  /*32fd0*/  LEA.HI.X.SX32 R31, R3, R5, 0x2, P1 ;  /* 0x00000005031f7211 */ /* 0x000fc600008f16ff */
[----:B------:R-:W-:Y:S04]  /*32fe0*/  STL.64 [R1+0x3970], R32 ;  /* 0x0039702001007387 */ /* 0x000fe80000100a00 */
[----:B------:R-:W-:Y:S04]  /*32ff0*/  STL.64 [R1+0x3a38], R30 ;  /* 0x003a381e01007387 */ /* 0x000fe80000100a00 */
[----:B------:R-:W4:Y:S04]  /*33000*/  LDL.LU R94, [R1+0x458] ;  /* 0x00045800015e7983 */ /* 0x000f280000300800 */
[----:B------:R-:W4:Y:S01]  /*33010*/  LDL.LU R75, [R1+0x44c] ;  /* 0x00044c00014b7983 */ /* 0x000f220000300800 */
[----:B------:R-:W-:-:S03]  /*33020*/  LEA R28, P2, R12, R4, 0x2 ;  /* 0x000000040c1c7211 */ /* 0x000fc600078410ff */
[----:B------:R-:W-:Y:S01]  /*33030*/  LDGSTS.E [R6+-0x5cd00], desc[UR60][R30.64], P3 ;  /* 0xa33000001e067fae */ /* 0x000fe2000992187c */
[----:B------:R-:W-:-:S05]  /*33040*/  LEA.HI.X.SX32 R29, R12, R5, 0x2, P2 ;  /* 0x000000050c1d7211 */ /* 0x000fca00010f16ff */
[----:B------:R1:W-:Y:S04]  /*33050*/  STL.64 [R1+0x3a60], R28 ;  /* 0x003a601c01007387 */ /* 0x0003e80000100a00 */
[----:B------:R1:W-:Y:S01]  /*33060*/  LDGSTS.E [R6+-0x5c900], desc[UR60][R28.64], P3 ;  /* 0xa37000001c067fae */ /* 0x0003e2000992187c */
[----:B------:R-:W-:Y:S02]  /*33070*/  IMAD R7, R97, R14, RZ ;  /* 0x0000000e61077224 */ /* 0x000fe400078e02ff */
[----:B------:R-:W4:Y:S03]  /*33080*/  LDC R14, c[0x0][0x240] ;  /* 0x00009000ff0e7b82 */ /* 0x000f260000000800 */
[----:B------:R-:W-:Y:S01]  /*33090*/  LEA R34, P0, R7, R4, 0x2 ;  /* 0x0000000407227211 */ /* 0x000fe200078010ff */
[----:B------:R-:W-:-:S03]  /*330a0*/  IMAD R12, R145, R24, RZ ;  /* 0x00000018910c7224 */ /* 0x000fc600078e02ff */
[----:B------:R-:W-:Y:S01]  /*330b0*/  LEA.HI.X.SX32 R35, R7, R5, 0x2, P0 ;  /* 0x0000000507237211 */ /* 0x000fe200000f16ff */
[----:B------:R-:W4:Y:S01]  /*330c0*/  LDC R24, c[0x0][0x240] ;  /* 0x00009000ff187b82 */ /* 0x000f220000000800 */
[----:B-1----:R-:W-:-:S03]  /*330d0*/  LEA R28, P1, R12, R4, 0x2 ;  /* 0x000000040c1c7211 */ /* 0x002fc600078210ff */
[----:B------:R-:W-:Y:S01]  /*330e0*/  LDGSTS.E [R6+-0x5c500], desc[UR60][R34.64], P3 ;  /* 0xa3b0000022067fae */ /* 0x000fe2000992187c */
[----:B------:R-:W-:-:S03]  /*330f0*/  LEA.HI.X.SX32 R29, R12, R5, 0x2, P1 ;  /* 0x000000050c1d7211 */ /* 0x000fc600008f16ff */
[----:B------:R-:W1:Y:S02]  /*33100*/  LDC R12, c[0x0][0x240] ;  /* 0x00009000ff0c7b82 */ /* 0x000e640000000800 */
[----:B------:R2:W-:Y:S01]  /*33110*/  LDGSTS.E [R6+-0x5c100], desc[UR60][R28.64], P3 ;  /* 0xa3f000001c067fae */ /* 0x0005e2000992187c */
[----:B---3--:R-:W-:-:S03]  /*33120*/  IMAD R3, R233, R25, RZ ;  /* 0x00000019e9037224 */ /* 0x008fc600078e02ff */
[----:B------:R-:W3:Y:S02]  /*33130*/  LDL.LU R233, [R1+0x448] ;  /* 0x0004480001e97983 */ /* 0x000ee40000300800 */
[----:B------:R-:W3:Y:S01]  /*33140*/  LDC R25, c[0x0][0x240] ;  /* 0x00009000ff197b82 */ /* 0x000ee20000000800 */
[----:B------:R-:W-:-:S04]  /*33150*/  LEA R32, P0, R3, R4, 0x2 ;  /* 0x0000000403207211 */ /* 0x000fc800078010ff */
[----:B------:R-:W-:-:S05]  /*33160*/  LEA.HI.X.SX32 R33, R3, R5, 0x2, P0 ;  /* 0x0000000503217211 */ /* 0x000fca00000f16ff */
[----:B------:R1:W-:Y:S01]  /*33170*/  LDGSTS.E [R6+-0x5bd00], desc[UR60][R32.64], P3 ;  /* 0xa430000020067fae */ /* 0x0003e2000992187c */
[----:B--2---:R-:W-:-:S03]  /*33180*/  IMAD R2, R143, R26, RZ ;  /* 0x0000001a8f027224 */ /* 0x004fc600078e02ff */
[----:B------:R-:W2:Y:S01]  /*33190*/  LDL.LU R143, [R1+0x440] ;  /* 0x00044000018f7983 */ /* 0x000ea20000300800 */
[----:B------:R-:W2:Y:S01]  /*331a0*/  LDC R26, c[0x0][0x240] ;  /* 0x00009000ff1a7b82 */ /* 0x000ea20000000800 */
[C---:B------:R-:W-:Y:S02]  /*331b0*/  LEA R30, P2, R2.reuse, R4, 0x2 ;  /* 0x00000004021e7211 */ /* 0x040fe400078410ff */
[----:B------:R-:W-:Y:S02]  /*331c0*/  STL.64 [R1+0x3a88], R34 ;  /* 0x003a882201007387 */ /* 0x000fe40000100a00 */
[----:B------:R-:W-:Y:S02]  /*331d0*/  LEA.HI.X.SX32 R31, R2, R5, 0x2, P2 ;  /* 0x00000005021f7211 */ /* 0x000fe400010f16ff */
[----:B------:R1:W-:Y:S04]  /*331e0*/  STL.64 [R1+0x3b30], R28 ;  /* 0x003b301c01007387 */ /* 0x0003e80000100a00 */
[----:B------:R4:W-:Y:S04]  /*331f0*/  STL.64 [R1+0x3b50], R32 ;  /* 0x003b502001007387 */ /* 0x0009e80000100a00 */
[----:B------:R-:W-:Y:S04]  /*33200*/  STL.64 [R1+0x3b70], R30 ;  /* 0x003b701e01007387 */ /* 0x000fe80000100a00 */
[----:B------:R-:W2:Y:S01]  /*33210*/  LDL.LU R145, [R1+0x438] ;  /* 0x0004380001917983 */ /* 0x000ea20000300800 */
[----:B------:R-:W-:-:S02]  /*33220*/  IMAD R7, R74, R27, RZ ;  /* 0x0000001b4a077224 */ /* 0x000fc400078e02ff */
[----:B------:R-:W2:Y:S01]  /*33230*/  LDC R27, c[0x0][0x240] ;  /* 0x00009000ff1b7b82 */ /* 0x000ea20000000800 */
[----:B------:R-:W2:Y:S02]  /*33240*/  LDL.LU R74, [R1+0x434] ;  /* 0x00043400014a7983 */ /* 0x000ea40000300800 */
[C---:B-1----:R-:W-:Y:S02]  /*33250*/  LEA R28, P0, R7.reuse, R4, 0x2 ;  /* 0x00000004071c7211 */ /* 0x042fe400078010ff */
[----:B------:R-:W2:Y:S02]  /*33260*/  LDL.LU R97, [R1+0x430] ;  /* 0x0004300001617983 */ /* 0x000ea40000300800 */
[----:B------:R-:W-:Y:S01]  /*33270*/  LEA.HI.X.SX32 R29, R7, R5, 0x2, P0 ;  /* 0x00000005071d7211 */ /* 0x000fe200000f16ff */
[----:B----4-:R-:W-:-:S04]  /*33280*/  IMAD R3, R75, R24, RZ ;  /* 0x000000184b037224 */ /* 0x010fc800078e02ff */
[----:B------:R1:W-:Y:S01]  /*33290*/  STL.64 [R1+0x3bf8], R28 ;  /* 0x003bf81c01007387 */ /* 0x0003e20000100a00 */
[----:B------:R-:W-:Y:S01]  /*332a0*/  IMAD R2, R94, R14, RZ ;  /* 0x0000000e5e027224 */ /* 0x000fe200078e02ff */
[----:B------:R-:W4:Y:S02]  /*332b0*/  LDC R24, c[0x0][0x240] ;  /* 0x00009000ff187b82 */ /* 0x000f240000000800 */
[----:B------:R-:W4:Y:S04]  /*332c0*/  LDL.LU R75, [R1+0x42c] ;  /* 0x00042c00014b7983 */ /* 0x000f280000300800 */
[----:B------:R-:W-:Y:S01]  /*332d0*/  LDGSTS.E [R6+-0x5b900], desc[UR60][R30.64], P3 ;  /* 0xa47000001e067fae */ /* 0x000fe2000992187c */
[-C--:B------:R-:W-:Y:S01]  /*332e0*/  LEA R32, P1, R3, R4.reuse, 0x2 ;  /* 0x0000000403207211 */ /* 0x080fe200078210ff */
[----:B------:R-:W2:Y:S02]  /*332f0*/  LDC R14, c[0x0][0x240] ;  /* 0x00009000ff0e7b82 */ /* 0x000ea40000000800 */
[----:B------:R1:W-:Y:S04]  /*33300*/  LDGSTS.E [R6+-0x5b500], desc[UR60][R28.64], P3 ;  /* 0xa4b000001c067fae */ /* 0x0003e8000992187c */
[----:B------:R-:W4:Y:S01]  /*33310*/  LDL.LU R94, [R1+0x428] ;  /* 0x00042800015e7983 */ /* 0x000f220000300800 */
[----:B-1----:R-:W-:-:S04]  /*33320*/  LEA R28, P0, R2, R4, 0x2 ;  /* 0x00000004021c7211 */ /* 0x002fc800078010ff */
[-C--:B------:R-:W-:Y:S02]  /*33330*/  LEA.HI.X.SX32 R29, R2, R5.reuse, 0x2, P0 ;  /* 0x00000005021d7211 */ /* 0x080fe400000f16ff */
[----:B------:R-:W-:-:S03]  /*33340*/  LEA.HI.X.SX32 R33, R3, R5, 0x2, P1 ;  /* 0x0000000503217211 */ /* 0x000fc600008f16ff */
[----:B------:R1:W-:Y:S04]  /*33350*/  LDGSTS.E [R6+-0x5b100], desc[UR60][R28.64], P3 ;  /* 0xa4f000001c067fae */ /* 0x0003e8000992187c */
[----:B------:R-:W-:Y:S01]  /*33360*/  LDGSTS.E [R6+-0x5ad00], desc[UR60][R32.64], P3 ;  /* 0xa530000020067fae */ /* 0x000fe2000992187c */
[----:B---3--:R-:W-:Y:S02]  /*33370*/  IMAD R7, R233, R25, RZ ;  /* 0x00000019e9077224 */ /* 0x008fe400078e02ff */
[----:B------:R-:W4:Y:S03]  /*33380*/  LDC R25, c[0x0][0x240] ;  /* 0x00009000ff197b82 */ /* 0x000f260000000800 */
[----:B------:R-:W-:-:S04]  /*33390*/  LEA R30, P0, R7, R4, 0x2 ;  /* 0x00000004071e7211 */ /* 0x000fc800078010ff */
[----:B------:R-:W-:-:S05]  /*333a0*/  LEA.HI.X.SX32 R31, R7, R5, 0x2, P0 ;  /* 0x00000005071f7211 */ /* 0x000fca00000f16ff */
[----:B------:R-:W-:Y:S01]  /*333b0*/  LDGSTS.E [R6+-0x5a900], desc[UR60][R30.64], P3 ;  /* 0xa57000001e067fae */ /* 0x000fe2000992187c */
[----:B--2---:R-:W-:-:S03]  /*333c0*/  IMAD R2, R143, R26, RZ ;  /* 0x0000001a8f027224 */ /* 0x004fc600078e02ff */
[----:B------:R-:W2:Y:S01]  /*333d0*/  LDL.LU R143, [R1+0x424] ;  /* 0x00042400018f7983 */ /* 0x000ea20000300800 */
[----:B------:R-:W3:Y:S03]  /*333e0*/  LDC R26, c[0x0][0x240] ;  /* 0x00009000ff1a7b82 */ /* 0x000ee60000000800 */
[----:B------:R1:W-:Y:S04]  /*333f0*/  STL.64 [R1+0x3c10], R28 ;  /* 0x003c101c01007387 */ /* 0x0003e80000100a00 */
[----:B------:R-:W-:Y:S04]  /*33400*/  STL.64 [R1+0x3c28], R32 ;  /* 0x003c282001007387 */ /* 0x000fe80000100a00 */
[----:B------:R-:W2:Y:S04]  /*33410*/  LDL.LU R233, [R1+0x420] ;  /* 0x0004200001e97983 */ /* 0x000ea80000300800 */
[----:B------:R-:W-:Y:S01]  /*33420*/  STL.64 [R1+0x3c40], R30 ;  /* 0x003c401e01007387 */ /* 0x000fe20000100a00 */
[----:B------:R-:W-:-:S03]  /*33430*/  IMAD R3, R145, R12, RZ ;  /* 0x0000000c91037224 */ /* 0x000fc600078e02ff */
[----:B------:R-:W2:Y:S01]  /*33440*/  LDL.LU R145, [R1+0x41c] ;  /* 0x00041c0001917983 */ /* 0x000ea20000300800 */
[----:B-1----:R-:W-:Y:S01]  /*33450*/  LEA R28, P1, R2, R4, 0x2 ;  /* 0x00000004021c7211 */ /* 0x002fe200078210ff */
[----:B------:R-:W-:Y:S01]  /*33460*/  IMAD R7, R74, R14, RZ ;  /* 0x0000000e4a077224 */ /* 0x000fe200078e02ff */
[----:B------:R-:W1:Y:S02]  /*33470*/  LDC R12, c[0x0][0x240] ;  /* 0x00009000ff0c7b82 */ /* 0x000e640000000800 */
[----:B------:R-:W-:-:S05]  /*33480*/  LEA.HI.X.SX32 R29, R2, R5, 0x2, P1 ;  /* 0x00000005021d7211 */ /* 0x000fca00008f16ff */
[----:B------:R3:W-:Y:S01]  /*33490*/  STL.64 [R1+0x3ca0], R28 ;  /* 0x003ca01c01007387 */ /* 0x0007e20000100a00 */
[----:B------:R-:W1:Y:S03]  /*334a0*/  LDC R14, c[0x0][0x240] ;  /* 0x00009000ff0e7b82 */ /* 0x000e660000000800 */
[----:B------:R3:W-:Y:S04]  /*334b0*/  LDGSTS.E [R6+-0x5a500], desc[UR60][R28.64], P3 ;  /* 0xa5b000001c067fae */ /* 0x0007e8000992187c */
[----:B------:R-:W2:Y:S01]  /*334c0*/  LDL.LU R74, [R1+0x418] ;  /* 0x00041800014a7983 */ /* 0x000ea20000300800 */
[----:B---3--:R-:W-:-:S04]  /*334d0*/  LEA R28, P0, R3, R4, 0x2 ;  /* 0x00000004031c7211 */ /* 0x008fc800078010ff */
[----:B------:R-:W-:Y:S01]  /*334e0*/  LEA.HI.X.SX32 R29, R3, R5, 0x2, P0 ;  /* 0x00000005031d7211 */ /* 0x000fe200000f16ff */
[----:B----4-:R-:W-:-:S04]  /*334f0*/  IMAD R3, R75, R25, RZ ;  /* 0x000000194b037224 */ /* 0x010fc800078e02ff */
[----:B------:R3:W-:Y:S04]  /*33500*/  STL.64 [R1+0x3cb0], R28 ;  /* 0x003cb01c01007387 */ /* 0x0007e80000100a00 */
[----:B------:R-:W4:Y:S01]  /*33510*/  LDL.LU R75, [R1+0x270] ;  /* 0x00027000014b7983 */ /* 0x000f220000300800 */
[----:B------:R-:W-:Y:S01]  /*33520*/  IMAD R2, R97, R24, RZ ;  /* 0x0000001861027224 */ /* 0x000fe200078e02ff */
[-C--:B------:R-:W-:Y:S01]  /*33530*/  LEA R32, P1, R7, R4.reuse, 0x2 ;  /* 0x0000000407207211 */ /* 0x080fe200078210ff */
[----:B------:R-:W1:Y:S01]  /*33540*/  LDC R24, c[0x0][0x240] ;  /* 0x00009000ff187b82 */ /* 0x000e620000000800 */
[----:B------:R3:W-:Y:S02]  /*33550*/  LDGSTS.E [R6+-0x5a100], desc[UR60][R28.64], P3 ;  /* 0xa5f000001c067fae */ /* 0x0007e4000992187c */
[----:B------:R-:W-:-:S02]  /*33560*/  LEA R30, P0, R2, R4, 0x2 ;  /* 0x00000004021e7211 */ /* 0x000fc400078010ff */
[-C--:B------:R-:W-:Y:S02]  /*33570*/  LEA.HI.X.SX32 R33, R7, R5.reuse, 0x2, P1 ;  /* 0x0000000507217211 */ /* 0x080fe400008f16ff */
[----:B------:R-:W-:-:S03]  /*33580*/  LEA.HI.X.SX32 R31, R2, R5, 0x2, P0 ;  /* 0x00000005021f7211 */ /* 0x000fc600000f16ff */
[----:B------:R3:W-:Y:S02]  /*33590*/  STL.64 [R1+0x3cc0], R32 ;  /* 0x003cc02001007387 */ /* 0x0007e40000100a00 */
[C---:B---3--:R-:W-:Y:S01]  /*335a0*/  LEA R28, P1, R3.reuse, R4, 0x2 ;  /* 0x00000004031c7211 */ /* 0x048fe200078210ff */
[----:B------:R-:W-:Y:S01]  /*335b0*/  IMAD R7, R94, R26, RZ ;  /* 0x0000001a5e077224 */ /* 0x000fe200078e02ff */
[----:B------:R3:W-:Y:S02]  /*335c0*/  LDGSTS.E [R6+-0x59d00], desc[UR60][R32.64], P3 ;  /* 0xa630000020067fae */ /* 0x0007e4000992187c */
[----:B------:R-:W-:Y:S02]  /*335d0*/  LEA.HI.X.SX32 R29, R3, R5, 0x2, P1 ;  /* 0x00000005031d7211 */ /* 0x000fe400008f16ff */
[----:B------:R1:W-:Y:S04]  /*335e0*/  LDGSTS.E [R6+-0x59900], desc[UR60][R30.64], P3 ;  /* 0xa67000001e067fae */ /* 0x0003e8000992187c */
[----:B------:R1:W-:Y:S01]  /*335f0*/  LDGSTS.E [R6+-0x59500], desc[UR60][R28.64], P3 ;  /* 0xa6b000001c067fae */ /* 0x0003e2000992187c */
[----:B---3--:R-:W-:-:S04]  /*33600*/  LEA R32, P2, R7, R4, 0x2 ;  /* 0x0000000407207211 */ /* 0x008fc800078410ff */
[----:B------:R-:W-:-:S05]  /*33610*/  LEA.HI.X.SX32 R33, R7, R5, 0x2, P2 ;  /* 0x0000000507217211 */ /* 0x000fca00010f16ff */
[----:B------:R-:W-:Y:S01]  /*33620*/  LDGSTS.E [R6+-0x59100], desc[UR60][R32.64], P3 ;  /* 0xa6f0000020067fae */ /* 0x000fe2000992187c */
[----:B--2---:R-:W-:-:S03]  /*33630*/  IMAD R2, R143, R27, RZ ;  /* 0x0000001b8f027224 */ /* 0x004fc600078e02ff */
[----:B------:R-:W2:Y:S04]  /*33640*/  LDL.LU R143, [R1+0x230] ;  /* 0x00023000018f7983 */ /* 0x000ea80000300800 */
[----:B------:R3:W-:Y:S04]  /*33650*/  STL.64 [R1+0x3cd0], R30 ;  /* 0x003cd01e01007387 */ /* 0x0007e80000100a00 */
[----:B------:R-:W2:Y:S01]  /*33660*/  LDL.LU R101, [R1+0x200] ;  /* 0x0002000001657983 */ /* 0x000ea20000300800 */
[----:B-1----:R-:W-:-:S03]  /*33670*/  IMAD R3, R233, R12, RZ ;  /* 0x0000000ce9037224 */ /* 0x002fc600078e02ff */
[----:B------:R1:W-:Y:S04]  /*33680*/  STL.64 [R1+0x3ce0], R28 ;  /* 0x003ce01c01007387 */ /* 0x0003e80000100a00 */
[----:B------:R-:W2:Y:S04]  /*33690*/  LDL.LU R233, [R1+0x1e0] ;  /* 0x0001e00001e97983 */ /* 0x000ea80000300800 */
[----:B------:R-:W-:Y:S04]  /*336a0*/  STL.64 [R1+0x3d00], R32 ;  /* 0x003d002001007387 */ /* 0x000fe80000100a00 */
[----:B------:R-:W2:Y:S01]  /*336b0*/  LDL.LU R97, [R1+0x1dc] ;  /* 0x0001dc0001617983 */ /* 0x000ea20000300800 */
[----:B---3--:R-:W-:Y:S01]  /*336c0*/  LEA R30, P0, R2, R4, 0x2 ;  /* 0x00000004021e7211 */ /* 0x008fe200078010ff */
[----:B------:R-:W-:Y:S01]  /*336d0*/  IMAD R7, R145, R24, RZ ;  /* 0x0000001891077224 */ /* 0x000fe200078e02ff */
[----:B-1----:R-:W-:-:S02]  /*336e0*/  LEA R28, P1, R3, R4, 0x2 ;  /* 0x00000004031c7211 */ /* 0x002fc400078210ff */
[-C--:B------:R-:W-:Y:S02]  /*336f0*/  LEA.HI.X.SX32 R31, R2, R5.reuse, 0x2, P0 ;  /* 0x00000005021f7211 */ /* 0x080fe400000f16ff */
[----:B------:R-:W-:Y:S02]  /*33700*/  LEA R26, P0, R7, R4, 0x2 ;  /* 0x00000004071a7211 */ /* 0x000fe400078010ff */
[-C--:B------:R-:W-:Y:S01]  /*33710*/  LEA.HI.X.SX32 R29, R3, R5.reuse, 0x2, P1 ;  /* 0x00000005031d7211 */ /* 0x080fe200008f16ff */
[----:B------:R-:W-:Y:S01]  /*33720*/  STL.64 [R1+0x3cf8], R30 ;  /* 0x003cf81e01007387 */ /* 0x000fe20000100a00 */
[----:B------:R-:W-:-:S03]  /*33730*/  LEA.HI.X.SX32 R27, R7, R5, 0x2, P0 ;  /* 0x00000005071b7211 */ /* 0x000fc600000f16ff */
[----:B------:R-:W3:Y:S01]  /*33740*/  LDL.LU R94, [R1+0x1c0] ;  /* 0x0001c000015e7983 */ /* 0x000ee20000300800 */
[----:B------:R-:W-:-:S03]  /*33750*/  IMAD R2, R74, R14, RZ ;  /* 0x0000000e4a027224 */ /* 0x000fc600078e02ff */
[----:B------:R-:W-:Y:S04]  /*33760*/  STL.64 [R1+0x3d08], R28 ;  /* 0x003d081c01007387 */ /* 0x000fe80000100a00 */
[----:B------:R-:W3:Y:S04]  /*33770*/  LDL.LU R145, [R1+0x1b0] ;  /* 0x0001b00001917983 */ /* 0x000ee80000300800 */
[----:B------:R-:W-:Y:S04]  /*33780*/  STL.64 [R1+0x3cf0], R26 ;  /* 0x003cf01a01007387 */ /* 0x000fe80000100a00 */
[----:B------:R-:W3:Y:S01]  /*33790*/  LDL.LU R74, [R1+0x1a8] ;  /* 0x0001a800014a7983 */ /* 0x000ee20000300800 */
[----:B------:R-:W-:-:S02]  /*337a0*/  LEA R24, P1, R2, R4, 0x2 ;  /* 0x0000000402187211 */ /* 0x000fc400078210ff */
[C---:B----4-:R-:W-:Y:S01]  /*337b0*/  LEA R3, P0, R75.reuse, R4, 0x2 ;  /* 0x000000044b037211 */ /* 0x050fe200078010ff */
[----:B------:R-:W-:Y:S01]  /*337c0*/  LDGSTS.E [R6+-0x58d00], desc[UR60][R30.64], P3 ;  /* 0xa73000001e067fae */ /* 0x000fe2000992187c */
[-C--:B------:R-:W-:Y:S02]  /*337d0*/  LEA.HI.X.SX32 R25, R2, R5.reuse, 0x2, P1 ;  /* 0x0000000502197211 */ /* 0x080fe400008f16ff */
[----:B------:R-:W-:Y:S01]  /*337e0*/  LEA.HI.X.SX32 R2, R75, R5, 0x2, P0 ;  /* 0x000000054b027211 */ /* 0x000fe200000f16ff */
[----:B------:R1:W-:Y:S04]  /*337f0*/  STL [R1+0x1ecc], R3 ;  /* 0x001ecc0301007387 */ /* 0x0003e80000100800 */
[----:B------:R4:W-:Y:S04]  /*33800*/  STL.64 [R1+0x3d10], R24 ;  /* 0x003d101801007387 */ /* 0x0009e80000100a00 */
[----:B------:R-:W3:Y:S01]  /*33810*/  LDL.LU R75, [R1+0x1a4] ;  /* 0x0001a400014b7983 */ /* 0x000ee20000300800 */
[----:B-1----:R-:W-:-:S03]  /*33820*/  LOP3.LUT R3, R3, R2, RZ, 0x3c, !PT ;  /* 0x0000000203037212 */ /* 0x002fc600078e3cff */
[----:B------:R-:W-:Y:S04]  /*33830*/  LDGSTS.E [R6+-0x58900], desc[UR60][R28.64], P3 ;  /* 0xa77000001c067fae */ /* 0x000fe8000992187c */
[----:B------:R-:W-:Y:S01]  /*33840*/  LDGSTS.E [R6+-0x58500], desc[UR60][R26.64], P3 ;  /* 0xa7b000001a067fae */ /* 0x000fe2000992187c */
[----:B------:R-:W-:-:S03]  /*33850*/  LOP3.LUT R0, R0, 0x70, RZ, 0x3c, !PT ;  /* 0x0000007000007812 */ /* 0x000fc600078e3cff */
[----:B------:R4:W-:Y:S01]  /*33860*/  LDGSTS.E [R6+-0x58100], desc[UR60][R24.64], P3 ;  /* 0xa7f0000018067fae */ /* 0x0009e2000992187c */
[----:B------:R-:W-:Y:S02]  /*33870*/  IADD3 R0, R16, 0x100000, R0 ;  /* 0x0010000010007810 */ /* 0x000fe40007ffe000 */
[----:B--2---:R-:W-:-:S04]  /*33880*/  LEA R7, P1, R143, R4, 0x2 ;  /* 0x000000048f077211 */ /* 0x004fc800078210ff */
[----:B------:R-:W-:Y:S01]  /*33890*/  LEA.HI.X.SX32 R14, R143, R5, 0x2, P1 ;  /* 0x000000058f0e7211 */ /* 0x000fe200008f16ff */
[----:B------:R-:W-:Y:S01]  /*338a0*/  STL [R1+0x1f0c], R7 ;  /* 0x001f0c0701007387 */ /* 0x000fe20000100800 */
[----:B----4-:R-:W-:-:S03]  /*338b0*/  LEA R24, P0, R101, R4, 0x2 ;  /* 0x0000000465187211 */ /* 0x010fc600078010ff */
[----:B------:R1:W-:Y:S01]  /*338c0*/  STL [R1+0x1ec8], R2 ;  /* 0x001ec80201007387 */ /* 0x0003e20000100800 */
[----:B------:R-:W-:-:S03]  /*338d0*/  LEA.HI.X.SX32 R25, R101, R5, 0x2, P0 ;  /* 0x0000000565197211 */ /* 0x000fc600000f16ff */
[----:B------:R-:W2:Y:S01]  /*338e0*/  LDL.LU R143, [R1+0x1a0] ;  /* 0x0001a000018f7983 */ /* 0x000ea20000300800 */
[----:B------:R-:W-:Y:S02]  /*338f0*/  LEA R12, P1, R233, R4, 0x2 ;  /* 0x00000004e90c7211 */ /* 0x000fe400078210ff */
[C---:B-1----:R-:W-:Y:S01]  /*33900*/  LOP3.LUT R2, R3.reuse, R2, RZ, 0x3c, !PT ;  /* 0x0000000203027212 */ /* 0x042fe200078e3cff */
[----:B------:R-:W-:Y:S03]  /*33910*/  STL [R1+0x1f4c], R24 ;  /* 0x001f4c1801007387 */ /* 0x000fe60000100800 */
[----:B------:R-:W-:Y:S01]  /*33920*/  LOP3.LUT R3, R3, R2, RZ, 0x3c, !PT ;  /* 0x0000000203037212 */ /* 0x000fe200078e3cff */
[----:B------:R1:W-:Y:S04]  /*33930*/  STL [R1+0x1f08], R14 ;  /* 0x001f080e01007387 */ /* 0x0003e80000100800 */
[----:B------:R-:W4:Y:S04]  /*33940*/  LDL.LU R113, [R1+0x19c] ;  /* 0x00019c0001717983 */ /* 0x000f280000300800 */
[----:B------:R3:W-:Y:S04]  /*33950*/  STL [R1+0x1f8c], R12 ;  /* 0x001f8c0c01007387 */ /* 0x0007e80000100800 */
[----:B------:R-:W-:Y:S01]  /*33960*/  STL [R1+0x1f48], R25 ;  /* 0x001f481901007387 */ /* 0x000fe20000100800 */
[----:B------:R-:W-:-:S03]  /*33970*/  LEA R6, P0, R97, R4, 0x2 ;  /* 0x0000000461067211 */ /* 0x000fc600078010ff */
[----:B------:R1:W-:Y:S04]  /*33980*/  LDGSTS.E [R0+-0x7fc80], desc[UR60][R2.64], P3 ;  /* 0x8038000002007fae */ /* 0x0003e8000992187c */
[----:B------:R-:W4:Y:S04]  /*33990*/  LDL.LU R110, [R1+0x180] ;  /* 0x00018000016e7983 */ /* 0x000f280000300800 */
[----:B------:R-:W4:Y:S01]  /*339a0*/  LDL.LU R107, [R1+0x17c] ;  /* 0x00017c00016b7983 */ /* 0x000f220000300800 */
[----:B-1----:R-:W-:-:S03]  /*339b0*/  MOV R3, R14 ;  /* 0x0000000e00037202 */ /* 0x002fc60000000f00 */
[----:B------:R-:W4:Y:S01]  /*339c0*/  LDL.LU R101, [R1+0x178] ;  /* 0x0001780001657983 */ /* 0x000f220000300800 */
[-C--:B------:R-:W-:Y:S01]  /*339d0*/  LEA.HI.X.SX32 R14, R233, R5.reuse, 0x2, P1 ;  /* 0x00000005e90e7211 */ /* 0x080fe200008f16ff */
[----:B------:R-:W-:Y:S01]  /*339e0*/  IMAD.MOV.U32 R2, RZ, RZ, R7 ;  /* 0x000000ffff027224 */ /* 0x000fe200078e0007 */
[----:B------:R-:W-:-:S03]  /*339f0*/  LEA.HI.X.SX32 R7, R97, R5, 0x2, P0 ;  /* 0x0000000561077211 */ /* 0x000fc600000f16ff */
[----:B------:R1:W-:Y:S04]  /*33a00*/  STL [R1+0x1f88], R14 ;  /* 0x001f880e01007387 */ /* 0x0003e80000100800 */
[----:B------:R-:W4:Y:S04]  /*33a10*/  LDL.LU R97, [R1+0x174] ;  /* 0x0001740001617983 */ /* 0x000f280000300800 */
[----:B------:R1:W-:Y:S01]  /*33a20*/  LDGSTS.E [R0+-0x7f880], desc[UR60][R2.64], P3 ;  /* 0x8078000002007fae */ /* 0x0003e2000992187c */
[----:B---3--:R-:W-:Y:S01]  /*33a30*/  LEA R232, P1, R94, R4, 0x2 ;  /* 0x000000045ee87211 */ /* 0x008fe200078210ff */
[----:B-1----:R-:W-:-:S02]  /*33a40*/  IMAD.MOV.U32 R2, RZ, RZ, R24 ;  /* 0x000000ffff027224 */ /* 0x002fc400078e0018 */
[----:B------:R-:W-:-:S05]  /*33a50*/  IMAD.MOV.U32 R3, RZ, RZ, R25 ;  /* 0x000000ffff037224 */ /* 0x000fca00078e0019 */
[----:B------:R1:W-:Y:S01]  /*33a60*/  LDGSTS.E [R0+-0x7f480], desc[UR60][R2.64], P3 ;  /* 0x80b8000002007fae */ /* 0x0003e2000992187c */
[-C--:B------:R-:W-:Y:S02]  /*33a70*/  LEA.HI.X.SX32 R233, R94, R5.reuse, 0x2, P1 ;  /* 0x000000055ee97211 */ /* 0x080fe400008f16ff */
[C---:B------:R-:W-:Y:S01]  /*33a80*/  LEA R242, P1, R74.reuse, R4, 0x2 ;  /* 0x000000044af27211 */ /* 0x040fe200078210ff */
[----:B------:R-:W3:Y:S01]  /*33a90*/  LDL.LU R94, [R1+0x170] ;  /* 0x00017000015e7983 */ /* 0x000ee20000300800 */
[----:B-1----:R-:W-:Y:S01]  /*33aa0*/  IMAD.MOV.U32 R2, RZ, RZ, R12 ;  /* 0x000000ffff027224 */ /* 0x002fe200078e000c */
[----:B------:R-:W-:Y:S01]  /*33ab0*/  MOV R3, R14 ;  /* 0x0000000e00037202 */ /* 0x000fe20000000f00 */
[----:B------:R-:W1:Y:S04]  /*33ac0*/  LDC R12, c[0x0][0x240] ;  /* 0x00009000ff0c7b82 */ /* 0x000e680000000800 */
[----:B------:R1:W-:Y:S01]  /*33ad0*/  LDGSTS.E [R0+-0x7f080], desc[UR60][R2.64], P3 ;  /* 0x80f8000002007fae */ /* 0x0003e2000992187c */
[----:B------:R-:W-:-:S03]  /*33ae0*/  LEA.HI.X.SX32 R243, R74, R5, 0x2, P1 ;  /* 0x000000054af37211 */ /* 0x000fc600008f16ff */
[----:B------:R-:W-:Y:S01]  /*33af0*/  LDGSTS.E [R0+-0x7ec80], desc[UR60][R6.64], P3 ;  /* 0x8138000006007fae */ /* 0x000fe2000992187c */
[----:B------:R-:W3:Y:S03]  /*33b00*/  LDC R14, c[0x0][0x240] ;  /* 0x00009000ff0e7b82 */ /* 0x000ee60000000800 */
[----:B------:R-:W-:Y:S01]  /*33b10*/  LDGSTS.E [R0+-0x7e880], desc[UR60][R232.64], P3 ;  /* 0x81780000e8007fae */ /* 0x000fe2000992187c */
[----:B-1----:R-:W-:-:S04]  /*33b20*/  LEA R2, P0, R145, R4, 0x2 ;  /* 0x0000000491027211 */ /* 0x002fc800078010ff */
[----:B------:R-:W-:Y:S02]  /*33b30*/  LEA.HI.X.SX32 R3, R145, R5, 0x2, P0 ;  /* 0x0000000591037211 */ /* 0x000fe400000f16ff */
[----:B------:R-:W3:Y:S04]  /*33b40*/  LDL.LU R145, [R1+0x15c] ;  /* 0x00015c0001917983 */ /* 0x000ee80000300800 */
[----:B------:R-:W3:Y:S01]  /*33b50*/  LDL.LU R74, [R1+0x140] ;  /* 0x00014000014a7983 */ /* 0x000ee20000300800 */
[----:B------:R-:W-:-:S03]  /*33b60*/  LEA R248, P0, R75, R4, 0x2 ;  /* 0x000000044bf87211 */ /* 0x000fc600078010ff */
[----:B------:R-:W-:Y:S01]  /*33b70*/  LDGSTS.E [R0+-0x7e480], desc[UR60][R2.64], P3 ;  /* 0x81b8000002007fae */ /* 0x000fe2000992187c */
[----:B------:R-:W-:-:S03]  /*33b80*/  LEA.HI.X.SX32 R249, R75, R5, 0x2, P0 ;  /* 0x000000054bf97211 */ /* 0x000fc600000f16ff */
[----:B------:R-:W3:Y:S04]  /*33b90*/  LDL.LU R75, [R1+0x13c] ;  /* 0x00013c00014b7983 */ /* 0x000ee80000300800 */
[----:B------:R-:W-:Y:S04]  /*33ba0*/  LDGSTS.E [R0+-0x7e080], desc[UR60][R242.64], P3 ;  /* 0x81f80000f2007fae */ /* 0x000fe8000992187c */
[----:B------:R-:W-:Y:S01]  /*33bb0*/  LDGSTS.E [R0+-0x7dc80], desc[UR60][R248.64], P3 ;  /* 0x82380000f8007fae */ /* 0x000fe2000992187c */
[----:B--2---:R-:W-:-:S04]  /*33bc0*/  LEA R24, P1, R143, R4, 0x2 ;  /* 0x000000048f187211 */ /* 0x004fc800078210ff */
[----:B------:R-:W-:Y:S02]  /*33bd0*/  LEA.HI.X.SX32 R25, R143, R5, 0x2, P1 ;  /* 0x000000058f197211 */ /* 0x000fe400008f16ff */
[----:B------:R-:W2:Y:S01]  /*33be0*/  LDL.LU R143, [R1+0x138] ;  /* 0x00013800018f7983 */ /* 0x000ea20000300800 */
[----:B----4-:R-:W-:-:S03]  /*33bf0*/  LEA R26, P0, R113, R4, 0x2 ;  /* 0x00000004711a7211 */ /* 0x010fc600078010ff */
[----:B------:R1:W-:Y:S01]  /*33c00*/  STL.64 [R1+0x1e10], R24 ;  /* 0x001e101801007387 */ /* 0x0003e20000100a00 */
[----:B------:R-:W-:-:S03]  /*33c10*/  LEA.HI.X.SX32 R27, R113, R5, 0x2, P0 ;  /* 0x00000005711b7211 */ /* 0x000fc600000f16ff */
[----:B------:R1:W-:Y:S04]  /*33c20*/  LDGSTS.E [R0+-0x7d880], desc[UR60][R24.64], P3 ;  /* 0x8278000018007fae */ /* 0x0003e8000992187c */
[----:B------:R4:W-:Y:S04]  /*33c30*/  STL.64 [R1+0x1e30], R26 ;  /* 0x001e301a01007387 */ /* 0x0009e80000100a00 */
[----:B------:R4:W-:Y:S01]  /*33c40*/  LDGSTS.E [R0+-0x7d480], desc[UR60][R26.64], P3 ;  /* 0x82b800001a007fae */ /* 0x0009e2000992187c */
[-C--:B------:R-:W-:Y:S02]  /*33c50*/  LEA R30, P1, R110, R4.reuse, 0x2 ;  /* 0x000000046e1e7211 */ /* 0x080fe400078210ff */
[----:B------:R-:W-:-:S02]  /*33c60*/  LEA R28, P0, R107, R4, 0x2 ;  /* 0x000000046b1c7211 */ /* 0x000fc400078010ff */
[-C--:B------:R-:W-:Y:S02]  /*33c70*/  LEA.HI.X.SX32 R31, R110, R5.reuse, 0x2, P1 ;  /* 0x000000056e1f7211 */ /* 0x080fe400008f16ff */
[----:B-1----:R-:W-:Y:S02]  /*33c80*/  LEA R24, P2, R101, R4, 0x2 ;  /* 0x0000000465187211 */ /* 0x002fe400078410ff */
[-C--:B------:R-:W-:Y:S01]  /*33c90*/  LEA.HI.X.SX32 R29, R107, R5.reuse, 0x2, P0 ;  /* 0x000000056b1d7211 */ /* 0x080fe200000f16ff */
[----:B------:R-:W-:Y:S01]  /*33ca0*/  LDGSTS.E [R0+-0x7d080], desc[UR60][R30.64], P3 ;  /* 0x82f800001e007fae */ /* 0x000fe2000992187c */
[----:B------:R-:W-:-:S03]  /*33cb0*/  LEA.HI.X.SX32 R25, R101, R5, 0x2, P2 ;  /* 0x0000000565197211 */ /* 0x000fc600010f16ff */
[----:B------:R-:W-:Y:S01]  /*33cc0*/  STL.64 [R1+0x1e58], R30 ;  /* 0x001e581e01007387 */ /* 0x000fe20000100a00 */
[----:B----4-:R-:W-:-:S03]  /*33cd0*/  LEA R26, P0, R97, R4, 0x2 ;  /* 0x00000004611a7211 */ /* 0x010fc600078010ff */
[----:B------:R-:W-:Y:S01]  /*33ce0*/  STL.64 [R1+0x1e80], R28 ;  /* 0x001e801c01007387 */ /* 0x000fe20000100a00 */
[----:B------:R-:W-:-:S03]  /*33cf0*/  LEA.HI.X.SX32 R27, R97, R5, 0x2, P0 ;  /* 0x00000005611b7211 */ /* 0x000fc600000f16ff */
[----:B------:R-:W4:Y:S04]  /*33d00*/  LDL.LU R113, [R1+0x628] ;  /* 0x0006280001717983 */ /* 0x000f280000300800 */
[----:B------:R3:W-:Y:S04]  /*33d10*/  STL.64 [R1+0x2210], R24 ;  /* 0x0022101801007387 */ /* 0x0007e80000100a00 */
[----:B------:R-:W4:Y:S04]  /*33d20*/  LDL.LU R110, [R1+0x14] ;  /* 0x00001400016e7983 */ /* 0x000f280000300800 */
[----:B------:R-:W4:Y:S04]  /*33d30*/  LDL.LU R101, [R1+0x10] ;  /* 0x0000100001657983 */ /* 0x000f280000300800 */
[----:B------:R1:W-:Y:S04]  /*33d40*/  STL.64 [R1+0x2250], R26 ;  /* 0x0022501a01007387 */ /* 0x0003e80000100a00 */
[----:B------:R-:W4:Y:S04]  /*33d50*/  LDL.LU R107, [R1+0x624] ;  /* 0x00062400016b7983 */ /* 0x000f280000300800 */
[----:B------:R-:W4:Y:S04]  /*33d60*/  LDL.LU R97, [R1+0xc] ;  /* 0x00000c0001617983 */ /* 0x000f280000300800 */
[----:B------:R-:W-:Y:S04]  /*33d70*/  LDGSTS.E [R0+-0x7cc80], desc[UR60][R28.64], P3 ;  /* 0x833800001c007fae */ /* 0x000fe8000992187c */
[----:B------:R3:W-:Y:S04]  /*33d80*/  LDGSTS.E [R0+-0x7c880], desc[UR60][R24.64], P3 ;  /* 0x8378000018007fae */ /* 0x0007e8000992187c */
[----:B------:R1:W-:Y:S01]  /*33d90*/  LDGSTS.E [R0+-0x7c480], desc[UR60][R26.64], P3 ;  /* 0x83b800001a007fae */ /* 0x0003e2000992187c */
[----:B---3--:R-:W-:-:S04]  /*33da0*/  LEA R24, P0, R94, R4, 0x2 ;  /* 0x000000045e187211 */ /* 0x008fc800078010ff */
[----:B------:R-:W-:Y:S02]  /*33db0*/  LEA.HI.X.SX32 R25, R94, R5, 0x2, P0 ;  /* 0x000000055e197211 */ /* 0x000fe400000f16ff */
[----:B------:R-:W-:-:S03]  /*33dc0*/  LEA R30, P1, R145, R4, 0x2 ;  /* 0x00000004911e7211 */ /* 0x000fc600078210ff */
[----:B------:R-:W-:Y:S01]  /*33dd0*/  LDGSTS.E [R0+-0x7c080], desc[UR60][R24.64], P3 ;  /* 0x83f8000018007fae */ /* 0x000fe2000992187c */
[CC--:B------:R-:W-:Y:S02]  /*33de0*/  LEA R28, P0, R74.reuse, R4.reuse, 0x2 ;  /* 0x000000044a1c7211 */ /* 0x0c0fe400078010ff */
[-C--:B------:R-:W-:Y:S02]  /*33df0*/  LEA.HI.X.SX32 R31, R145, R5.reuse, 0x2, P1 ;  /* 0x00000005911f7211 */ /* 0x080fe400008f16ff */
[----:B------:R-:W-:Y:S01]  /*33e00*/  LEA.HI.X.SX32 R29, R74, R5, 0x2, P0 ;  /* 0x000000054a1d7211 */ /* 0x000fe200000f16ff */
[----:B------:R-:W-:Y:S04]  /*33e10*/  STL.64 [R1+0x2290], R24 ;  /* 0x0022901801007387 */ /* 0x000fe80000100a00 */
[----:B------:R-:W-:Y:S04]  /*33e20*/  STL.64 [R1+0x22d0], R30 ;  /* 0x0022d01e01007387 */ /* 0x000fe80000100a00 */
[----:B------:R-:W3:Y:S04]  /*33e30*/  LDL.LU R94, [R1+0x620] ;  /* 0x00062000015e7983 */ /* 0x000ee80000300800 */
[----:B------:R1:W-:Y:S04]  /*33e40*/  STL.64 [R1+0x2310], R28 ;  /* 0x0023101c01007387 */ /* 0x0003e80000100a00 */
[----:B------:R-:W3:Y:S01]  /*33e50*/  LDL.LU R145, [R1+0x61c] ;  /* 0x00061c0001917983 */ /* 0x000ee20000300800 */
[----:B-1----:R-:W-:-:S03]  /*33e60*/  LEA R26, P2, R75, R4, 0x2 ;  /* 0x000000044b1a7211 */ /* 0x002fc600078410ff */
[----:B------:R-:W-:Y:S01]  /*33e70*/  LDGSTS.E [R0+-0x7bc80], desc[UR60][R30.64], P3 ;  /* 0x843800001e007fae */ /* 0x000fe2000992187c */
[----:B------:R-:W-:-:S03]  /*33e80*/  LEA.HI.X.SX32 R27, R75, R5, 0x2, P2 ;  /* 0x000000054b1b7211 */ /* 0x000fc600010f16ff */
[----:B------:R1:W-:Y:S04]  /*33e90*/  LDGSTS.E [R0+-0x7b880], desc[UR60][R28.64], P3 ;  /* 0x847800001c007fae */ /* 0x0003e8000992187c */
[----:B------:R1:W-:Y:S04]  /*33ea0*/  STL.64 [R1+0x2350], R26 ;  /* 0x0023501a01007387 */ /* 0x0003e80000100a00 */
[----:B------:R-:W3:Y:S04]  /*33eb0*/  LDL.LU R74, [R1+0x618] ;  /* 0x00061800014a7983 */ /* 0x000ee80000300800 */
[----:B------:R-:W3:Y:S01]  /*33ec0*/  LDL.LU R75, [R1+0x614] ;  /* 0x00061400014b7983 */ /* 0x000ee20000300800 */
[----:B-1----:R-:W1:Y:S03]  /*33ed0*/  LDC R28, c[0x0][0x240] ;  /* 0x00009000ff1c7b82 */ /* 0x002e660000000800 */
[----:B------:R1:W-:Y:S05]  /*33ee0*/  LDGSTS.E [R0+-0x7b480], desc[UR60][R26.64], P3 ;  /* 0x84b800001a007fae */ /* 0x0003ea000992187c */
[----:B------:R-:W3:Y:S08]  /*33ef0*/  LDC R29, c[0x0][0x240] ;  /* 0x00009000ff1d7b82 */ /* 0x000ef00000000800 */
[----:B-1----:R-:W1:Y:S08]  /*33f00*/  LDC R27, c[0x0][0x240] ;  /* 0x00009000ff1b7b82 */ /* 0x002e700000000800 */
[----:B------:R-:W1:Y:S01]  /*33f10*/  LDC R26, c[0x0][0x240] ;  /* 0x00009000ff1a7b82 */ /* 0x000e620000000800 */
[----:B--2---:R-:W-:-:S04]  /*33f20*/  LEA R24, P1, R143, R4, 0x2 ;  /* 0x000000048f187211 */ /* 0x004fc800078210ff */
[----:B------:R-:W-:-:S05]  /*33f30*/  LEA.HI.X.SX32 R25, R143, R5, 0x2, P1 ;  /* 0x000000058f197211 */ /* 0x000fca00008f16ff */
[----:B------:R2:W-:Y:S04]  /*33f40*/  STL.64 [R1+0x23a0], R24 ;  /* 0x0023a01801007387 */ /* 0x0005e80000100a00 */
[----:B------:R-:W3:Y:S04]  /*33f50*/  LDL.LU R143, [R1+0x60c] ;  /* 0x00060c00018f7983 */ /* 0x000ee80000300800 */
[----:B------:R2:W-:Y:S02]  /*33f60*/  LDGSTS.E [R0+-0x7b080], desc[UR60][R24.64], P3 ;  /* 0x84f8000018007fae */ /* 0x0005e4000992187c */
[----:B--2---:R-:W3:Y:S08]  /*33f70*/  LDC R24, c[0x0][0x240] ;  /* 0x00009000ff187b82 */ /* 0x004ef00000000800 */
[----:B------:R-:W2:Y:S01]  /*33f80*/  LDC R25, c[0x0][0x240] ;  /* 0x00009000ff197b82 */ /* 0x000ea20000000800 */
[----:B----4-:R-:W-:Y:S01]  /*33f90*/  IMAD R12, R113, R12, RZ ;  /* 0x0000000c710c7224 */ /* 0x010fe200078e02ff */
[----:B------:R-:W-:-:S04]  /*33fa0*/  LEA R30, P0, R110, R4, 0x2 ;  /* 0x000000046e1e7211 */ /* 0x000fc800078010ff */
[-C--:B------:R-:W-:Y:S02]  /*33fb0*/  LEA.HI.X.SX32 R31, R110, R5.reuse, 0x2, P0 ;  /* 0x000000056e1f7211 */ /* 0x080fe400000f16ff */
[-C--:B------:R-:W-:Y:S02]  /*33fc0*/  LEA R36, P1, R101, R4.reuse, 0x2 ;  /* 0x0000000465247211 */ /* 0x080fe400078210ff */
[C---:B------:R-:W-:Y:S01]  /*33fd0*/  LEA R32, P2, R12.reuse, R4, 0x2 ;  /* 0x000000040c207211 */ /* 0x040fe200078410ff */
[----:B------:R-:W-:Y:S01]  /*33fe0*/  IMAD R14, R107, R14, RZ ;  /* 0x0000000e6b0e7224 */ /* 0x000fe200078e02ff */
[----:B------:R4:W-:Y:S01]  /*33ff0*/  STL.64 [R1+0x2448], R30 ;  /* 0x0024481e01007387 */ /* 0x0009e20000100a00 */
[-C--:B------:R-:W-:Y:S02]  /*34000*/  LEA.HI.X.SX32 R37, R101, R5.reuse, 0x2, P1 ;  /* 0x0000000565257211 */ /* 0x080fe400008f16ff */
[----:B------:R-:W-:Y:S01]  /*34010*/  LEA R34, P0, R97, R4, 0x2 ;  /* 0x0000000461227211 */ /* 0x000fe200078010ff */
[----:B------:R4:W-:Y:S01]  /*34020*/  LDGSTS.E [R0+-0x7ac80], desc[UR60][R30.64], P3 ;  /* 0x853800001e007fae */ /* 0x0009e2000992187c */
[----:B------:R-:W-:-:S02]  /*34030*/  LEA.HI.X.SX32 R33, R12, R5, 0x2, P2 ;  /* 0x000000050c217211 */ /* 0x000fc400010f16ff */
[----:B------:R-:W-:Y:S01]  /*34040*/  LEA.HI.X.SX32 R35, R97, R5, 0x2, P0 ;  /* 0x0000000561237211 */ /* 0x000fe200000f16ff */
[----:B------:R-:W-:Y:S01]  /*34050*/  STL.64 [R1+0x24f0], R36 ;  /* 0x0024f02401007387 */ /* 0x000fe20000100a00 */
[----:B----4-:R-:W-:-:S03]  /*34060*/  LEA R30, P1, R14, R4, 0x2 ;  /* 0x000000040e1e7211 */ /* 0x010fc600078210ff */
[----:B------:R-:W-:Y:S01]  /*34070*/  STL.64 [R1+0x2560], R34 ;  /* 0x0025602201007387 */ /* 0x000fe20000100a00 */
[----:B------:R-:W-:-:S03]  /*34080*/  LEA.HI.X.SX32 R31, R14, R5, 0x2, P1 ;  /* 0x000000050e1f7211 */ /* 0x000fc600008f16ff */
[----:B------:R4:W-:Y:S04]  /*34090*/  STL.64 [R1+0x2608], R32 ;  /* 0x0026082001007387 */ /* 0x0009e80000100a00 */
[----:B------:R1:W-:Y:S04]  /*340a0*/  STL.64 [R1+0x26b0], R30 ;  /* 0x0026b01e01007387 */ /* 0x0003e80000100a00 */
[----:B------:R-:W4:Y:S04]  /*340b0*/  LDL.LU R107, [R1+0x610] ;  /* 0x00061000016b7983 */ /* 0x000f280000300800 */
[----:B------:R-:W4:Y:S04]  /*340c0*/  LDL.LU R97, [R1+0x608] ;  /* 0x0006080001617983 */ /* 0x000f280000300800 */
[----:B------:R-:W-:Y:S04]  /*340d0*/  LDGSTS.E [R0+-0x7a880], desc[UR60][R36.64], P3 ;  /* 0x8578000024007fae */ /* 0x000fe8000992187c */
[----:B------:R-:W-:Y:S04]  /*340e0*/  LDGSTS.E [R0+-0x7a480], desc[UR60][R34.64], P3 ;  /* 0x85b8000022007fae */ /* 0x000fe8000992187c */
[----:B------:R4:W-:Y:S04]  /*340f0*/  LDGSTS.E [R0+-0x7a080], desc[UR60][R32.64], P3 ;  /* 0x85f8000020007fae */ /* 0x0009e8000992187c */
[----:B------:R1:W-:Y:S01]  /*34100*/  LDGSTS.E [R0+-0x79c80], desc[UR60][R30.64], P3 ;  /* 0x863800001e007fae */ /* 0x0003e2000992187c */
[----:B---3--:R-:W-:-:S03]  /*34110*/  IMAD R12, R94, R24, RZ ;  /* 0x000000185e0c7224 */ /* 0x008fc600078e02ff */
[----:B------:R-:W3:Y:S01]  /*34120*/  LDL.LU R94, [R1+0x604] ;  /* 0x00060400015e7983 */ /* 0x000ee20000300800 */
[----:B--2---:R-:W-:-:S03]  /*34130*/  IMAD R14, R145, R25, RZ ;  /* 0x00000019910e7224 */ /* 0x004fc600078e02ff */
[----:B------:R-:W2:Y:S01]  /*34140*/  LDL.LU R145, [R1+0x600] ;  /* 0x0006000001917983 */ /* 0x000ea20000300800 */
[C---:B----4-:R-:W-:Y:S01]  /*34150*/  LEA R32, P0, R12.reuse, R4, 0x2 ;  /* 0x000000040c207211 */ /* 0x050fe200078010ff */
[----:B-1----:R-:W2:Y:S03]  /*34160*/  LDC R30, c[0x0][0x240] ;  /* 0x00009000ff1e7b82 */ /* 0x002ea60000000800 */
[----:B------:R-:W-:-:S05]  /*34170*/  LEA.HI.X.SX32 R33, R12, R5, 0x2, P0 ;  /* 0x000000050c217211 */ /* 0x000fca00000f16ff */
[----:B------:R1:W-:Y:S01]  /*34180*/  STL.64 [R1+0x2720], R32 ;  /* 0x0027202001007387 */ /* 0x0003e20000100a00 */
[----:B------:R-:W4:Y:S01]  /*34190*/  LDC R31, c[0x0][0x240] ;  /* 0x00009000ff1f7b82 */ /* 0x000f220000000800 */
[----:B------:R-:W-:Y:S02]  /*341a0*/  IMAD R25, R75, R27, RZ ;  /* 0x0000001b4b197224 */ /* 0x000fe400078e02ff */
[----:B------:R-:W-:Y:S01]  /*341b0*/  IMAD R24, R74, R26, RZ ;  /* 0x0000001a4a187224 */ /* 0x000fe200078e02ff */
[----:B------:R-:W4:Y:S04]  /*341c0*/  LDL.LU R75, [R1+0x5fc] ;  /* 0x0005fc00014b7983 */ /* 0x000f280000300800 */
[----:B------:R-:W1:Y:S01]  /*341d0*/  LDC R27, c[0x0][0x240] ;  /* 0x00009000ff1b7b82 */ /* 0x000e620000000800 */
[----:B------:R-:W-:-:S02]  /*341e0*/  LEA R38, P1, R14, R4, 0x2 ;  /* 0x000000040e267211 */ /* 0x000fc400078210ff */
[-C--:B------:R-:W-:Y:S01]  /*341f0*/  LEA R36, P0, R24, R4.reuse, 0x2 ;  /* 0x0000000418247211 */ /* 0x080fe200078010ff */
[----:B------:R1:W-:Y:S01]  /*34200*/  LDGSTS.E [R0+-0x79880], desc[UR60][R32.64], P3 ;  /* 0x8678000020007fae */ /* 0x0003e2000992187c */
[-C--:B------:R-:W-:Y:S02]  /*34210*/  LEA.HI.X.SX32 R39, R14, R5.reuse, 0x2, P1 ;  /* 0x000000050e277211 */ /* 0x080fe400008f16ff */
[C---:B------:R-:W-:Y:S02]  /*34220*/  LEA R34, P1, R25.reuse, R4, 0x2 ;  /* 0x0000000419227211 */ /* 0x040fe400078210ff */
[-C--:B------:R-:W-:Y:S01]  /*34230*/  LEA.HI.X.SX32 R37, R24, R5.reuse, 0x2, P0 ;  /* 0x0000000518257211 */ /* 0x080fe200000f16ff */
[----:B------:R1:W-:Y:S01]  /*34240*/  LDGSTS.E [R0+-0x79480], desc[UR60][R38.64], P3 ;  /* 0x86b8000026007fae */ /* 0x0003e2000992187c */
[----:B------:R-:W-:-:S03]  /*34250*/  LEA.HI.X.SX32 R35, R25, R5, 0x2, P1 ;  /* 0x0000000519237211 */ /* 0x000fc600008f16ff */
[----:B------:R1:W-:Y:S04]  /*34260*/  STL.64 [R1+0x27c8], R38 ;  /* 0x0027c82601007387 */ /* 0x0003e80000100a00 */
[----:B------:R1:W-:Y:S04]  /*34270*/  STL.64 [R1+0x2870], R36 ;  /* 0x0028702401007387 */ /* 0x0003e80000100a00 */
[----:B------:R-:W4:Y:S04]  /*34280*/  LDL.LU R101, [R1+0x5f8] ;  /* 0x0005f80001657983 */ /* 0x000f280000300800 */
[----:B------:R2:W-:Y:S04]  /*34290*/  STL.64 [R1+0x28e0], R34 ;  /* 0x0028e02201007387 */ /* 0x0005e80000100a00 */
[----:B------:R-:W4:Y:S04]  /*342a0*/  LDL.LU R74, [R1+0x5f4] ;  /* 0x0005f400014a7983 */ /* 0x000f280000300800 */
[----:B------:R1:W-:Y:S04]  /*342b0*/  LDGSTS.E [R0+-0x79080], desc[UR60][R36.64], P3 ;  /* 0x86f8000024007fae */ /* 0x0003e8000992187c */
[----:B------:R2:W-:Y:S01]  /*342c0*/  LDGSTS.E [R0+-0x78c80], desc[UR60][R34.64], P3 ;  /* 0x8738000022007fae */ /* 0x0005e2000992187c */
[----:B------:R-:W-:-:S02]  /*342d0*/  IMAD R26, R143, R28, RZ ;  /* 0x0000001c8f1a7224 */ /* 0x000fc400078e02ff */
[----:B------:R-:W3:Y:S03]  /*342e0*/  LDC R28, c[0x0][0x240] ;  /* 0x00009000ff1c7b82 */ /* 0x000ee60000000800 */
[----:B-1----:R-:W-:-:S04]  /*342f0*/  LEA R32, P2, R26, R4, 0x2 ;  /* 0x000000041a207211 */ /* 0x002fc800078410ff */
[----:B------:R-:W-:Y:S02]  /*34300*/  LEA.HI.X.SX32 R33, R26, R5, 0x2, P2 ;  /* 0x000000051a217211 */ /* 0x000fe400010f16ff */
[----:B------:R-:W1:Y:S03]  /*34310*/  LDC R26, c[0x0][0x240] ;  /* 0x00009000ff1a7b82 */ /* 0x000e660000000800 */
[----:B------:R2:W-:Y:S04]  /*34320*/  STL.64 [R1+0x2988], R32 ;  /* 0x0029882001007387 */ /* 0x0005e80000100a00 */
[----:B------:R-:W4:Y:S04]  /*34330*/  LDL.LU R143, [R1+0x5f0] ;  /* 0x0005f000018f7983 */ /* 0x000f280000300800 */
[----:B------:R2:W-:Y:S01]  /*34340*/  LDGSTS.E [R0+-0x78880], desc[UR60][R32.64], P3 ;  /* 0x8778000020007fae */ /* 0x0005e2000992187c */
[----:B------:R-:W-:-:S02]  /*34350*/  IMAD R12, R107, R27, RZ ;  /* 0x0000001b6b0c7224 */ /* 0x000fc400078e02ff */
[----:B------:R-:W1:Y:S01]  /*34360*/  LDC R27, c[0x0][0x240] ;  /* 0x00009000ff1b7b82 */ /* 0x000e620000000800 */
[----:B---3--:R-:W-:Y:S02]  /*34370*/  IMAD R14, R97, R28, RZ ;  /* 0x0000001c610e7224 */ /* 0x008fe400078e02ff */
[-C--:B------:R-:W-:Y:S01]  /*34380*/  LEA R38, P0, R12, R4.reuse, 0x2 ;  /* 0x000000040c267211 */ /* 0x080fe200078010ff */
[----:B------:R-:W3:Y:S02]  /*34390*/  LDL.LU R97, [R1+0x5ec] ;  /* 0x0005ec0001617983 */ /* 0x000ee40000300800 */
[----:B------:R-:W-:Y:S02]  /*343a0*/  LEA R36, P1, R14, R4, 0x2 ;  /* 0x000000040e247211 */ /* 0x000fe400078210ff */
[----:B------:R-:W1:Y:S01]  /*343b0*/  LDC R28, c[0x0][0x240] ;  /* 0x00009000ff1c7b82 */ /* 0x000e620000000800 */
[-C--:B------:R-:W-:Y:S02]  /*343c0*/  LEA.HI.X.SX32 R39, R12, R5.reuse, 0x2, P0 ;  /* 0x000000050c277211 */ /* 0x080fe400000f16ff */
[----:B------:R-:W-:Y:S01]  /*343d0*/  LEA.HI.X.SX32 R37, R14, R5, 0x2, P1 ;  /* 0x000000050e257211 */ /* 0x000fe200008f16ff */
[----:B------:R-:W-:-:S02]  /*343e0*/  IMAD R24, R94, R29, RZ ;  /* 0x0000001d5e187224 */ /* 0x000fc400078e02ff */
[----:B--2---:R-:W-:-:S03]  /*343f0*/  IMAD R25, R145, R30, RZ ;  /* 0x0000001e91197224 */ /* 0x004fc600078e02ff */
[CC--:B------:R-:W-:Y:S01]  /*34400*/  LEA R34, P0, R24.reuse, R4.reuse, 0x2 ;  /* 0x0000000418227211 */ /* 0x0c0fe200078010ff */
[----:B------:R-:W-:Y:S01]  /*34410*/  STL.64 [R1+0x2a30], R38 ;  /* 0x002a302601007387 */ /* 0x000fe20000100a00 */
[----:B------:R-:W3:Y:S01]  /*34420*/  LDC R30, c[0x0][0x240] ;  /* 0x00009000ff1e7b82 */ /* 0x000ee20000000800 */
[C---:B------:R-:W-:Y:S02]  /*34430*/  LEA R32, P2, R25.reuse, R4, 0x2 ;  /* 0x0000000419207211 */ /* 0x040fe400078410ff */
[----:B------:R-:W-:Y:S01]  /*34440*/  LDGSTS.E [R0+-0x78480], desc[UR60][R38.64], P3 ;  /* 0x87b8000026007fae */ /* 0x000fe2000992187c */
[-C--:B------:R-:W-:Y:S02]  /*34450*/  LEA.HI.X.SX32 R35, R24, R5.reuse, 0x2, P0 ;  /* 0x0000000518237211 */ /* 0x080fe400000f16ff */
[----:B------:R-:W-:Y:S01]  /*34460*/  LEA.HI.X.SX32 R33, R25, R5, 0x2, P2 ;  /* 0x0000000519217211 */ /* 0x000fe200010f16ff */
[----:B------:R-:W-:Y:S01]  /*34470*/  STL.64 [R1+0x2aa0], R36 ;  /* 0x002aa02401007387 */ /* 0x000fe20000100a00 */
[----:B------:R-:W2:Y:S03]  /*34480*/  LDC R29, c[0x0][0x240] ;  /* 0x00009000ff1d7b82 */ /* 0x000ea60000000800 */
[----:B------:R-:W-:Y:S04]  /*34490*/  STL.64 [R1+0x2b48], R34 ;  /* 0x002b482201007387 */ /* 0x000fe80000100a00 */
[----:B------:R-:W2:Y:S01]  /*344a0*/  LDL.LU R94, [R1+0x5e8] ;  /* 0x0005e800015e7983 */ /* 0x000ea20000300800 */
[----:B----4-:R-:W-:-:S03]  /*344b0*/  IMAD R12, R75, R31, RZ ;  /* 0x0000001f4b0c7224 */ /* 0x010fc600078e02ff */
[----:B------:R4:W-:Y:S01]  /*344c0*/  STL.64 [R1+0x2bf0], R32 ;  /* 0x002bf02001007387 */ /* 0x0009e20000100a00 */
[----:B------:R-:W2:Y:S03]  /*344d0*/  LDC R31, c[0x0][0x240] ;  /* 0x00009000ff1f7b82 */ /* 0x000ea60000000800 */
[----:B------:R-:W2:Y:S04]  /*344e0*/  LDL.LU R145, [R1+0x5e4] ;  /* 0x0005e40001917983 */ /* 0x000ea80000300800 */
[----:B------:R-:W2:Y:S04]  /*344f0*/  LDL.LU R75, [R1+0x570] ;  /* 0x00057000014b7983 */ /* 0x000ea80000300800 */
[----:B------:R-:W-:Y:S04]  /*34500*/  LDGSTS.E [R0+-0x78080], desc[UR60][R36.64], P3 ;  /* 0x87f8000024007fae */ /* 0x000fe8000992187c */
[----:B------:R-:W-:Y:S04]  /*34510*/  LDGSTS.E [R0+-0x5fc80], desc[UR60][R34.64], P3 ;  /* 0xa038000022007fae */ /* 0x000fe8000992187c */
[----:B------:R4:W-:Y:S02]  /*34520*/  LDGSTS.E [R0+-0x5f880], desc[UR60][R32.64], P3 ;  /* 0xa078000020007fae */ /* 0x0009e4000992187c */
[----:B----4-:R-:W-:Y:S01]  /*34530*/  LEA R32, P0, R12, R4, 0x2 ;  /* 0x000000040c207211 */ /* 0x010fe200078010ff */
[----:B-1----:R-:W-:-:S02]  /*34540*/  IMAD R24, R74, R27, RZ ;  /* 0x0000001b4a187224 */ /* 0x002fc400078e02ff */
[----:B------:R-:W4:Y:S01]  /*34550*/  LDL.LU R74, [R1+0x56c] ;  /* 0x00056c00014a7983 */ /* 0x000f220000300800 */
[----:B------:R-:W-:Y:S01]  /*34560*/  LEA.HI.X.SX32 R33, R12, R5, 0x2, P0 ;  /* 0x000000050c217211 */ /* 0x000fe200000f16ff */
[----:B------:R-:W-:Y:S01]  /*34570*/  IMAD R14, R101, R26, RZ ;  /* 0x0000001a650e7224 */ /* 0x000fe200078e02ff */
[-C--:B------:R-:W-:Y:S01]  /*34580*/  LEA R36, P1, R24, R4.reuse, 0x2 ;  /* 0x0000000418247211 */ /* 0x080fe200078210ff */
[----:B------:R-:W1:Y:S02]  /*34590*/  LDC R26, c[0x0][0x240] ;  /* 0x00009000ff1a7b82 */ /* 0x000e640000000800 */
[----:B------:R3:W-:Y:S01]  /*345a0*/  STL.64 [R1+0x2c60], R32 ;  /* 0x002c602001007387 */ /* 0x0007e20000100a00 */
[----:B------:R-:W-:-:S03]  /*345b0*/  LEA R38, P0, R14, R4, 0x2 ;  /* 0x000000040e267211 */ /* 0x000fc600078010ff */
[----:B------:R3:W-:Y:S01]  /*345c0*/  LDGSTS.E [R0+-0x5f480], desc[UR60][R32.64], P3 ;  /* 0xa0b8000020007fae */ /* 0x0007e2000992187c */
[-C--:B------:R-:W-:Y:S01]  /*345d0*/  LEA.HI.X.SX32 R39, R14, R5.reuse, 0x2, P0 ;  /* 0x000000050e277211 */ /* 0x080fe200000f16ff */
[----:B------:R-:W1:Y:S01]  /*345e0*/  LDC R27, c[0x0][0x240] ;  /* 0x00009000ff1b7b82 */ /* 0x000e620000000800 */
[----:B------:R-:W-:-:S03]  /*345f0*/  LEA.HI.X.SX32 R37, R24, R5, 0x2, P1 ;  /* 0x0000000518257211 */ /* 0x000fc600008f16ff */
[----:B------:R-:W-:Y:S04]  /*34600*/  LDGSTS.E [R0+-0x5f080], desc[UR60][R38.64], P3 ;  /* 0xa0f8000026007fae */ /* 0x000fe8000992187c */
[----:B------:R-:W-:Y:S01]  /*34610*/  LDGSTS.E [R0+-0x5ec80], desc[UR60][R36.64], P3 ;  /* 0xa138000024007fae */ /* 0x000fe2000992187c */
[----:B------:R-:W-:-:S03]  /*34620*/  IMAD R25, R143, R28, RZ ;  /* 0x0000001c8f197224 */ /* 0x000fc600078e02ff */
[----:B------:R-:W4:Y:S01]  /*34630*/  LDL.LU R143, [R1+0x568] ;  /* 0x00056800018f7983 */ /* 0x000f220000300800 */
[----:B------:R-:W2:Y:S01]  /*34640*/  LDC R28, c[0x0][0x240] ;  /* 0x00009000ff1c7b82 */ /* 0x000ea20000000800 */
[C---:B------:R-:W-:Y:S02]  /*34650*/  LEA R34, P2, R25.reuse, R4, 0x2 ;  /* 0x0000000419227211 */ /* 0x040fe400078410ff */
[----:B------:R-:W-:Y:S02]  /*34660*/  STL.64 [R1+0x2d08], R38 ;  /* 0x002d082601007387 */ /* 0x000fe40000100a00 */
[----:B------:R-:W-:Y:S02]  /*34670*/  LEA.HI.X.SX32 R35, R25, R5, 0x2, P2 ;  /* 0x0000000519237211 */ /* 0x000fe400010f16ff */
[----:B------:R-:W-:Y:S04]  /*34680*/  STL.64 [R1+0x2e68], R36 ;  /* 0x002e682401007387 */ /* 0x000fe80000100a00 */
[----:B------:R-:W-:Y:S04]  /*34690*/  STL.64 [R1+0x3698], R34 ;  /* 0x0036982201007387 */ /* 0x000fe80000100a00 */
[----:B------:R-:W-:Y:S01]  /*346a0*/  LDGSTS.E [R0+-0x5e880], desc[UR60][R34.64], P3 ;  /* 0xa178000022007fae */ /* 0x000fe2000992187c */
[----:B---3--:R-:W-:-:S02]  /*346b0*/  IMAD R12, R97, R30, RZ ;  /* 0x0000001e610c7224 */ /* 0x008fc400078e02ff */
[----:B------:R-:W3:Y:S03]  /*346c0*/  LDC R30, c[0x0][0x240] ;  /* 0x00009000ff1e7b82 */ /* 0x000ee60000000800 */
[----:B------:R-:W-:-:S04]  /*346d0*/  LEA R32, P0, R12, R4, 0x2 ;  /* 0x000000040c207211 */ /* 0x000fc800078010ff */
[----:B------:R-:W-:-:S05]  /*346e0*/  LEA.HI.X.SX32 R33, R12, R5, 0x2, P0 ;  /* 0x000000050c217211 */ /* 0x000fca00000f16ff */
[----:B------:R1:W-:Y:S04]  /*346f0*/  STL.64 [R1+0x3748], R32 ;  /* 0x0037482001007387 */ /* 0x0003e80000100a00 */
[----:B------:R-:W3:Y:S04]  /*34700*/  LDL.LU R110, [R1+0x558] ;  /* 0x00055800016e7983 */ /* 0x000ee80000300800 */
[----:B------:R-:W3:Y:S04]  /*34710*/  LDL.LU R107, [R1+0x554] ;  /* 0x00055400016b7983 */ /* 0x000ee80000300800 */
[----:B------:R-:W3:Y:S04]  /*34720*/  LDL.LU R101, [R1+0x550] ;  /* 0x0005500001657983 */ /* 0x000ee80000300800 */
[----:B------:R-:W3:Y:S04]  /*34730*/  LDL.LU R97, [R1+0x53c] ;  /* 0x00053c0001617983 */ /* 0x000ee80000300800 */
[----:B------:R1:W-:Y:S01]  /*34740*/  LDGSTS.E [R0+-0x5e480], desc[UR60][R32.64], P3 ;  /* 0xa1b8000020007fae */ /* 0x0003e2000992187c */
[----:B--2---:R-:W-:-:S03]  /*34750*/  IMAD R24, R75, R28, RZ ;  /* 0x0000001c4b187224 */ /* 0x004fc600078e02ff */
[----:B------:R-:W2:Y:S01]  /*34760*/  LDL.LU R75, [R1+0x534] ;  /* 0x00053400014b7983 */ /* 0x000ea20000300800 */
[----:B-1----:R-:W-:Y:S01]  /*34770*/  IMAD R12, R94, R26, RZ ;  /* 0x0000001a5e0c7224 */ /* 0x002fe200078e02ff */
[----:B------:R-:W1:Y:S01]  /*34780*/  LDC R28, c[0x0][0x240] ;  /* 0x00009000ff1c7b82 */ /* 0x000e620000000800 */
[----:B------:R-:W-:-:S03]  /*34790*/  IMAD R14, R145, R27, RZ ;  /* 0x0000001b910e7224 */ /* 0x000fc600078e02ff */
[-C--:B------:R-:W-:Y:S02]  /*347a0*/  LEA R32, P0, R12, R4.reuse, 0x2 ;  /* 0x000000040c207211 */ /* 0x080fe400078010ff */
[-C--:B------:R-:W-:Y:S02]  /*347b0*/  LEA R38, P1, R14, R4.reuse, 0x2 ;  /* 0x000000040e267211 */ /* 0x080fe400078210ff */
[-C--:B------:R-:W-:Y:S01]  /*347c0*/  LEA.HI.X.SX32 R33, R12, R5.reuse, 0x2, P0 ;  /* 0x000000050c217211 */ /* 0x080fe200000f16ff */
[----:B------:R-:W3:Y:S01]  /*347d0*/  LDC R26, c[0x0][0x240] ;  /* 0x00009000ff1a7b82 */ /* 0x000ee20000000800 */
[----:B------:R-:W-:Y:S02]  /*347e0*/  LEA R36, P0, R24, R4, 0x2 ;  /* 0x0000000418247211 */ /* 0x000fe400078010ff */
[-C--:B------:R-:W-:Y:S01]  /*347f0*/  LEA.HI.X.SX32 R39, R14, R5.reuse, 0x2, P1 ;  /* 0x000000050e277211 */ /* 0x080fe200008f16ff */
[----:B------:R1:W-:Y:S01]  /*34800*/  STL.64 [R1+0x3758], R32 ;  /* 0x0037582001007387 */ /* 0x0003e20000100a00 */
[----:B------:R-:W-:-:S03]  /*34810*/  LEA.HI.X.SX32 R37, R24, R5, 0x2, P0 ;  /* 0x0000000518257211 */ /* 0x000fc600000f16ff */
[----:B------:R1:W-:Y:S01]  /*34820*/  LDGSTS.E [R0+-0x5e080], desc[UR60][R32.64], P3 ;  /* 0xa1f8000020007fae */ /* 0x0003e2000992187c */
[----:B------:R-:W2:Y:S01]  /*34830*/  LDC R27, c[0x0][0x240] ;  /* 0x00009000ff1b7b82 */ /* 0x000ea20000000800 */
[----:B----4-:R-:W-:Y:S02]  /*34840*/  IMAD R25, R74, R29, RZ ;  /* 0x0000001d4a197224 */ /* 0x010fe400078e02ff */
[----:B------:R-:W-:Y:S05]  /*34850*/  STL.64 [R1+0x3780], R38 ;  /* 0x0037802601007387 */ /* 0x000fea0000100a00 */
[----:B------:R-:W4:Y:S01]  /*34860*/  LDC R29, c[0x0][0x240] ;  /* 0x00009000ff1d7b82 */ /* 0x000f220000000800 */
[C---:B------:R-:W-:Y:S01]  /*34870*/  LEA R34, P2, R25.reuse, R4, 0x2 ;  /* 0x0000000419227211 */ /* 0x040fe200078410ff */
[----:B------:R-:W-:Y:S03]  /*34880*/  LDGSTS.E [R0+-0x5dc80], desc[UR60][R38.64], P3 ;  /* 0xa238000026007fae */ /* 0x000fe6000992187c */
[----:B------:R-:W-:Y:S01]  /*34890*/  LEA.HI.X.SX32 R35, R25, R5, 0x2, P2 ;  /* 0x0000000519237211 */ /* 0x000fe200010f16ff */
[----:B------:R-:W-:Y:S04]  /*348a0*/  STL.64 [R1+0x3868], R36 ;  /* 0x0038682401007387 */ /* 0x000fe80000100a00 */
[----:B------:R-:W-:Y:S04]  /*348b0*/  STL.64 [R1+0x38a0], R34 ;  /* 0x0038a02201007387 */ /* 0x000fe80000100a00 */
[----:B------:R-:W4:Y:S04]  /*348c0*/  LDL.LU R94, [R1+0x538] ;  /* 0x00053800015e7983 */ /* 0x000f280000300800 */
[----:B------:R-:W-:Y:S04]  /*348d0*/  LDGSTS.E [R0+-0x5d880], desc[UR60][R36.64], P3 ;  /* 0xa278000024007fae */ /* 0x000fe8000992187c */
[----:B------:R-:W-:Y:S01]  /*348e0*/  LDGSTS.E [R0+-0x5d480], desc[UR60][R34.64], P3 ;  /* 0xa2b8000022007fae */ /* 0x000fe2000992187c */
[----:B------:R-:W-:-:S02]  /*348f0*/  IMAD R12, R143, R31, RZ ;  /* 0x0000001f8f0c7224 */ /* 0x000fc400078e02ff */
[----:B------:R-:W4:Y:S03]  /*34900*/  LDC R31, c[0x0][0x240] ;  /* 0x00009000ff1f7b82 */ /* 0x000f260000000800 */
[----:B-1----:R-:W-:-:S04]  /*34910*/  LEA R32, P1, R12, R4, 0x2 ;  /* 0x000000040c207211 */ /* 0x002fc800078210ff */
[----:B------:R-:W-:-:S05]  /*34920*/  LEA.HI.X.SX32 R33, R12, R5, 0x2, P1 ;  /* 0x000000050c217211 */ /* 0x000fca00008f16ff */
[----:B------:R1:W-:Y:S04]  /*34930*/  STL.64 [R1+0x3978], R32 ;  /* 0x0039782001007387 */ /* 0x0003e80000100a00 */
[----:B------:R-:W4:Y:S04]  /*34940*/  LDL.LU R143, [R1+0x530] ;  /* 0x00053000018f7983 */ /* 0x000f280000300800 */
[----:B------:R-:W4:Y:S04]  /*34950*/  LDL.LU R145, [R1+0x528] ;  /* 0x0005280001917983 */ /* 0x000f280000300800 */
[----:B------:R-:W4:Y:S04]  /*34960*/  LDL.LU R74, [R1+0x51c] ;  /* 0x00051c00014a7983 */ /* 0x000f280000300800 */
[----:B------:R1:W-:Y:S01]  /*34970*/  LDGSTS.E [R0+-0x5d080], desc[UR60][R32.64], P3 ;  /* 0xa2f8000020007fae */ /* 0x0003e2000992187c */
[----:B---3--:R-:W-:-:S02]  /*34980*/  IMAD R12, R110, R26, RZ ;  /* 0x0000001a6e0c7224 */ /* 0x008fc400078e02ff */
[----:B--2---:R-:W-:Y:S02]  /*34990*/  IMAD R26, R75, R30, RZ ;  /* 0x0000001e4b1a7224 */ /* 0x004fe400078e02ff */
[----:B------:R-:W2:Y:S01]  /*349a0*/  LDL.LU R75, [R1+0x514] ;  /* 0x00051400014b7983 */ /* 0x000ea20000300800 */
[----:B------:R-:W-:Y:S02]  /*349b0*/  IMAD R24, R101, R28, RZ ;  /* 0x0000001c65187224 */ /* 0x000fe400078e02ff */
[----:B------:R-:W-:Y:S01]  /*349c0*/  IMAD R14, R107, R27, RZ ;  /* 0x0000001b6b0e7224 */ /* 0x000fe200078e02ff */
[----:B------:R-:W3:Y:S01]  /*349d0*/  LDC R28, c[0x0][0x240] ;  /* 0x00009000ff1c7b82 */ /* 0x000ee20000000800 */
[----:B-1----:R-:W-:-:S07]  /*349e0*/  LEA R32, P0, R12, R4, 0x2 ;  /* 0x000000040c207211 */ /* 0x002fce00078010ff */
[----:B------:R-:W1:Y:S01]  /*349f0*/  LDC R27, c[0x0][0x240] ;  /* 0x00009000ff1b7b82 */ /* 0x000e620000000800 */
[----:B----4-:R-:W-:Y:S01]  /*34a00*/  IMAD R25, R97, R29, RZ ;  /* 0x0000001d61197224 */ /* 0x010fe200078e02ff */
[----:B------:R-:W-:Y:S02]  /*34a10*/  LEA.HI.X.SX32 R33, R12, R5, 0x2, P0 ;  /* 0x000000050c217211 */ /* 0x000fe400000f16ff */
[----:B------:R-:W-:-:S04]  /*34a20*/  LEA R38, P1, R14, R4, 0x2 ;  /* 0x000000040e267211 */ /* 0x000fc800078210ff */
[----:B------:R-:W4:Y:S01]  /*34a30*/  LDC R29, c[0x0][0x240] ;  /* 0x00009000ff1d7b82 */ /* 0x000f220000000800 */
[-C--:B------:R-:W-:Y:S01]  /*34a40*/  LEA R36, P0, R24, R4.reuse, 0x2 ;  /* 0x0000000418247211 */ /* 0x080fe200078010ff */
[----:B------:R3:W-:Y:S01]  /*34a50*/  STL.64 [R1+0x3a40], R32 ;  /* 0x003a402001007387 */ /* 0x0007e20000100a00 */
[CC--:B------:R-:W-:Y:S02]  /*34a60*/  LEA R34, P2, R25.reuse, R4.reuse, 0x2 ;  /* 0x0000000419227211 */ /* 0x0c0fe400078410ff */
[-C--:B------:R-:W-:Y:S01]  /*34a70*/  LEA.HI.X.SX32 R39, R14, R5.reuse, 0x2, P1 ;  /* 0x000000050e277211 */ /* 0x080fe200008f16ff */
[----:B------:R3:W-:Y:S02]  /*34a80*/  LDGSTS.E [R0+-0x5cc80], desc[UR60][R32.64], P3 ;  /* 0xa338000020007fae */ /* 0x0007e4000992187c */
[----:B------:R-:W4:Y:S01]  /*34a90*/  LDC R30, c[0x0][0x240] ;  /* 0x00009000ff1e7b82 */ /* 0x000f220000000800 */
[-C--:B------:R-:W-:Y:S02]  /*34aa0*/  LEA.HI.X.SX32 R37, R24, R5.reuse, 0x2, P0 ;  /* 0x0000000518257211 */ /* 0x080fe400000f16ff */
[----:B------:R-:W-:Y:S01]  /*34ab0*/  LEA.HI.X.SX32 R35, R25, R5, 0x2, P2 ;  /* 0x0000000519237211 */ /* 0x000fe200010f16ff */
[----:B------:R-:W-:Y:S01]  /*34ac0*/  STL.64 [R1+0x3a68], R38 ;  /* 0x003a682601007387 */ /* 0x000fe20000100a00 */
[----:B---3--:R-:W-:-:S03]  /*34ad0*/  LEA R32, P1, R26, R4, 0x2 ;  /* 0x000000041a207211 */ /* 0x008fc600078210ff */
[----:B------:R-:W-:Y:S01]  /*34ae0*/  STL.64 [R1+0x3a90], R36 ;  /* 0x003a902401007387 */ /* 0x000fe20000100a00 */
[----:B------:R-:W-:-:S03]  /*34af0*/  LEA.HI.X.SX32 R33, R26, R5, 0x2, P1 ;  /* 0x000000051a217211 */ /* 0x000fc600008f16ff */
[----:B------:R-:W-:Y:S01]  /*34b00*/  STL.64 [R1+0x3b38], R34 ;  /* 0x003b382201007387 */ /* 0x000fe20000100a00 */
[----:B-1----:R-:W-:Y:S01]  /*34b10*/  IMAD R12, R94, R27, RZ ;  /* 0x0000001b5e0c7224 */ /* 0x002fe200078e02ff */
[----:B------:R-:W1:Y:S02]  /*34b20*/  LDC R26, c[0x0][0x240] ;  /* 0x00009000ff1a7b82 */ /* 0x000e640000000800 */
[----:B------:R3:W-:Y:S04]  /*34b30*/  STL.64 [R1+0x3b58], R32 ;  /* 0x003b582001007387 */ /* 0x0007e80000100a00 */
[----:B------:R-:W-:Y:S02]  /*34b40*/  LDGSTS.E [R0+-0x5c880], desc[UR60][R38.64], P3 ;  /* 0xa378000026007fae */ /* 0x000fe4000992187c */
[----:B------:R-:W1:Y:S02]  /*34b50*/  LDC R27, c[0x0][0x240] ;  /* 0x00009000ff1b7b82 */ /* 0x000e640000000800 */
[----:B------:R-:W-:Y:S04]  /*34b60*/  LDGSTS.E [R0+-0x5c480], desc[UR60][R36.64], P3 ;  /* 0xa3b8000024007fae */ /* 0x000fe8000992187c */
[----:B------:R-:W-:Y:S04]  /*34b70*/  LDGSTS.E [R0+-0x5c080], desc[UR60][R34.64], P3 ;  /* 0xa3f8000022007fae */ /* 0x000fe8000992187c */
[----:B------:R3:W-:Y:S02]  /*34b80*/  LDGSTS.E [R0+-0x5bc80], desc[UR60][R32.64], P3 ;  /* 0xa438000020007fae */ /* 0x0007e4000992187c */
[----:B---3--:R-:W-:-:S04]  /*34b90*/  LEA R32, P0, R12, R4, 0x2 ;  /* 0x000000040c207211 */ /* 0x008fc800078010ff */
[----:B------:R-:W-:-:S05]  /*34ba0*/  LEA.HI.X.SX32 R33, R12, R5, 0x2, P0 ;  /* 0x000000050c217211 */ /* 0x000fca00000f16ff */
[----:B------:R3:W-:Y:S01]  /*34bb0*/  LDGSTS.E [R0+-0x5b880], desc[UR60][R32.64], P3 ;  /* 0xa478000020007fae */ /* 0x0007e2000992187c */
[----:B------:R-:W-:-:S03]  /*34bc0*/  IMAD R14, R143, R28, RZ ;  /* 0x0000001c8f0e7224 */ /* 0x000fc600078e02ff */
[----:B------:R-:W1:Y:S01]  /*34bd0*/  LDL.LU R143, [R1+0x510] ;  /* 0x00051000018f7983 */ /* 0x000e620000300800 */
[----:B------:R-:W1:Y:S03]  /*34be0*/  LDC R28, c[0x0][0x240] ;  /* 0x00009000ff1c7b82 */ /* 0x000e660000000800 */
[----:B------:R-:W3:Y:S04]  /*34bf0*/  LDL.LU R110, [R1+0x50c] ;  /* 0x00050c00016e7983 */ /* 0x000ee80000300800 */
[----:B------:R-:W3:Y:S01]  /*34c00*/  LDL.LU R107, [R1+0x504] ;  /* 0x00050400016b7983 */ /* 0x000ee20000300800 */
[----:B----4-:R-:W-:Y:S01]  /*34c10*/  IMAD R24, R145, R29, RZ ;  /* 0x0000001d91187224 */ /* 0x010fe200078e02ff */
[----:B------:R-:W-:Y:S01]  /*34c20*/  LEA R38, P1, R14, R4, 0x2 ;  /* 0x000000040e267211 */ /* 0x000fe200078210ff */
[----:B------:R-:W-:Y:S01]  /*34c30*/  IMAD R25, R74, R30, RZ ;  /* 0x0000001e4a197224 */ /* 0x000fe200078e02ff */
[----:B------:R-:W4:Y:S01]  /*34c40*/  LDL.LU R101, [R1+0x4ec] ;  /* 0x0004ec0001657983 */ /* 0x000f220000300800 */
[----:B------:R-:W4:Y:S01]  /*34c50*/  LDC R29, c[0x0][0x240] ;  /* 0x00009000ff1d7b82 */ /* 0x000f220000000800 */
[----:B------:R-:W-:-:S02]  /*34c60*/  LEA R36, P0, R24, R4, 0x2 ;  /* 0x0000000418247211 */ /* 0x000fc400078010ff */
[----:B------:R3:W-:Y:S01]  /*34c70*/  STL.64 [R1+0x3b78], R32 ;  /* 0x003b782001007387 */ /* 0x0007e20000100a00 */
[-C--:B------:R-:W-:Y:S02]  /*34c80*/  LEA.HI.X.SX32 R39, R14, R5.reuse, 0x2, P1 ;  /* 0x000000050e277211 */ /* 0x080fe400008f16ff */
[C---:B------:R-:W-:Y:S01]  /*34c90*/  LEA R34, P1, R25.reuse, R4, 0x2 ;  /* 0x0000000419227211 */ /* 0x040fe200078210ff */
[----:B------:R-:W4:Y:S01]  /*34ca0*/  LDL.LU R97, [R1+0x4e8] ;  /* 0x0004e80001617983 */ /* 0x000f220000300800 */
[-C--:B------:R-:W-:Y:S01]  /*34cb0*/  LEA.HI.X.SX32 R37, R24, R5.reuse, 0x2, P0 ;  /* 0x0000000518257211 */ /* 0x080fe200000f16ff */
[----:B------:R-:W4:Y:S01]  /*34cc0*/  LDC R30, c[0x0][0x240] ;  /* 0x00009000ff1e7b82 */ /* 0x000f220000000800 */
[----:B------:R-:W-:Y:S01]  /*34cd0*/  LEA.HI.X.SX32 R35, R25, R5, 0x2, P1 ;  /* 0x0000000519237211 */ /* 0x000fe200008f16ff */
[----:B------:R-:W-:Y:S04]  /*34ce0*/  STL.64 [R1+0x3c00], R38 ;  /* 0x003c002601007387 */ /* 0x000fe80000100a00 */
[----:B------:R-:W4:Y:S04]  /*34cf0*/  LDL.LU R94, [R1+0x4e4] ;  /* 0x0004e400015e7983 */ /* 0x000f280000300800 */
[----:B------:R-:W-:Y:S04]  /*34d00*/  STL.64 [R1+0x3c18], R36 ;  /* 0x003c182401007387 */ /* 0x000fe80000100a00 */
[----:B------:R1:W-:Y:S04]  /*34d10*/  STL.64 [R1+0x3c30], R34 ;  /* 0x003c302201007387 */ /* 0x0003e80000100a00 */
[----:B------:R-:W4:Y:S04]  /*34d20*/  LDL.LU R145, [R1+0x4e0] ;  /* 0x0004e00001917983 */ /* 0x000f280000300800 */
[----:B------:R-:W-:Y:S04]  /*34d30*/  LDGSTS.E [R0+-0x5b480], desc[UR60][R38.64], P3 ;  /* 0xa4b8000026007fae */ /* 0x000fe8000992187c */
[----:B------:R-:W-:Y:S04]  /*34d40*/  LDGSTS.E [R0+-0x5b080], desc[UR60][R36.64], P3 ;  /* 0xa4f8000024007fae */ /* 0x000fe8000992187c */
[----:B------:R1:W-:Y:S01]  /*34d50*/  LDGSTS.E [R0+-0x5ac80], desc[UR60][R34.64], P3 ;  /* 0xa538000022007fae */ /* 0x0003e2000992187c */
[----:B--2---:R-:W-:-:S02]  /*34d60*/  IMAD R12, R75, R31, RZ ;  /* 0x0000001f4b0c7224 */ /* 0x004fc400078e02ff */
[----:B------:R-:W2:Y:S03]  /*34d70*/  LDC R31, c[0x0][0x240] ;  /* 0x00009000ff1f7b82 */ /* 0x000ea60000000800 */
[----:B---3--:R-:W-:-:S04]  /*34d80*/  LEA R32, P2, R12, R4, 0x2 ;  /* 0x000000040c207211 */ /* 0x008fc800078410ff */
[----:B------:R-:W-:-:S05]  /*34d90*/  LEA.HI.X.SX32 R33, R12, R5, 0x2, P2 ;  /* 0x000000050c217211 */ /* 0x000fca00010f16ff */
[----:B------:R3:W-:Y:S04]  /*34da0*/  STL.64 [R1+0x3c48], R32 ;  /* 0x003c482001007387 */ /* 0x0007e80000100a00 */
[----:B------:R-:W2:Y:S04]  /*34db0*/  LDL.LU R74, [R1+0x4dc] ;  /* 0x0004dc00014a7983 */ /* 0x000ea80000300800 */
[----:B------:R-:W2:Y:S04]  /*34dc0*/  LDL.LU R75, [R1+0x4d4] ;  /* 0x0004d400014b7983 */ /* 0x000ea80000300800 */
[----:B------:R3:W-:Y:S01]  /*34dd0*/  LDGSTS.E [R0+-0x5a880], desc[UR60][R32.64], P3 ;  /* 0xa578000020007fae */ /* 0x0007e2000992187c */
[----:B-1----:R-:W-:-:S02]  /*34de0*/  IMAD R12, R143, R26, RZ ;  /* 0x0000001a8f0c7224 */ /* 0x002fc400078e02ff */
[----:B------:R-:W1:Y:S01]  /*34df0*/  LDC R26, c[0x0][0x240] ;  /* 0x00009000ff1a7b82 */ /* 0x000e620000000800 */
[----:B------:R-:W2:Y:S01]  /*34e00*/  LDL.LU R143, [R1+0x62c] ;  /* 0x00062c00018f7983 */ /* 0x000ea20000300800 */
[----:B------:R-:W-:Y:S01]  /*34e10*/  IMAD R14, R110, R27, RZ ;  /* 0x0000001b6e0e7224 */ /* 0x000fe200078e02ff */
[----:B------:R-:W-:Y:S01]  /*34e20*/  LEA R34, P0, R12, R4, 0x2 ;  /* 0x000000040c227211 */ /* 0x000fe200078010ff */
[----:B------:R-:W-:-:S04]  /*34e30*/  IMAD R24, R107, R28, RZ ;  /* 0x0000001c6b187224 */ /* 0x000fc800078e02ff */
[----:B------:R-:W1:Y:S01]  /*34e40*/  LDC R27, c[0x0][0x240] ;  /* 0x00009000ff1b7b82 */ /* 0x000e620000000800 */
[----:B------:R-:W-:Y:S01]  /*34e50*/  LEA.HI.X.SX32 R35, R12, R5, 0x2, P0 ;  /* 0x000000050c237211 */ /* 0x000fe200000f16ff */
[----:B----4-:R-:W-:Y:S01]  /*34e60*/  IMAD R25, R101, R29, RZ ;  /* 0x0000001d65197224 */ /* 0x010fe200078e02ff */
[----:B---3--:R-:W-:-:S05]  /*34e70*/  LEA R32, P1, R14, R4, 0x2 ;  /* 0x000000040e207211 */ /* 0x008fca00078210ff */
[----:B------:R-:W3:Y:S01]  /*34e80*/  LDC R28, c[0x0][0x240] ;  /* 0x00009000ff1c7b82 */ /* 0x000ee20000000800 */
[----:B------:R-:W-:Y:S01]  /*34e90*/  LEA R36, P0, R24, R4, 0x2 ;  /* 0x0000000418247211 */ /* 0x000fe200078010ff */
[----:B------:R4:W-:Y:S01]  /*34ea0*/  STL.64 [R1+0x3ca8], R34 ;  /* 0x003ca82201007387 */ /* 0x0009e20000100a00 */
[-C--:B------:R-:W-:Y:S01]  /*34eb0*/  LEA.HI.X.SX32 R33, R14, R5.reuse, 0x2, P1 ;  /* 0x000000050e217211 */ /* 0x080fe200008f16ff */
[----:B------:R-:W-:Y:S02]  /*34ec0*/  IMAD R12, R97, R30, RZ ;  /* 0x0000001e610c7224 */ /* 0x000fe400078e02ff */
[----:B------:R4:W-:Y:S01]  /*34ed0*/  LDGSTS.E [R0+-0x5a480], desc[UR60][R34.64], P3 ;  /* 0xa5b8000022007fae */ /* 0x0009e2000992187c */
[----:B------:R-:W-:Y:S01]  /*34ee0*/  LEA.HI.X.SX32 R37, R24, R5, 0x2, P0 ;  /* 0x0000000518257211 */ /* 0x000fe200000f16ff */
[----:B------:R-:W3:Y:S02]  /*34ef0*/  LDC R29, c[0x0][0x240] ;  /* 0x00009000ff1d7b82 */ /* 0x000ee40000000800 */
[----:B------:R4:W-:Y:S01]  /*34f00*/  STL.64 [R1+0x3cb8], R32 ;  /* 0x003cb82001007387 */ /* 0x0009e20000100a00 */
[----:B--2---:R-:W-:-:S03]  /*34f10*/  IMAD R14, R94, R31, RZ ;  /* 0x0000001f5e0e7224 */ /* 0x004fc600078e02ff */
[----:B------:R2:W-:Y:S01]  /*34f20*/  LDGSTS.E [R0+-0x5a080], desc[UR60][R32.64], P3 ;  /* 0xa5f8000020007fae */ /* 0x0005e2000992187c */
[----:B----4-:R-:W-:-:S03]  /*34f30*/  LEA R34, P1, R25, R4, 0x2 ;  /* 0x0000000419227211 */ /* 0x010fc600078210ff */
[----:B------:R-:W-:Y:S01]  /*34f40*/  STL.64 [R1+0x3cc8], R36 ;  /* 0x003cc82401007387 */ /* 0x000fe20000100a00 */
[----:B------:R-:W-:-:S03]  /*34f50*/  LEA.HI.X.SX32 R35, R25, R5, 0x2, P1 ;  /* 0x0000000519237211 */ /* 0x000fc600008f16ff */
[----:B------:R-:W-:Y:S01]  /*34f60*/  LDGSTS.E [R0+-0x59c80], desc[UR60][R36.64], P3 ;  /* 0xa638000024007fae */ /* 0x000fe2000992187c */
[----:B--2---:R-:W-:-:S03]  /*34f70*/  LEA R32, P0, R12, R4, 0x2 ;  /* 0x000000040c207211 */ /* 0x004fc600078010ff */
[----:B------:R2:W-:Y:S01]  /*34f80*/  STL.64 [R1+0x3cd8], R34 ;  /* 0x003cd82201007387 */ /* 0x0005e20000100a00 */
[----:B------:R-:W-:-:S03]  /*34f90*/  LEA.HI.X.SX32 R33, R12, R5, 0x2, P0 ;  /* 0x000000050c217211 */ /* 0x000fc600000f16ff */
[----:B------:R2:W-:Y:S01]  /*34fa0*/  LDGSTS.E [R0+-0x59880], desc[UR60][R34.64], P3 ;  /* 0xa678000022007fae */ /* 0x0005e2000992187c */
[----:B-1----:R-:W-:-:S03]  /*34fb0*/  IMAD R12, R145, R26, RZ ;  /* 0x0000001a910c7224 */ /* 0x002fc600078e02ff */
[----:B------:R1:W-:Y:S04]  /*34fc0*/  STL.64 [R1+0x3ce8], R32 ;  /* 0x003ce82001007387 */ /* 0x0003e80000100a00 */
[----:B------:R1:W-:Y:S01]  /*34fd0*/  LDGSTS.E [R0+-0x59480], desc[UR60][R32.64], P3 ;  /* 0xa6b8000020007fae */ /* 0x0003e2000992187c */
[----:B--2---:R-:W-:-:S04]  /*34fe0*/  LEA R34, P0, R14, R4, 0x2 ;  /* 0x000000040e227211 */ /* 0x004fc800078010ff */
[----:B------:R-:W-:Y:S02]  /*34ff0*/  LEA.HI.X.SX32 R35, R14, R5, 0x2, P0 ;  /* 0x000000050e237211 */ /* 0x000fe400000f16ff */
[----:B-1----:R-:W-:-:S03]  /*35000*/  LEA R32, P1, R12, R4, 0x2 ;  /* 0x000000040c207211 */ /* 0x002fc600078210ff */
[----:B------:R-:W-:Y:S01]  /*35010*/  LDGSTS.E [R0+-0x59080], desc[UR60][R34.64], P3 ;  /* 0xa6f8000022007fae */ /* 0x000fe2000992187c */
[----:B------:R-:W-:-:S03]  /*35020*/  LEA.HI.X.SX32 R33, R12, R5, 0x2, P1 ;  /* 0x000000050c217211 */ /* 0x000fc600008f16ff */
[----:B------:R-:W-:Y:S04]  /*35030*/  STL.64 [R1+0x3d18], R34 ;  /* 0x003d182201007387 */ /* 0x000fe80000100a00 */
[----:B------:R-:W-:Y:S04]  /*35040*/  STL.64 [R1+0x3d20], R32 ;  /* 0x003d202001007387 */ /* 0x000fe80000100a00 */
[----:B------:R-:W-:Y:S01]  /*35050*/  LDGSTS.E [R0+-0x58c80], desc[UR60][R32.64], P3 ;  /* 0xa738000020007fae */ /* 0x000fe2000992187c */
[----:B------:R-:W-:Y:S02]  /*35060*/  IMAD R24, R74, R27, RZ ;  /* 0x0000001b4a187224 */ /* 0x000fe400078e02ff */
[----:B---3--:R-:W-:-:S03]  /*35070*/  IMAD R14, R75, R28, RZ ;  /* 0x0000001c4b0e7224 */ /* 0x008fc600078e02ff */
[-C--:B------:R-:W-:Y:S02]  /*35080*/  LEA R30, P0, R24, R4.reuse, 0x2 ;  /* 0x00000004181e7211 */ /* 0x080fe400078010ff */
[----:B------:R-:W-:Y:S02]  /*35090*/  LEA R26, P1, R14, R4, 0x2 ;  /* 0x000000040e1a7211 */ /* 0x000fe400078210ff */
[-C--:B------:R-:W-:Y:S02]  /*350a0*/  LEA.HI.X.SX32 R31, R24, R5.reuse, 0x2, P0 ;  /* 0x00000005181f7211 */ /* 0x080fe400000f16ff */
[----:B------:R-:W-:-:S03]  /*350b0*/  LEA.HI.X.SX32 R27, R14, R5, 0x2, P1 ;  /* 0x000000050e1b7211 */ /* 0x000fc600008f16ff */
[----:B------:R-:W-:Y:S04]  /*350c0*/  STL.64 [R1+0x3d28], R30 ;  /* 0x003d281e01007387 */ /* 0x000fe80000100a00 */
[----:B------:R-:W-:Y:S04]  /*350d0*/  STL [R1+0x1c00], RZ ;  /* 0x001c00ff01007387 */ /* 0x000fe80000100800 */
[----:B------:R1:W-:Y:S04]  /*350e0*/  STL.64 [R1+0x3d30], R26 ;  /* 0x003d301a01007387 */ /* 0x0003e80000100a00 */
[----:B------:R2:W-:Y:S04]  /*350f0*/  STL [R1+0x1c04], RZ ;  /* 0x001c04ff01007387 */ /* 0x0005e80000100800 */
        /* <DEDUP_REMOVED lines=1767> */
[----:B------:R2:W-:Y:S01]  /*3bf70*/  STL [R1+0x3a4], RZ ;  /* 0x0003a4ff01007387 */ /* 0x0005e20000100800 */
[----:B------:R-:W-:-:S03]  /*3bf80*/  IMAD R25, R143, R29, RZ ;  /* 0x0000001d8f197224 */ /* 0x000fc600078e02ff */
[----:B------:R2:W-:Y:S04]  /*3bf90*/  STL [R1+0x3a8], RZ ;  /* 0x0003a8ff01007387 */ /* 0x0005e80000100800 */
[----:B------:R2:W-:Y:S04]  /*3bfa0*/  STL [R1+0x3ac], RZ ;  /* 0x0003acff01007387 */ /* 0x0005e80000100800 */
[----:B------:R2:W-:Y:S04]  /*3bfb0*/  STL [R1+0x3b0], RZ ;  /* 0x0003b0ff01007387 */ /* 0x0005e80000100800 */
[----:B------:R2:W-:Y:S04]  /*3bfc0*/  STL [R1+0x3b4], RZ ;  /* 0x0003b4ff01007387 */ /* 0x0005e80000100800 */
[----:B------:R2:W-:Y:S01]  /*3bfd0*/  STL [R1+0x3b8], RZ ;  /* 0x0003b8ff01007387 */ /* 0x0005e20000100800 */
[----:B------:R-:W-:-:S03]  /*3bfe0*/  LEA R4, P2, R25, R4, 0x2 ;  /* 0x0000000419047211 */ /* 0x000fc600078410ff */
[----:B------:R2:W-:Y:S04]  /*3bff0*/  STL [R1+0x3bc], RZ ;  /* 0x0003bcff01007387 */ /* 0x0005e80000100800 */
[----:B------:R2:W-:Y:S04]  /*3c000*/  STL [R1+0x3c0], RZ ;  /* 0x0003c0ff01007387 */ /* 0x0005e80000100800 */
[----:B------:R2:W-:Y:S04]  /*3c010*/  STL [R1+0x3c4], RZ ;  /* 0x0003c4ff01007387 */ /* 0x0005e80000100800 */
[----:B------:R2:W-:Y:S01]  /*3c020*/  STL [R1+0x3c8], RZ ;  /* 0x0003c8ff01007387 */ /* 0x0005e20000100800 */
[----:B------:R-:W-:-:S03]  /*3c030*/  LEA.HI.X.SX32 R5, R25, R5, 0x2, P2 ;  /* 0x0000000519057211 */ /* 0x000fc600010f16ff */
[----:B------:R2:W-:Y:S04]  /*3c040*/  STL [R1+0x3cc], RZ ;  /* 0x0003ccff01007387 */ /* 0x0005e80000100800 */
[----:B------:R2:W-:Y:S04]  /*3c050*/  STL [R1+0x3d0], RZ ;  /* 0x0003d0ff01007387 */ /* 0x0005e80000100800 */
[----:B------:R2:W-:Y:S04]  /*3c060*/  STL [R1+0x3d4], RZ ;  /* 0x0003d4ff01007387 */ /* 0x0005e80000100800 */
[----:B------:R2:W-:Y:S04]  /*3c070*/  STL [R1+0x3d8], RZ ;  /* 0x0003d8ff01007387 */ /* 0x0005e80000100800 */
[----:B------:R2:W-:Y:S04]  /*3c080*/  STL [R1+0x3dc], RZ ;  /* 0x0003dcff01007387 */ /* 0x0005e80000100800 */
[----:B------:R2:W-:Y:S04]  /*3c090*/  STL [R1+0x3e0], RZ ;  /* 0x0003e0ff01007387 */ /* 0x0005e80000100800 */
[----:B------:R-:W-:Y:S04]  /*3c0a0*/  LDGSTS.E [R0+-0x58880], desc[UR60][R30.64], P3 ;  /* 0xa77800001e007fae */ /* 0x000fe8000992187c */
[----:B------:R2:W-:Y:S04]  /*3c0b0*/  STL [R1+0x3e4], RZ ;  /* 0x0003e4ff01007387 */ /* 0x0005e80000100800 */
[----:B------:R1:W-:Y:S04]  /*3c0c0*/  LDGSTS.E [R0+-0x58480], desc[UR60][R26.64], P3 ;  /* 0xa7b800001a007fae */ /* 0x0003e8000992187c */
[----:B------:R2:W-:Y:S04]  /*3c0d0*/  STL [R1+0x3e8], RZ ;  /* 0x0003e8ff01007387 */ /* 0x0005e80000100800 */
[----:B------:R2:W-:Y:S04]  /*3c0e0*/  LDGSTS.E [R0+-0x58080], desc[UR60][R4.64], P3 ;  /* 0xa7f8000004007fae */ /* 0x0005e8000992187c */
[----:B------:R2:W-:Y:S04]  /*3c0f0*/  STL [R1+0x3ec], RZ ;  /* 0x0003ecff01007387 */ /* 0x0005e80000100800 */
[----:B------:R2:W-:Y:S04]  /*3c100*/  STL [R1+0x3f0], RZ ;  /* 0x0003f0ff01007387 */ /* 0x0005e80000100800 */
[----:B------:R-:W0:Y:S01]  /*3c110*/  LDGDEPBAR ;  /* 0x00000000000079af */ /* 0x000e220000000000 */
[----:B------:R-:W-:-:S05]  /*3c120*/  VIADD R252, R252, 0x7f ;  /* 0x0000007ffcfc7836 */ /* 0x000fca0000000000 */
[----:B------:R-:W-:Y:S01]  /*3c130*/  ISETP.GE.AND P0, PT, R252, 0x80, PT ;  /* 0x00000080fc00780c */ /* 0x000fe20003f06270 */
[----:B------:R2:W-:Y:S01]  /*3c140*/  STL [R1+0x3f4], RZ ;  /* 0x0003f4ff01007387 */ /* 0x0005e20000100800 */
[----:B------:R-:W-:Y:S02]  /*3c150*/  CS2R R24, SRZ ;  /* 0x0000000000187805 */ /* 0x000fe4000001ff00 */
[----:B-1----:R-:W-:Y:S02]  /*3c160*/  CS2R R26, SRZ ;  /* 0x00000000001a7805 */ /* 0x002fe4000001ff00 */
[----:B------:R-:W-:Y:S01]  /*3c170*/  CS2R R28, SRZ ;  /* 0x00000000001c7805 */ /* 0x000fe2000001ff00 */
[----:B------:R2:W-:Y:S01]  /*3c180*/  STL [R1+0x3f8], RZ ;  /* 0x0003f8ff01007387 */ /* 0x0005e20000100800 */
[----:B------:R-:W-:Y:S02]  /*3c190*/  CS2R R30, SRZ ;  /* 0x00000000001e7805 */ /* 0x000fe4000001ff00 */
[----:B------:R-:W-:-:S02]  /*3c1a0*/  CS2R R32, SRZ ;  /* 0x0000000000207805 */ /* 0x000fc4000001ff00 */
[----:B------:R-:W-:Y:S01]  /*3c1b0*/  CS2R R34, SRZ ;  /* 0x0000000000227805 */ /* 0x000fe2000001ff00 */
[----:B------:R2:W-:Y:S01]  /*3c1c0*/  STL [R1+0x3fc], RZ ;  /* 0x0003fcff01007387 */ /* 0x0005e20000100800 */
[----:B------:R-:W-:Y:S02]  /*3c1d0*/  CS2R R36, SRZ ;  /* 0x0000000000247805 */ /* 0x000fe4000001ff00 */
[----:B------:R-:W-:Y:S02]  /*3c1e0*/  CS2R R38, SRZ ;  /* 0x0000000000267805 */ /* 0x000fe4000001ff00 */
[----:B------:R-:W-:Y:S01]  /*3c1f0*/  CS2R R40, SRZ ;  /* 0x0000000000287805 */ /* 0x000fe2000001ff00 */
[----:B------:R2:W-:Y:S01]  /*3c200*/  STL [R1], RZ ;  /* 0x000000ff01007387 */ /* 0x0005e20000100800 */
[----:B------:R-:W-:Y:S02]  /*3c210*/  CS2R R42, SRZ ;  /* 0x00000000002a7805 */ /* 0x000fe4000001ff00 */
[----:B------:R-:W-:-:S02]  /*3c220*/  CS2R R44, SRZ ;  /* 0x00000000002c7805 */ /* 0x000fc4000001ff00 */
[----:B------:R-:W-:Y:S01]  /*3c230*/  CS2R R46, SRZ ;  /* 0x00000000002e7805 */ /* 0x000fe2000001ff00 */
[----:B------:R2:W-:Y:S01]  /*3c240*/  STL [R1+0x4], RZ ;  /* 0x000004ff01007387 */ /* 0x0005e20000100800 */
[----:B------:R-:W-:Y:S02]  /*3c250*/  CS2R R48, SRZ ;  /* 0x0000000000307805 */ /* 0x000fe4000001ff00 */
[----:B------:R-:W-:Y:S02]  /*3c260*/  CS2R R50, SRZ ;  /* 0x0000000000327805 */ /* 0x000fe4000001ff00 */
        /* <DEDUP_REMOVED lines=66> */
[----:B------:R-:W-:-:S03]  /*3c690*/  CS2R R150, SRZ ;  /* 0x0000000000967805 */ /* 0x000fc6000001ff00 */
        /* <DEDUP_REMOVED lines=109> */
[----:B------:R-:W-:Y:S05]  /*3cd70*/  @!P0 BRA `(.L_x_0) ;  /* 0x000005b000dc8947 */ /* 0x000fea0003800000 */
[----:B------:R-:W3:Y:S01]  /*3cd80*/  LDL.LU.64 R130, [R1+0x2388] ;  /* 0x0023880001827983 */ /* 0x000ee20000300a00 */
[----:B------:R-:W-:Y:S01]  /*3cd90*/  SHF.R.S32.HI R12, RZ, 0x1f, R252 ;  /* 0x0000001fff0c7819 */ /* 0x000fe200000114fc */
[----:B------:R-:W1:Y:S02]  /*3cda0*/  LDC R14, c[0x0][0x23c] ;  /* 0x00008f00ff0e7b82 */ /* 0x000e640000000800 */
[----:B------:R-:W4:Y:S04]  /*3cdb0*/  LDL.LU.64 R138, [R1+0x2398] ;  /* 0x00239800018a7983 */ /* 0x000f280000300a00 */
        /* <DEDUP_REMOVED lines=9> */
[----:B---3--:R3:W-:Y:S01]  /*3ce50*/  STL [R1+0x2390], R130 ;  /* 0x0023908201007387 */ /* 0x0087e20000100800 */
[----:B--2---:R-:W-:-:S03]  /*3ce60*/  IMAD.MOV.U32 R0, RZ, RZ, R131 ;  /* 0x000000ffff007224 */ /* 0x004fc600078e0083 */
[----:B---3--:R-:W2:Y:S04]  /*3ce70*/  LDL.LU.64 R130, [R1+0x2030] ;  /* 0x0020300001827983 */ /* 0x008ea80000300a00 */
[----:B------:R3:W-:Y:S04]  /*3ce80*/  STL [R1+0x238c], R0 ;  /* 0x00238c0001007387 */ /* 0x0007e80000100800 */
[----:B----4-:R4:W-:Y:S01]  /*3ce90*/  STL [R1+0x2398], R138 ;  /* 0x0023988a01007387 */ /* 0x0109e20000100800 */
[----:B---3--:R-:W-:-:S03]  /*3cea0*/  IMAD.MOV.U32 R0, RZ, RZ, R139 ;  /* 0x000000ffff007224 */ /* 0x008fc600078e008b */
[----:B----4-:R-:W3:Y:S04]  /*3ceb0*/  LDL.LU.64 R138, [R1+0x2010] ;  /* 0x00201000018a7983 */ /* 0x010ee80000300a00 */
[----:B------:R4:W-:Y:S04]  /*3cec0*/  STL [R1+0x2394], R0 ;  /* 0x0023940001007387 */ /* 0x0009e80000100800 */
[----:B------:R1:W-:Y:S01]  /*3ced0*/  STL [R1+0x23b0], R148 ;  /* 0x0023b09401007387 */ /* 0x0003e20000100800 */
[----:B----4-:R-:W-:-:S03]  /*3cee0*/  MOV R0, R149 ;  /* 0x0000009500007202 */ /* 0x010fc60000000f00 */
[----:B-1----:R-:W4:Y:S04]  /*3cef0*/  LDL.LU.64 R148, [R1+0x2038] ;  /* 0x0020380001947983 */ /* 0x002f280000300a00 */
[----:B------:R1:W-:Y:S04]  /*3cf00*/  STL [R1+0x23ac], R0 ;  /* 0x0023ac0001007387 */ /* 0x0003e80000100800 */
[----:B------:R1:W-:Y:S02]  /*3cf10*/  STL [R1+0x23b8], R150 ;  /* 0x0023b89601007387 */ /* 0x0003e40000100800 */
[----:B-1----:R-:W-:-:S02]  /*3cf20*/  IMAD.MOV.U32 R0, RZ, RZ, R151 ;  /* 0x000000ffff007224 */ /* 0x002fc400078e0097 */
[----:B------:R-:W4:Y:S04]  /*3cf30*/  LDL.LU.64 R150, [R1+0x2040] ;  /* 0x0020400001967983 */ /* 0x000f280000300a00 */
        /* <DEDUP_REMOVED lines=10> */
[----:B-1----:R-:W-:-:S02]  /*3cfe0*/  MOV R0, R143 ;  /* 0x0000008f00007202 */ /* 0x002fc40000000f00 */
        /* <DEDUP_REMOVED lines=18> */
[----:B--2---:R2:W-:Y:S01]  /*3d110*/  STL [R1+0x2428], R130 ;  /* 0x0024288201007387 */ /* 0x0045e20000100800 */
[----:B-1----:R-:W-:-:S03]  /*3d120*/  IMAD.MOV.U32 R0, RZ, RZ, R131 ;  /* 0x000000ffff007224 */ /* 0x002fc600078e0083 */
[----:B--2---:R-:W2:Y:S04]  /*3d130*/  LDL.LU.64 R130, [R1+0x20c0] ;  /* 0x0020c00001827983 */ /* 0x004ea80000300a00 */
[----:B------:R1:W-:Y:S04]  /*3d140*/  STL [R1+0x2424], R0 ;  /* 0x0024240001007387 */ /* 0x0003e80000100800 */
[----:B---3--:R3:W-:Y:S01]  /*3d150*/  STL [R1+0x2438], R138 ;  /* 0x0024388a01007387 */ /* 0x0087e20000100800 */
[----:B-1----:R-:W-:-:S03]  /*3d160*/  IMAD.MOV.U32 R0, RZ, RZ, R139 ;  /* 0x000000ffff007224 */ /* 0x002fc600078e008b */
[----:B---3--:R-:W3:Y:S04]  /*3d170*/  LDL.LU.64 R138, [R1+0x20c8] ;  /* 0x0020c800018a7983 */ /* 0x008ee80000300a00 */
[----:B------:R1:W-:Y:S04]  /*3d180*/  STL [R1+0x2434], R0 ;  /* 0x0024340001007387 */ /* 0x0003e80000100800 */
[----:B----4-:R4:W-:Y:S01]  /*3d190*/  STL [R1+0x2440], R148 ;  /* 0x0024409401007387 */ /* 0x0109e20000100800 */
[----:B-1----:R-:W-:-:S03]  /*3d1a0*/  IMAD.MOV.U32 R0, RZ, RZ, R149 ;  /* 0x000000ffff007224 */ /* 0x002fc600078e0095 */
[----:B----4-:R-:W4:Y:S04]  /*3d1b0*/  LDL.LU.64 R148, [R1+0x20d0] ;  /* 0x0020d00001947983 */ /* 0x010f280000300a00 */
        /* <DEDUP_REMOVED lines=33> */
[----:B--2---:R2:W-:Y:S01]  /*3d3d0*/  STL [R1+0x24c8], R130 ;  /* 0x0024c88201007387 */ /* 0x0045e20000100800 */
[----:B-1----:R-:W-:-:S03]  /*3d3e0*/  MOV R0, R131 ;  /* 0x0000008300007202 */ /* 0x002fc60000000f00 */
        /* <DEDUP_REMOVED lines=43> */
[----:B-1----:R-:W-:-:S03]  /*3d6a0*/  IMAD.MOV.U32 R0, RZ, RZ, R131 ;  /* 0x000000ffff007224 */ /* 0x002fc600078e0083 */
[----:B--2---:R-:W2:Y:S04]  /*3d6b0*/  LDL.LU.64 R130, [R1+0x25f0] ;  /* 0x0025f00001827983 */ /* 0x004ea80000300a00 */
[----:B------:R1:W-:Y:S04]  /*3d6c0*/  STL [R1+0x2554], R0 ;  /* 0x0025540001007387 */ /* 0x0003e80000100800 */
[----:B---3--:R3:W-:Y:S01]  /*3d6d0*/  STL [R1+0x2570], R138 ;  /* 0x0025708a01007387 */ /* 0x0087e20000100800 */
[----:B-1----:R-:W-:-:S03]  /*3d6e0*/  MOV R0, R139 ;  /* 0x0000008b00007202 */ /* 0x002fc60000000f00 */
        /* <DEDUP_REMOVED lines=47> */
[----:B-1----:R-:W-:-:S03]  /*3d9e0*/  MOV R0, R149 ;  /* 0x0000009500007202 */ /* 0x002fc60000000f00 */
        /* <DEDUP_REMOVED lines=1514> */
[----:B------:R-:W-:Y:S04]  /*43890*/  STL [R1+0x3588], R134 ;  /* 0x0035888601007387 */ /* 0x000fe80000100800 */
[----:B------:R-:W4:Y:S01]  /*438a0*/  LDL.LU.64 R128, [R1+0x35e0] ;  /* 0x0035e00001807983 */ /* 0x000f220000300a00 */
[----:B-1----:R-:W-:-:S05]  /*438b0*/  IMAD.MOV.U32 R0, RZ, RZ, R135 ;  /* 0x000000ffff007224 */ /* 0x002fca00078e0087 */
[----:B------:R1:W-:Y:S04]  /*438c0*/  STL [R1+0x3584], R0 ;  /* 0x0035840001007387 */ /* 0x0003e80000100800 */
[----:B------:R1:W-:Y:S02]  /*438d0*/  STL [R1+0x3590], R144 ;  /* 0x0035909001007387 */ /* 0x0003e40000100800 */
[----:B-1----:R-:W-:Y:S02]  /*438e0*/  IMAD.MOV.U32 R0, RZ, RZ, R145 ;  /* 0x000000ffff007224 */ /* 0x002fe400078e0091 */
[----:B------:R-:W4:Y:S04]  /*438f0*/  LDL.LU.64 R144, [R1+0x3600] ;  /* 0x0036000001907983 */ /* 0x000f280000300a00 */
[----:B------:R1:W-:Y:S04]  /*43900*/  STL [R1+0x358c], R0 ;  /* 0x00358c0001007387 */ /* 0x0003e80000100800 */
[----:B------:R1:W-:Y:S02]  /*43910*/  STL [R1+0x3598], R146 ;  /* 0x0035989201007387 */ /* 0x0003e40000100800 */
[----:B-1----:R-:W-:-:S02]  /*43920*/  MOV R0, R147 ;  /* 0x0000009300007202 */ /* 0x002fc40000000f00 */
[----:B------:R-:W4:Y:S04]  /*43930*/  LDL.LU.64 R146, [R1+0x3610] ;  /* 0x0036100001927983 */ /* 0x000f280000300a00 */
[----:B------:R1:W-:Y:S04]  /*43940*/  STL [R1+0x3594], R0 ;  /* 0x0035940001007387 */ /* 0x0003e80000100800 */
[----:B------:R2:W-:Y:S04]  /*43950*/  STL [R1+0x35a0], R136 ;  /* 0x0035a08801007387 */ /* 0x0005e80000100800 */
[----:B------:R-:W4:Y:S01]  /*43960*/  LDL.LU.64 R134, [R1+0x3618] ;  /* 0x0036180001867983 */ /* 0x000f220000300a00 */
[----:B-1----:R-:W-:-:S03]  /*43970*/  IMAD.MOV.U32 R0, RZ, RZ, R137 ;  /* 0x000000ffff007224 */ /* 0x002fc600078e0089 */
[----:B--2---:R-:W-:Y:S04]  /*43980*/  STL [R1+0x35a8], R130 ;  /* 0x0035a88201007387 */ /* 0x004fe80000100800 */
[----:B------:R1:W-:Y:S04]  /*43990*/  STL [R1+0x359c], R0 ;  /* 0x00359c0001007387 */ /* 0x0003e80000100800 */
[----:B------:R-:W2:Y:S01]  /*439a0*/  LDL.LU.64 R136, [R1+0x3620] ;  /* 0x0036200001887983 */ /* 0x000ea20000300a00 */
[----:B-1----:R-:W-:-:S03]  /*439b0*/  IMAD.MOV.U32 R0, RZ, RZ, R131 ;  /* 0x000000ffff007224 */ /* 0x002fc600078e0083 */
[----:B---3--:R-:W-:Y:S04]  /*439c0*/  STL [R1+0x35b0], R138 ;  /* 0x0035b08a01007387 */ /* 0x008fe80000100800 */
[----:B------:R1:W-:Y:S02]  /*439d0*/  STL [R1+0x35a4], R0 ;  /* 0x0035a40001007387 */ /* 0x0003e40000100800 */
[----:B-1----:R-:W-:Y:S02]  /*439e0*/  MOV R0, R139 ;  /* 0x0000008b00007202 */ /* 0x002fe40000000f00 */
[----:B------:R-:W3:Y:S04]  /*439f0*/  LDL.LU.64 R138, [R1+0x3628] ;  /* 0x00362800018a7983 */ /* 0x000ee80000300a00 */
[----:B------:R1:W-:Y:S04]  /*43a00*/  STL [R1+0x35ac], R0 ;  /* 0x0035ac0001007387 */ /* 0x0003e80000100800 */
[----:B----4-:R4:W-:Y:S01]  /*43a10*/  STL [R1+0x35b8], R148 ;  /* 0x0035b89401007387 */ /* 0x0109e20000100800 */
[----:B-1----:R-:W-:-:S03]  /*43a20*/  IMAD.MOV.U32 R0, RZ, RZ, R149 ;  /* 0x000000ffff007224 */ /* 0x002fc600078e0095 */
[----:B----4-:R-:W4:Y:S04]  /*43a30*/  LDL.LU.64 R148, [R1+0x3630] ;  /* 0x0036300001947983 */ /* 0x010f280000300a00 */
[----:B------:R1:W-:Y:S04]  /*43a40*/  STL [R1+0x35b4], R0 ;  /* 0x0035b40001007387 */ /* 0x0003e80000100800 */
[----:B------:R1:W-:Y:S04]  /*43a50*/  STL [R1+0x35c0], R150 ;  /* 0x0035c09601007387 */ /* 0x0003e80000100800 */
[----:B------:R-:W4:Y:S01]  /*43a60*/  LDL.LU.64 R130, [R1+0x3638] ;  /* 0x0036380001827983 */ /* 0x000f220000300a00 */
[----:B-1----:R-:W-:-:S03]  /*43a70*/  IMAD.MOV.U32 R0, RZ, RZ, R151 ;  /* 0x000000ffff007224 */ /* 0x002fc600078e0097 */
[----:B------:R-:W-:Y:S04]  /*43a80*/  STL [R1+0x35c8], R132 ;  /* 0x0035c88401007387 */ /* 0x000fe80000100800 */
[----:B------:R1:W-:Y:S04]  /*43a90*/  STL [R1+0x35bc], R0 ;  /* 0x0035bc0001007387 */ /* 0x0003e80000100800 */
[----:B------:R-:W4:Y:S01]  /*43aa0*/  LDL.LU.64 R150, [R1+0x3640] ;  /* 0x0036400001967983 */ /* 0x000f220000300a00 */
[----:B-1----:R-:W-:-:S03]  /*43ab0*/  MOV R0, R133 ;  /* 0x0000008500007202 */ /* 0x002fc60000000f00 */
[----:B------:R-:W-:Y:S04]  /*43ac0*/  STL [R1+0x35d0], R140 ;  /* 0x0035d08c01007387 */ /* 0x000fe80000100800 */
[----:B------:R1:W-:Y:S04]  /*43ad0*/  STL [R1+0x35c4], R0 ;  /* 0x0035c40001007387 */ /* 0x0003e80000100800 */
[----:B------:R-:W4:Y:S01]  /*43ae0*/  LDL.LU.64 R132, [R1+0x3648] ;  /* 0x0036480001847983 */ /* 0x000f220000300a00 */
[----:B-1----:R-:W-:-:S03]  /*43af0*/  IMAD.MOV.U32 R0, RZ, RZ, R141 ;  /* 0x000000ffff007224 */ /* 0x002fc600078e008d */
[----:B------:R-:W-:Y:S04]  /*43b00*/  STL [R1+0x35d8], R142 ;  /* 0x0035d88e01007387 */ /* 0x000fe80000100800 */
        /* <DEDUP_REMOVED lines=8> */
[----:B------:R1:W-:Y:S02]  /*43b90*/  STL [R1+0x35dc], R0 ;  /* 0x0035dc0001007387 */ /* 0x0003e40000100800 */
[----:B-1----:R-:W-:Y:S02]  /*43ba0*/  IMAD.MOV.U32 R0, RZ, RZ, R145 ;  /* 0x000000ffff007224 */ /* 0x002fe400078e0091 */
[----:B------:R-:W4:Y:S04]  /*43bb0*/  LDL.LU.64 R144, [R1+0x3660] ;  /* 0x0036600001907983 */ /* 0x000f280000300a00 */
[----:B------:R1:W-:Y:S04]  /*43bc0*/  STL [R1+0x3604], R0 ;  /* 0x0036040001007387 */ /* 0x0003e80000100800 */
[----:B------:R1:W-:Y:S02]  /*43bd0*/  STL [R1+0x3610], R146 ;  /* 0x0036109201007387 */ /* 0x0003e40000100800 */
[----:B-1----:R-:W-:-:S02]  /*43be0*/  IMAD.MOV.U32 R0, RZ, RZ, R147 ;  /* 0x000000ffff007224 */ /* 0x002fc400078e0093 */
[----:B------:R-:W-:Y:S04]  /*43bf0*/  STL [R1+0x3618], R134 ;  /* 0x0036188601007387 */ /* 0x000fe80000100800 */
[----:B------:R1:W-:Y:S04]  /*43c00*/  STL [R1+0x360c], R0 ;  /* 0x00360c0001007387 */ /* 0x0003e80000100800 */
[----:B------:R-:W4:Y:S01]  /*43c10*/  LDL.LU.64 R146, [R1+0x3668] ;  /* 0x0036680001927983 */ /* 0x000f220000300a00 */
[----:B-1----:R-:W-:-:S03]  /*43c20*/  MOV R0, R135 ;  /* 0x0000008700007202 */ /* 0x002fc60000000f00 */
[----:B--2---:R-:W-:Y:S04]  /*43c30*/  STL [R1+0x3620], R136 ;  /* 0x0036208801007387 */ /* 0x004fe80000100800 */
[----:B------:R1:W-:Y:S04]  /*43c40*/  STL [R1+0x3614], R0 ;  /* 0x0036140001007387 */ /* 0x0003e80000100800 */
[----:B------:R-:W2:Y:S01]  /*43c50*/  LDL.LU.64 R134, [R1+0x3670] ;  /* 0x0036700001867983 */ /* 0x000ea20000300a00 */
[----:B-1----:R-:W-:-:S03]  /*43c60*/  IMAD.MOV.U32 R0, RZ, RZ, R137 ;  /* 0x000000ffff007224 */ /* 0x002fc600078e0089 */
[----:B------:R-:W2:Y:S04]  /*43c70*/  LDL.LU.64 R136, [R1+0x3678] ;  /* 0x0036780001887983 */ /* 0x000ea80000300a00 */
[----:B------:R1:W-:Y:S04]  /*43c80*/  STL [R1+0x361c], R0 ;  /* 0x00361c0001007387 */ /* 0x0003e80000100800 */
[----:B---3--:R3:W-:Y:S01]  /*43c90*/  STL [R1+0x3628], R138 ;  /* 0x0036288a01007387 */ /* 0x0087e20000100800 */
[----:B-1----:R-:W-:-:S03]  /*43ca0*/  IMAD.MOV.U32 R0, RZ, RZ, R139 ;  /* 0x000000ffff007224 */ /* 0x002fc600078e008b */
[----:B---3--:R-:W3:Y:S04]  /*43cb0*/  LDL.LU.64 R138, [R1+0x3680] ;  /* 0x00368000018a7983 */ /* 0x008ee80000300a00 */
[----:B------:R1:W-:Y:S04]  /*43cc0*/  STL [R1+0x3624], R0 ;  /* 0x0036240001007387 */ /* 0x0003e80000100800 */
[----:B----4-:R4:W-:Y:S01]  /*43cd0*/  STL [R1+0x3630], R148 ;  /* 0x0036309401007387 */ /* 0x0109e20000100800 */
[----:B-1----:R-:W-:-:S03]  /*43ce0*/  MOV R0, R149 ;  /* 0x0000009500007202 */ /* 0x002fc60000000f00 */
[----:B------:R-:W-:Y:S04]  /*43cf0*/  STL [R1+0x3638], R130 ;  /* 0x0036388201007387 */ /* 0x000fe80000100800 */
[----:B------:R1:W-:Y:S04]  /*43d00*/  STL [R1+0x362c], R0 ;  /* 0x00362c0001007387 */ /* 0x0003e80000100800 */
[----:B----4-:R-:W4:Y:S01]  /*43d10*/  LDL.LU.64 R148, [R1+0x36b0] ;  /* 0x0036b00001947983 */ /* 0x010f220000300a00 */
[----:B-1----:R-:W-:-:S03]  /*43d20*/  IMAD.MOV.U32 R0, RZ, RZ, R131 ;  /* 0x000000ffff007224 */ /* 0x002fc600078e0083 */
[----:B------:R-:W-:Y:S04]  /*43d30*/  STL [R1+0x3640], R150 ;  /* 0x0036409601007387 */ /* 0x000fe80000100800 */
[----:B------:R1:W-:Y:S02]  /*43d40*/  STL [R1+0x3634], R0 ;  /* 0x0036340001007387 */ /* 0x0003e40000100800 */
[----:B-1----:R-:W-:Y:S02]  /*43d50*/  IMAD.MOV.U32 R0, RZ, RZ, R151 ;  /* 0x000000ffff007224 */ /* 0x002fe400078e0097 */
[----:B------:R-:W4:Y:S04]  /*43d60*/  LDL.LU.64 R150, [R1+0x36c0] ;  /* 0x0036c00001967983 */ /* 0x000f280000300a00 */
[----:B------:R1:W-:Y:S04]  /*43d70*/  STL [R1+0x363c], R0 ;  /* 0x00363c0001007387 */ /* 0x0003e80000100800 */
[----:B------:R-:W-:Y:S04]  /*43d80*/  STL [R1+0x3648], R132 ;  /* 0x0036488401007387 */ /* 0x000fe80000100800 */
[----:B------:R-:W4:Y:S01]  /*43d90*/  LDL.LU.64 R124, [R1+0x36c8] ;  /* 0x0036c800017c7983 */ /* 0x000f220000300a00 */
[----:B-1----:R-:W-:-:S05]  /*43da0*/  MOV R0, R133 ;  /* 0x0000008500007202 */ /* 0x002fca0000000f00 */
[----:B------:R1:W-:Y:S04]  /*43db0*/  STL [R1+0x3644], R0 ;  /* 0x0036440001007387 */ /* 0x0003e80000100800 */
[----:B------:R-:W-:Y:S04]  /*43dc0*/  STL [R1+0x3650], R140 ;  /* 0x0036508c01007387 */ /* 0x000fe80000100800 */
[----:B------:R-:W4:Y:S01]  /*43dd0*/  LDL.LU.64 R126, [R1+0x36d0] ;  /* 0x0036d000017e7983 */ /* 0x000f220000300a00 */
[----:B-1----:R-:W-:-:S05]  /*43de0*/  IMAD.MOV.U32 R0, RZ, RZ, R141 ;  /* 0x000000ffff007224 */ /* 0x002fca00078e008d */
[----:B------:R1:W-:Y:S04]  /*43df0*/  STL [R1+0x364c], R0 ;  /* 0x00364c0001007387 */ /* 0x0003e80000100800 */
[----:B------:R1:W-:Y:S04]  /*43e00*/  STL [R1+0x3658], R142 ;  /* 0x0036588e01007387 */ /* 0x0003e80000100800 */
[----:B------:R-:W4:Y:S01]  /*43e10*/  LDL.LU.64 R128, [R1+0x36d8] ;  /* 0x0036d80001807983 */ /* 0x000f220000300a00 */
[----:B-1----:R-:W-:-:S03]  /*43e20*/  IMAD.MOV.U32 R0, RZ, RZ, R143 ;  /* 0x000000ffff007224 */ /* 0x002fc600078e008f */
[----:B------:R-:W4:Y:S04]  /*43e30*/  LDL.LU.64 R140, [R1+0x36e0] ;  /* 0x0036e000018c7983 */ /* 0x000f280000300a00 */
[----:B------:R1:W-:Y:S04]  /*43e40*/  STL [R1+0x3654], R0 ;  /* 0x0036540001007387 */ /* 0x0003e80000100800 */
[----:B------:R1:W-:Y:S04]  /*43e50*/  STL [R1+0x3660], R144 ;  /* 0x0036609001007387 */ /* 0x0003e80000100800 */
[----:B------:R-:W4:Y:S01]  /*43e60*/  LDL.LU.64 R142, [R1+0x36e8] ;  /* 0x0036e800018e7983 */ /* 0x000f220000300a00 */
[----:B-1----:R-:W-:-:S03]  /*43e70*/  MOV R0, R145 ;  /* 0x0000009100007202 */ /* 0x002fc60000000f00 */
[----:B------:R-:W4:Y:S04]  /*43e80*/  LDL.LU.64 R144, [R1+0x36f0] ;  /* 0x0036f00001907983 */ /* 0x000f280000300a00 */
[----:B------:R1:W-:Y:S04]  /*43e90*/  STL [R1+0x365c], R0 ;  /* 0x00365c0001007387 */ /* 0x0003e80000100800 */
[----:B------:R1:W-:Y:S02]  /*43ea0*/  STL [R1+0x3668], R146 ;  /* 0x0036689201007387 */ /* 0x0003e40000100800 */
[----:B-1----:R-:W-:-:S02]  /*43eb0*/  IMAD.MOV.U32 R0, RZ, RZ, R147 ;  /* 0x000000ffff007224 */ /* 0x002fc400078e0093 */
[----:B------:R-:W4:Y:S04]  /*43ec0*/  LDL.LU.64 R146, [R1+0x36f8] ;  /* 0x0036f80001927983 */ /* 0x000f280000300a00 */
[----:B------:R2:W-:Y:S02]  /*43ed0*/  STL [R1+0x3664], R0 ;  /* 0x0036640001007387 */ /* 0x0005e40000100800 */
[----:B--2---:R-:W-:Y:S02]  /*43ee0*/  IMAD.MOV.U32 R0, RZ, RZ, R135 ;  /* 0x000000ffff007224 */ /* 0x004fe400078e0087 */
[----:B------:R-:W-:Y:S04]  /*43ef0*/  STL [R1+0x3670], R134 ;  /* 0x0036708601007387 */ /* 0x000fe80000100800 */
[----:B------:R-:W-:Y:S04]  /*43f00*/  STL [R1+0x3678], R136 ;  /* 0x0036788801007387 */ /* 0x000fe80000100800 */
[----:B------:R1:W-:Y:S04]  /*43f10*/  STL [R1+0x366c], R0 ;  /* 0x00366c0001007387 */ /* 0x0003e80000100800 */
[----:B------:R-:W2:Y:S01]  /*43f20*/  LDL.LU.64 R130, [R1+0x3700] ;  /* 0x0037000001827983 */ /* 0x000ea20000300a00 */
[----:B-1----:R-:W-:-:S03]  /*43f30*/  MOV R0, R137 ;  /* 0x0000008900007202 */ /* 0x002fc60000000f00 */
[----:B---3--:R-:W-:Y:S04]  /*43f40*/  STL [R1+0x3680], R138 ;  /* 0x0036808a01007387 */ /* 0x008fe80000100800 */
[----:B------:R1:W-:Y:S04]  /*43f50*/  STL [R1+0x3674], R0 ;  /* 0x0036740001007387 */ /* 0x0003e80000100800 */
[----:B------:R-:W3:Y:S04]  /*43f60*/  LDL.LU.64 R132, [R1+0x3708] ;  /* 0x0037080001847983 */ /* 0x000ee80000300a00 */
[----:B------:R-:W3:Y:S01]  /*43f70*/  LDL.LU.64 R134, [R1+0x3710] ;  /* 0x0037100001867983 */ /* 0x000ee20000300a00 */
[----:B-1----:R-:W-:-:S05]  /*43f80*/  IMAD.MOV.U32 R0, RZ, RZ, R139 ;  /* 0x000000ffff007224 */ /* 0x002fca00078e008b */
[----:B------:R1:W-:Y:S04]  /*43f90*/  STL [R1+0x367c], R0 ;  /* 0x00367c0001007387 */ /* 0x0003e80000100800 */
[----:B----4-:R-:W-:Y:S04]  /*43fa0*/  STL [R1+0x36b8], R148 ;  /* 0x0036b89401007387 */ /* 0x010fe80000100800 */
[----:B------:R-:W4:Y:S01]  /*43fb0*/  LDL.LU.64 R136, [R1+0x3718] ;  /* 0x0037180001887983 */ /* 0x000f220000300a00 */
[----:B-1----:R-:W-:-:S03]  /*43fc0*/  IMAD.MOV.U32 R0, RZ, RZ, R149 ;  /* 0x000000ffff007224 */ /* 0x002fc600078e0095 */
[----:B------:R-:W4:Y:S04]  /*43fd0*/  LDL.LU.64 R138, [R1+0x3720] ;  /* 0x00372000018a7983 */ /* 0x000f280000300a00 */
[----:B------:R1:W-:Y:S04]  /*43fe0*/  STL [R1+0x36b4], R0 ;  /* 0x0036b40001007387 */ /* 0x0003e80000100800 */
[----:B------:R1:W-:Y:S02]  /*43ff0*/  STL [R1+0x36c0], R150 ;  /* 0x0036c09601007387 */ /* 0x0003e40000100800 */
[----:B-1----:R-:W-:-:S02]  /*44000*/  MOV R0, R151 ;  /* 0x0000009700007202 */ /* 0x002fc40000000f00 */
[----:B------:R-:W4:Y:S04]  /*44010*/  LDL.LU.64 R148, [R1+0x3728] ;  /* 0x0037280001947983 */ /* 0x000f280000300a00 */
[----:B------:R-:W-:Y:S04]  /*44020*/  STL [R1+0x36c8], R124 ;  /* 0x0036c87c01007387 */ /* 0x000fe80000100800 */
[----:B------:R1:W-:Y:S04]  /*44030*/  STL [R1+0x36bc], R0 ;  /* 0x0036bc0001007387 */ /* 0x0003e80000100800 */
[----:B------:R-:W4:Y:S01]  /*44040*/  LDL.LU.64 R150, [R1+0x3730] ;  /* 0x0037300001967983 */ /* 0x000f220000300a00 */
[----:B-1----:R-:W-:-:S03]  /*44050*/  IMAD.MOV.U32 R0, RZ, RZ, R125 ;  /* 0x000000ffff007224 */ /* 0x002fc600078e007d */
[----:B------:R-:W-:Y:S04]  /*44060*/  STL [R1+0x36d0], R126 ;  /* 0x0036d07e01007387 */ /* 0x000fe80000100800 */
[----:B------:R1:W-:Y:S02]  /*44070*/  STL [R1+0x36c4], R0 ;  /* 0x0036c40001007387 */ /* 0x0003e40000100800 */
[----:B-1----:R-:W-:Y:S02]  /*44080*/  IMAD.MOV.U32 R0, RZ, RZ, R127 ;  /* 0x000000ffff007224 */ /* 0x002fe400078e007f */
[----:B------:R-:W-:Y:S04]  /*44090*/  STL [R1+0x36d8], R128 ;  /* 0x0036d88001007387 */ /* 0x000fe80000100800 */
[----:B------:R1:W-:Y:S04]  /*440a0*/  STL [R1+0x36cc], R0 ;  /* 0x0036cc0001007387 */ /* 0x0003e80000100800 */
[----:B------:R-:W-:Y:S01]  /*440b0*/  STL [R1+0x36e0], R140 ;  /* 0x0036e08c01007387 */ /* 0x000fe20000100800 */
[----:B-1----:R-:W-:-:S05]  /*440c0*/  MOV R0, R129 ;  /* 0x0000008100007202 */ /* 0x002fca0000000f00 */
[----:B------:R1:W-:Y:S02]  /*440d0*/  STL [R1+0x36d4], R0 ;  /* 0x0036d40001007387 */ /* 0x0003e40000100800 */
[----:B-1----:R-:W-:Y:S02]  /*440e0*/  IMAD.MOV.U32 R0, RZ, RZ, R141 ;  /* 0x000000ffff007224 */ /* 0x002fe400078e008d */
[----:B------:R-:W-:Y:S04]  /*440f0*/  STL [R1+0x36e8], R142 ;  /* 0x0036e88e01007387 */ /* 0x000fe80000100800 */
[----:B------:R1:W-:Y:S04]  /*44100*/  STL [R1+0x36dc], R0 ;  /* 0x0036dc0001007387 */ /* 0x0003e80000100800 */
[----:B------:R-:W-:Y:S01]  /*44110*/  STL [R1+0x36f0], R144 ;  /* 0x0036f09001007387 */ /* 0x000fe20000100800 */
[----:B-1----:R-:W-:-:S05]  /*44120*/  IMAD.MOV.U32 R0, RZ, RZ, R143 ;  /* 0x000000ffff007224 */ /* 0x002fca00078e008f */
[----:B------:R1:W-:Y:S04]  /*44130*/  STL [R1+0x36e4], R0 ;  /* 0x0036e40001007387 */ /* 0x0003e80000100800 */
[----:B------:R-:W4:Y:S01]  /*44140*/  LDL.LU.64 R140, [R1+0x1fd8] ;  /* 0x001fd800018c7983 */ /* 0x000f220000300a00 */
[----:B-1----:R-:W-:-:S05]  /*44150*/  MOV R0, R145 ;  /* 0x0000009100007202 */ /* 0x002fca0000000f00 */
[----:B------:R1:W-:Y:S04]  /*44160*/  STL [R1+0x36ec], R0 ;  /* 0x0036ec0001007387 */ /* 0x0003e80000100800 */
[----:B------:R2:W-:Y:S04]  /*44170*/  STL [R1+0x36f8], R146 ;  /* 0x0036f89201007387 */ /* 0x0005e80000100800 */
[----:B------:R-:W4:Y:S01]  /*44180*/  LDL.LU.64 R142, [R1+0x1fe0] ;  /* 0x001fe000018e7983 */ /* 0x000f220000300a00 */
[----:B-1----:R-:W-:-:S03]  /*44190*/  IMAD.MOV.U32 R0, RZ, RZ, R147 ;  /* 0x000000ffff007224 */ /* 0x002fc600078e0093 */
[----:B------:R-:W4:Y:S04]  /*441a0*/  LDL.LU.64 R144, [R1+0x1fe8] ;  /* 0x001fe80001907983 */ /* 0x000f280000300a00 */
[----:B------:R1:W-:Y:S04]  /*441b0*/  STL [R1+0x36f4], R0 ;  /* 0x0036f40001007387 */ /* 0x0003e80000100800 */
[----:B--2---:R-:W-:Y:S04]  /*441c0*/  STL [R1+0x3700], R130 ;  /* 0x0037008201007387 */ /* 0x004fe80000100800 */
[----:B------:R-:W2:Y:S01]  /*441d0*/  LDL.LU.64 R146, [R1+0x1e50] ;  /* 0x001e500001927983 */ /* 0x000ea20000300a00 */
[----:B-1----:R-:W-:-:S03]  /*441e0*/  IMAD.MOV.U32 R0, RZ, RZ, R131 ;  /* 0x000000ffff007224 */ /* 0x002fc600078e0083 */
[----:B---3--:R-:W-:Y:S04]  /*441f0*/  STL [R1+0x3708], R132 ;  /* 0x0037088401007387 */ /* 0x008fe80000100800 */
[----:B------:R1:W-:Y:S04]  /*44200*/  STL [R1+0x36fc], R0 ;  /* 0x0036fc0001007387 */ /* 0x0003e80000100800 */
[----:B------:R-:W-:Y:S01]  /*44210*/  STL [R1+0x3710], R134 ;  /* 0x0037108601007387 */ /* 0x000fe20000100800 */
[----:B-1----:R-:W-:-:S05]  /*44220*/  MOV R0, R133 ;  /* 0x0000008500007202 */ /* 0x002fca0000000f00 */
[----:B------:R1:W-:Y:S04]  /*44230*/  STL [R1+0x3704], R0 ;  /* 0x0037040001007387 */ /* 0x0003e80000100800 */
[----:B----4-:R-:W-:Y:S01]  /*44240*/  STL [R1+0x3718], R136 ;  /* 0x0037188801007387 */ /* 0x010fe20000100800 */
[----:B-1----:R-:W-:-:S05]  /*44250*/  IMAD.MOV.U32 R0, RZ, RZ, R135 ;  /* 0x000000ffff007224 */ /* 0x002fca00078e0087 */
[----:B------:R1:W-:Y:S04]  /*44260*/  STL [R1+0x370c], R0 ;  /* 0x00370c0001007387 */ /* 0x0003e80000100800 */
[----:B------:R-:W-:Y:S01]  /*44270*/  STL [R1+0x3720], R138 ;  /* 0x0037208a01007387 */ /* 0x000fe20000100800 */
[----:B-1----:R-:W-:-:S05]  /*44280*/  IMAD.MOV.U32 R0, RZ, RZ, R137 ;  /* 0x000000ffff007224 */ /* 0x002fca00078e0089 */
[----:B------:R1:W-:Y:S04]  /*44290*/  STL [R1+0x3714], R0 ;  /* 0x0037140001007387 */ /* 0x0003e80000100800 */
[----:B------:R-:W-:Y:S01]  /*442a0*/  STL [R1+0x3728], R148 ;  /* 0x0037289401007387 */ /* 0x000fe20000100800 */
[----:B-1----:R-:W-:-:S05]  /*442b0*/  MOV R0, R139 ;  /* 0x0000008b00007202 */ /* 0x002fca0000000f00 */
[----:B------:R1:W-:Y:S04]  /*442c0*/  STL [R1+0x371c], R0 ;  /* 0x00371c0001007387 */ /* 0x0003e80000100800 */
[----:B------:R-:W-:Y:S01]  /*442d0*/  STL [R1+0x3730], R150 ;  /* 0x0037309601007387 */ /* 0x000fe20000100800 */
[----:B-1----:R-:W-:-:S05]  /*442e0*/  IMAD.MOV.U32 R0, RZ, RZ, R149 ;  /* 0x000000ffff007224 */ /* 0x002fca00078e0095 */
[----:B------:R1:W-:Y:S04]  /*442f0*/  STL [R1+0x3724], R0 ;  /* 0x0037240001007387 */ /* 0x0003e80000100800 */
[----:B------:R-:W3:Y:S04]  /*44300*/  LDL.LU.64 R132, [R1+0x2018] ;  /* 0x0020180001847983 */ /* 0x000ee80000300a00 */
[----:B------:R-:W4:Y:S01]  /*44310*/  LDL.LU.64 R134, [R1+0x2020] ;  /* 0x0020200001867983 */ /* 0x000f220000300a00 */
[----:B-1----:R-:W-:-:S05]  /*44320*/  IMAD.MOV.U32 R0, RZ, RZ, R151 ;  /* 0x000000ffff007224 */ /* 0x002fca00078e0097 */
[----:B------:R1:W-:Y:S04]  /*44330*/  STL [R1+0x372c], R0 ;  /* 0x00372c0001007387 */ /* 0x0003e80000100800 */
[----:B------:R-:W-:Y:S04]  /*44340*/  STL [R1+0x1fc8], R230 ;  /* 0x001fc8e601007387 */ /* 0x000fe80000100800 */
[----:B------:R-:W4:Y:S04]  /*44350*/  LDL.LU.64 R136, [R1+0x2028] ;  /* 0x0020280001887983 */ /* 0x000f280000300a00 */
[----:B------:R-:W-:Y:S04]  /*44360*/  STL [R1+0x1fc4], R231 ;  /* 0x001fc4e701007387 */ /* 0x000fe80000100800 */
[----:B------:R-:W4:Y:S04]  /*44370*/  LDL.LU.64 R148, [R1+0x1e78] ;  /* 0x001e780001947983 */ /* 0x000f280000300a00 */
[----:B------:R-:W-:Y:S04]  /*44380*/  STL [R1+0x1fd0], R6 ;  /* 0x001fd00601007387 */ /* 0x000fe80000100800 */
[----:B------:R-:W4:Y:S04]  /*44390*/  LDL.LU.64 R150, [R1+0x1e08] ;  /* 0x001e080001967983 */ /* 0x000f280000300a00 */
[----:B------:R-:W-:Y:S01]  /*443a0*/  STL [R1+0x1fcc], R7 ;  /* 0x001fcc0701007387 */ /* 0x000fe20000100800 */
[----:B-1----:R-:W-:-:S03]  /*443b0*/  MOV R0, R141 ;  /* 0x0000008d00007202 */ /* 0x002fc60000000f00 */
[----:B------:R-:W-:Y:S04]  /*443c0*/  STL [R1+0x1fd8], R140 ;  /* 0x001fd88c01007387 */ /* 0x000fe80000100800 */
[----:B------:R-:W-:Y:S04]  /*443d0*/  STL [R1+0x1fe0], R142 ;  /* 0x001fe08e01007387 */ /* 0x000fe80000100800 */
[----:B------:R1:W-:Y:S04]  /*443e0*/  STL [R1+0x1fd4], R0 ;  /* 0x001fd40001007387 */ /* 0x0003e80000100800 */
[----:B------:R-:W-:Y:S01]  /*443f0*/  STL [R1+0x1fe8], R144 ;  /* 0x001fe89001007387 */ /* 0x000fe20000100800 */
[----:B-1----:R-:W-:-:S05]  /*44400*/  IMAD.MOV.U32 R0, RZ, RZ, R143 ;  /* 0x000000ffff007224 */ /* 0x002fca00078e008f */
[----:B------:R1:W-:Y:S02]  /*44410*/  STL [R1+0x1fdc], R0 ;  /* 0x001fdc0001007387 */ /* 0x0003e40000100800 */
[----:B-1----:R-:W-:Y:S02]  /*44420*/  IMAD.MOV.U32 R0, RZ, RZ, R145 ;  /* 0x000000ffff007224 */ /* 0x002fe400078e0091 */
[----:B--2---:R-:W-:Y:S04]  /*44430*/  STL [R1+0x1ff0], R146 ;  /* 0x001ff09201007387 */ /* 0x004fe80000100800 */
[----:B------:R1:W-:Y:S04]  /*44440*/  STL [R1+0x1fe4], R0 ;  /* 0x001fe40001007387 */ /* 0x0003e80000100800 */
[----:B------:R-:W-:Y:S01]  /*44450*/  STL [R1+0x1ff8], R246 ;  /* 0x001ff8f601007387 */ /* 0x000fe20000100800 */
[----:B-1----:R-:W-:-:S05]  /*44460*/  MOV R0, R147 ;  /* 0x0000009300007202 */ /* 0x002fca0000000f00 */
[----:B------:R1:W-:Y:S04]  /*44470*/  STL [R1+0x1fec], R0 ;  /* 0x001fec0001007387 */ /* 0x0003e80000100800 */
[----:B------:R-:W2:Y:S04]  /*44480*/  LDL.LU.64 R138, [R1+0x2058] ;  /* 0x00205800018a7983 */ /* 0x000ea80000300a00 */
[----:B------:R-:W-:Y:S04]  /*44490*/  STL [R1+0x1ff4], R247 ;  /* 0x001ff4f701007387 */ /* 0x000fe80000100800 */
[----:B------:R-:W-:Y:S04]  /*444a0*/  STL [R1+0x2000], R236 ;  /* 0x002000ec01007387 */ /* 0x000fe80000100800 */
        /* <DEDUP_REMOVED lines=8> */
[----:B---3--:R-:W-:Y:S01]  /*44530*/  STL [R1+0x2018], R132 ;  /* 0x0020188401007387 */ /* 0x008fe20000100800 */
[----:B-1----:R-:W-:-:S03]  /*44540*/  IMAD.MOV.U32 R0, RZ, RZ, R133 ;  /* 0x000000ffff007224 */ /* 0x002fc600078e0085 */
[----:B------:R-:W3:Y:S04]  /*44550*/  LDL.LU.64 R146, [R1+0x1e28] ;  /* 0x001e280001927983 */ /* 0x000ee80000300a00 */
[----:B----4-:R-:W-:Y:S04]  /*44560*/  STL [R1+0x2020], R134 ;  /* 0x0020208601007387 */ /* 0x010fe80000100800 */
[----:B------:R1:W-:Y:S02]  /*44570*/  STL [R1+0x2014], R0 ;  /* 0x0020140001007387 */ /* 0x0003e40000100800 */
[----:B-1----:R-:W-:-:S02]  /*44580*/  IMAD.MOV.U32 R0, RZ, RZ, R135 ;  /* 0x000000ffff007224 */ /* 0x002fc400078e0087 */
[----:B------:R-:W-:Y:S04]  /*44590*/  STL [R1+0x2028], R136 ;  /* 0x0020288801007387 */ /* 0x000fe80000100800 */
[----:B------:R1:W-:Y:S04]  /*445a0*/  STL [R1+0x201c], R0 ;  /* 0x00201c0001007387 */ /* 0x0003e80000100800 */
[----:B------:R-:W-:Y:S01]  /*445b0*/  STL [R1+0x2030], R148 ;  /* 0x0020309401007387 */ /* 0x000fe20000100800 */
[----:B-1----:R-:W-:-:S05]  /*445c0*/  MOV R0, R137 ;  /* 0x0000008900007202 */ /* 0x002fca0000000f00 */
[----:B------:R1:W-:Y:S04]  /*445d0*/  STL [R1+0x2024], R0 ;  /* 0x0020240001007387 */ /* 0x0003e80000100800 */
[----:B------:R-:W-:Y:S01]  /*445e0*/  STL [R1+0x2038], R150 ;  /* 0x0020389601007387 */ /* 0x000fe20000100800 */
[----:B-1----:R-:W-:-:S05]  /*445f0*/  IMAD.MOV.U32 R0, RZ, RZ, R149 ;  /* 0x000000ffff007224 */ /* 0x002fca00078e0095 */
[----:B------:R1:W-:Y:S04]  /*44600*/  STL [R1+0x202c], R0 ;  /* 0x00202c0001007387 */ /* 0x0003e80000100800 */
[----:B------:R-:W-:Y:S01]  /*44610*/  STL [R1+0x2040], R240 ;  /* 0x002040f001007387 */ /* 0x000fe20000100800 */
[----:B-1----:R-:W-:-:S05]  /*44620*/  IMAD.MOV.U32 R0, RZ, RZ, R151 ;  /* 0x000000ffff007224 */ /* 0x002fca00078e0097 */
[----:B------:R1:W-:Y:S04]  /*44630*/  STL [R1+0x2034], R0 ;  /* 0x0020340001007387 */ /* 0x0003e80000100800 */
[----:B------:R-:W4:Y:S04]  /*44640*/  LDL.LU.64 R148, [R1+0x2098] ;  /* 0x0020980001947983 */ /* 0x000f280000300a00 */
[----:B------:R-:W-:Y:S04]  /*44650*/  STL [R1+0x203c], R241 ;  /* 0x00203cf101007387 */ /* 0x000fe80000100800 */
[----:B------:R-:W-:Y:S04]  /*44660*/  STL [R1+0x2048], R238 ;  /* 0x002048ee01007387 */ /* 0x000fe80000100800 */
[----:B------:R-:W4:Y:S04]  /*44670*/  LDL.LU.64 R136, [R1+0x20a0] ;  /* 0x0020a00001887983 */ /* 0x000f280000300a00 */
[----:B------:R-:W-:Y:S04]  /*44680*/  STL [R1+0x2044], R239 ;  /* 0x002044ef01007387 */ /* 0x000fe80000100800 */
[----:B------:R-:W-:Y:S04]  /*44690*/  STL [R1+0x2050], R2 ;  /* 0x0020500201007387 */ /* 0x000fe80000100800 */
[----:B------:R-:W4:Y:S04]  /*446a0*/  LDL.LU.64 R150, [R1+0x20a8] ;  /* 0x0020a80001967983 */ /* 0x000f280000300a00 */
[----:B------:R-:W-:Y:S04]  /*446b0*/  STL [R1+0x204c], R3 ;  /* 0x00204c0301007387 */ /* 0x000fe80000100800 */
[----:B--2---:R2:W-:Y:S04]  /*446c0*/  STL [R1+0x2058], R138 ;  /* 0x0020588a01007387 */ /* 0x0045e80000100800 */
[----:B------:R-:W4:Y:S01]  /*446d0*/  LDL.LU.64 R132, [R1+0x20b0] ;  /* 0x0020b00001847983 */ /* 0x000f220000300a00 */
[----:B-1----:R-:W-:-:S03]  /*446e0*/  MOV R0, R139 ;  /* 0x0000008b00007202 */ /* 0x002fc60000000f00 */
[----:B------:R-:W-:Y:S04]  /*446f0*/  STL [R1+0x2060], R140 ;  /* 0x0020608c01007387 */ /* 0x000fe80000100800 */
[----:B------:R1:W-:Y:S04]  /*44700*/  STL [R1+0x2054], R0 ;  /* 0x0020540001007387 */ /* 0x0003e80000100800 */
[----:B--2---:R-:W2:Y:S01]  /*44710*/  LDL.LU.64 R138, [R1+0x1e48] ;  /* 0x001e4800018a7983 */ /* 0x004ea20000300a00 */
[----:B-1----:R-:W-:-:S03]  /*44720*/  IMAD.MOV.U32 R0, RZ, RZ, R141 ;  /* 0x000000ffff007224 */ /* 0x002fc600078e008d */
[----:B------:R-:W-:Y:S04]  /*44730*/  STL [R1+0x2068], R142 ;  /* 0x0020688e01007387 */ /* 0x000fe80000100800 */
[----:B------:R1:W-:Y:S04]  /*44740*/  STL [R1+0x205c], R0 ;  /* 0x00205c0001007387 */ /* 0x0003e80000100800 */
[----:B------:R-:W2:Y:S01]  /*44750*/  LDL.LU.64 R140, [R1+0x1e18] ;  /* 0x001e1800018c7983 */ /* 0x000ea20000300a00 */
[----:B-1----:R-:W-:-:S03]  /*44760*/  IMAD.MOV.U32 R0, RZ, RZ, R143 ;  /* 0x000000ffff007224 */ /* 0x002fc600078e008f */
[----:B------:R-:W-:Y:S04]  /*44770*/  STL [R1+0x2070], R144 ;  /* 0x0020709001007387 */ /* 0x000fe80000100800 */
[----:B------:R1:W-:Y:S04]  /*44780*/  STL [R1+0x2064], R0 ;  /* 0x0020640001007387 */ /* 0x0003e80000100800 */
[----:B------:R-:W2:Y:S01]  /*44790*/  LDL.LU.64 R134, [R1+0x1e00] ;  /* 0x001e000001867983 */ /* 0x000ea20000300a00 */
[----:B-1----:R-:W-:-:S03]  /*447a0*/  MOV R0, R145 ;  /* 0x0000009100007202 */ /* 0x002fc60000000f00 */
[----:B---3--:R-:W-:Y:S04]  /*447b0*/  STL [R1+0x2078], R146 ;  /* 0x0020789201007387 */ /* 0x008fe80000100800 */
[----:B------:R1:W-:Y:S04]  /*447c0*/  STL [R1+0x206c], R0 ;  /* 0x00206c0001007387 */ /* 0x0003e80000100800 */
[----:B------:R-:W-:Y:S01]  /*447d0*/  STL [R1+0x2080], R250 ;  /* 0x002080fa01007387 */ /* 0x000fe20000100800 */
[----:B-1----:R-:W-:-:S05]  /*447e0*/  IMAD.MOV.U32 R0, RZ, RZ, R147 ;  /* 0x000000ffff007224 */ /* 0x002fca00078e0093 */
[----:B------:R1:W-:Y:S04]  /*447f0*/  STL [R1+0x2074], R0 ;  /* 0x0020740001007387 */ /* 0x0003e80000100800 */
[----:B------:R-:W-:Y:S04]  /*44800*/  STL [R1+0x207c], R251 ;  /* 0x00207cfb01007387 */ /* 0x000fe80000100800 */
[----:B------:R-:W3:Y:S04]  /*44810*/  LDL.LU.64 R142, [R1+0x20d8] ;  /* 0x0020d800018e7983 */ /* 0x000ee80000300a00 */
[----:B------:R-:W-:Y:S04]  /*44820*/  STL [R1+0x2088], R244 ;  /* 0x002088f401007387 */ /* 0x000fe80000100800 */
[----:B------:R-:W-:Y:S04]  /*44830*/  STL [R1+0x2084], R245 ;  /* 0x002084f501007387 */ /* 0x000fe80000100800 */
[----:B------:R-:W3:Y:S04]  /*44840*/  LDL.LU.64 R144, [R1+0x20e0] ;  /* 0x0020e00001907983 */ /* 0x000ee80000300a00 */
[----:B------:R-:W-:Y:S04]  /*44850*/  STL [R1+0x2090], R242 ;  /* 0x002090f201007387 */ /* 0x000fe80000100800 */
[----:B------:R-:W-:Y:S04]  /*44860*/  STL [R1+0x208c], R243 ;  /* 0x00208cf301007387 */ /* 0x000fe80000100800 */
[----:B------:R-:W3:Y:S04]  /*44870*/  LDL.LU.64 R146, [R1+0x20e8] ;  /* 0x0020e80001927983 */ /* 0x000ee80000300a00 */
        /* <DEDUP_REMOVED lines=12> */
[----:B------:R-:W-:Y:S04]  /*44940*/  STL [R1+0x20b0], R132 ;  /* 0x0020b08401007387 */ /* 0x000fe80000100800 */
[----:B------:R-:W4:Y:S01]  /*44950*/  LDL.LU.64 R130, [R1+0x1e20] ;  /* 0x001e200001827983 */ /* 0x000f220000300a00 */
[----:B-1----:R-:W-:-:S05]  /*44960*/  IMAD.MOV.U32 R0, RZ, RZ, R133 ;  /* 0x000000ffff007224 */ /* 0x002fca00078e0085 */
[----:B------:R1:W-:Y:S04]  /*44970*/  STL [R1+0x20ac], R0 ;  /* 0x0020ac0001007387 */ /* 0x0003e80000100800 */
[----:B--2---:R2:W-:Y:S01]  /*44980*/  STL [R1+0x20b8], R138 ;  /* 0x0020b88a01007387 */ /* 0x0045e20000100800 */
[----:B-1----:R-:W-:-:S03]  /*44990*/  MOV R0, R139 ;  /* 0x0000008b00007202 */ /* 0x002fc60000000f00 */
[----:B--2---:R-:W2:Y:S04]  /*449a0*/  LDL.LU.64 R138, [R1+0x1e10] ;  /* 0x001e1000018a7983 */ /* 0x004ea80000300a00 */
[----:B------:R1:W-:Y:S04]  /*449b0*/  STL [R1+0x20b4], R0 ;  /* 0x0020b40001007387 */ /* 0x0003e80000100800 */
[----:B------:R1:W-:Y:S02]  /*449c0*/  STL [R1+0x20c0], R140 ;  /* 0x0020c08c01007387 */ /* 0x0003e40000100800 */
[----:B-1----:R-:W-:-:S02]  /*449d0*/  IMAD.MOV.U32 R0, RZ, RZ, R141 ;  /* 0x000000ffff007224 */ /* 0x002fc400078e008d */
[----:B------:R-:W2:Y:S04]  /*449e0*/  LDL.LU.64 R140, [R1+0x2118] ;  /* 0x00211800018c7983 */ /* 0x000ea80000300a00 */
[----:B------:R1:W-:Y:S04]  /*449f0*/  STL [R1+0x20bc], R0 ;  /* 0x0020bc0001007387 */ /* 0x0003e80000100800 */
[----:B------:R1:W-:Y:S04]  /*44a00*/  STL [R1+0x20c8], R134 ;  /* 0x0020c88601007387 */ /* 0x0003e80000100800 */
[----:B------:R-:W2:Y:S01]  /*44a10*/  LDL.LU.64 R132, [R1+0x2120] ;  /* 0x0021200001847983 */ /* 0x000ea20000300a00 */
[----:B-1----:R-:W-:-:S05]  /*44a20*/  IMAD.MOV.U32 R0, RZ, RZ, R135 ;  /* 0x000000ffff007224 */ /* 0x002fca00078e0087 */
[----:B------:R1:W-:Y:S04]  /*44a30*/  STL [R1+0x20c4], R0 ;  /* 0x0020c40001007387 */ /* 0x0003e80000100800 */
[----:B------:R-:W-:Y:S04]  /*44a40*/  STL [R1+0x20d0], R248 ;  /* 0x0020d0f801007387 */ /* 0x000fe80000100800 */
[----:B------:R-:W-:Y:S04]  /*44a50*/  STL [R1+0x20cc], R249 ;  /* 0x0020ccf901007387 */ /* 0x000fe80000100800 */
[----:B------:R-:W2:Y:S04]  /*44a60*/  LDL.LU.64 R134, [R1+0x2128] ;  /* 0x0021280001867983 */ /* 0x000ea80000300a00 */
[----:B---3--:R3:W-:Y:S01]  /*44a70*/  STL [R1+0x20d8], R142 ;  /* 0x0020d88e01007387 */ /* 0x0087e20000100800 */
[----:B-1----:R-:W-:-:S03]  /*44a80*/  MOV R0, R143 ;  /* 0x0000008f00007202 */ /* 0x002fc60000000f00 */
[----:B---3--:R-:W3:Y:S04]  /*44a90*/  LDL.LU.64 R142, [R1+0x2130] ;  /* 0x00213000018e7983 */ /* 0x008ee80000300a00 */
[----:B------:R1:W-:Y:S04]  /*44aa0*/  STL [R1+0x20d4], R0 ;  /* 0x0020d40001007387 */ /* 0x0003e80000100800 */
[----:B------:R1:W-:Y:S02]  /*44ab0*/  STL [R1+0x20e0], R144 ;  /* 0x0020e09001007387 */ /* 0x0003e40000100800 */
[----:B-1----:R-:W-:-:S02]  /*44ac0*/  IMAD.MOV.U32 R0, RZ, RZ, R145 ;  /* 0x000000ffff007224 */ /* 0x002fc400078e0091 */
[----:B------:R-:W3:Y:S04]  /*44ad0*/  LDL.LU.64 R144, [R1+0x2138] ;  /* 0x0021380001907983 */ /* 0x000ee80000300a00 */
[----:B------:R1:W-:Y:S04]  /*44ae0*/  STL [R1+0x20dc], R0 ;  /* 0x0020dc0001007387 */ /* 0x0003e80000100800 */
[----:B------:R1:W-:Y:S02]  /*44af0*/  STL [R1+0x20e8], R146 ;  /* 0x0020e89201007387 */ /* 0x0003e40000100800 */
[----:B-1----:R-:W-:-:S02]  /*44b00*/  IMAD.MOV.U32 R0, RZ, RZ, R147 ;  /* 0x000000ffff007224 */ /* 0x002fc400078e0093 */
[----:B------:R-:W3:Y:S04]  /*44b10*/  LDL.LU.64 R146, [R1+0x1e60] ;  /* 0x001e600001927983 */ /* 0x000ee80000300a00 */
        /* <DEDUP_REMOVED lines=21> */
[----:B------:R1:W-:Y:S02]  /*44c70*/  STL [R1+0x2118], R140 ;  /* 0x0021188c01007387 */ /* 0x0003e40000100800 */
[----:B-1----:R-:W-:-:S02]  /*44c80*/  IMAD.MOV.U32 R0, RZ, RZ, R141 ;  /* 0x000000ffff007224 */ /* 0x002fc400078e008d */
[----:B------:R-:W2:Y:S04]  /*44c90*/  LDL.LU.64 R140, [R1+0x2170] ;  /* 0x00217000018c7983 */ /* 0x000ea80000300a00 */
[----:B------:R1:W-:Y:S04]  /*44ca0*/  STL [R1+0x2114], R0 ;  /* 0x0021140001007387 */ /* 0x0003e80000100800 */
[----:B------:R1:W-:Y:S02]  /*44cb0*/  STL [R1+0x2120], R132 ;  /* 0x0021208401007387 */ /* 0x0003e40000100800 */
[----:B-1----:R-:W-:-:S02]  /*44cc0*/  MOV R0, R133 ;  /* 0x0000008500007202 */ /* 0x002fc40000000f00 */
[----:B------:R-:W2:Y:S04]  /*44cd0*/  LDL.LU.64 R132, [R1+0x2178] ;  /* 0x0021780001847983 */ /* 0x000ea80000300a00 */
[----:B------:R1:W-:Y:S04]  /*44ce0*/  STL [R1+0x211c], R0 ;  /* 0x00211c0001007387 */ /* 0x0003e80000100800 */
[----:B------:R1:W-:Y:S02]  /*44cf0*/  STL [R1+0x2128], R134 ;  /* 0x0021288601007387 */ /* 0x0003e40000100800 */
[----:B-1----:R-:W-:-:S02]  /*44d00*/  IMAD.MOV.U32 R0, RZ, RZ, R135 ;  /* 0x000000ffff007224 */ /* 0x002fc400078e0087 */
[----:B------:R-:W2:Y:S04]  /*44d10*/  LDL.LU.64 R134, [R1+0x1e88] ;  /* 0x001e880001867983 */ /* 0x000ea80000300a00 */
[----:B------:R1:W-:Y:S04]  /*44d20*/  STL [R1+0x2124], R0 ;  /* 0x0021240001007387 */ /* 0x0003e80000100800 */
[----:B---3--:R3:W-:Y:S01]  /*44d30*/  STL [R1+0x2130], R142 ;  /* 0x0021308e01007387 */ /* 0x0087e20000100800 */
[----:B-1----:R-:W-:-:S03]  /*44d40*/  IMAD.MOV.U32 R0, RZ, RZ, R143 ;  /* 0x000000ffff007224 */ /* 0x002fc600078e008f */
[----:B---3--:R-:W3:Y:S04]  /*44d50*/  LDL.LU.64 R142, [R1+0x1e68] ;  /* 0x001e6800018e7983 */ /* 0x008ee80000300a00 */
[----:B------:R1:W-:Y:S04]  /*44d60*/  STL [R1+0x212c], R0 ;  /* 0x00212c0001007387 */ /* 0x0003e80000100800 */
[----:B------:R1:W-:Y:S02]  /*44d70*/  STL [R1+0x2138], R144 ;  /* 0x0021389001007387 */ /* 0x0003e40000100800 */
[----:B-1----:R-:W-:-:S02]  /*44d80*/  MOV R0, R145 ;  /* 0x0000009100007202 */ /* 0x002fc40000000f00 */
[----:B------:R-:W3:Y:S04]  /*44d90*/  LDL.LU.64 R144, [R1+0x1e58] ;  /* 0x001e580001907983 */ /* 0x000ee80000300a00 */
[----:B------:R1:W-:Y:S04]  /*44da0*/  STL [R1+0x2134], R0 ;  /* 0x0021340001007387 */ /* 0x0003e80000100800 */
[----:B------:R1:W-:Y:S02]  /*44db0*/  STL [R1+0x2140], R146 ;  /* 0x0021409201007387 */ /* 0x0003e40000100800 */
[----:B-1----:R-:W-:-:S02]  /*44dc0*/  IMAD.MOV.U32 R0, RZ, RZ, R147 ;  /* 0x000000ffff007224 */ /* 0x002fc400078e0093 */
[----:B------:R-:W3:Y:S04]  /*44dd0*/  LDL.LU.64 R146, [R1+0x2198] ;  /* 0x0021980001927983 */ /* 0x000ee80000300a00 */
        /* <DEDUP_REMOVED lines=33> */
[----:B---3--:R3:W-:Y:S01]  /*44ff0*/  STL [R1+0x2188], R142 ;  /* 0x0021888e01007387 */ /* 0x0087e20000100800 */
[----:B-1----:R-:W-:-:S03]  /*45000*/  IMAD.MOV.U32 R0, RZ, RZ, R143 ;  /* 0x000000ffff007224 */ /* 0x002fc600078e008f */
[----:B---3--:R-:W3:Y:S04]  /*45010*/  LDL.LU.64 R142, [R1+0x21e0] ;  /* 0x0021e000018e7983 */ /* 0x008ee80000300a00 */
[----:B------:R1:W-:Y:S04]  /*45020*/  STL [R1+0x2184], R0 ;  /* 0x0021840001007387 */ /* 0x0003e80000100800 */
[----:B------:R1:W-:Y:S02]  /*45030*/  STL [R1+0x2190], R144 ;  /* 0x0021909001007387 */ /* 0x0003e40000100800 */
[----:B-1----:R-:W-:-:S02]  /*45040*/  IMAD.MOV.U32 R0, RZ, RZ, R145 ;  /* 0x000000ffff007224 */ /* 0x002fc400078e0091 */
[----:B------:R-:W3:Y:S04]  /*45050*/  LDL.LU.64 R144, [R1+0x21e8] ;  /* 0x0021e80001907983 */ /* 0x000ee80000300a00 */
[----:B------:R1:W-:Y:S04]  /*45060*/  STL [R1+0x218c], R0 ;  /* 0x00218c0001007387 */ /* 0x0003e80000100800 */
[----:B------:R1:W-:Y:S02]  /*45070*/  STL [R1+0x2198], R146 ;  /* 0x0021989201007387 */ /* 0x0003e40000100800 */
[----:B-1----:R-:W-:-:S02]  /*45080*/  MOV R0, R147 ;  /* 0x0000009300007202 */ /* 0x002fc40000000f00 */
[----:B------:R-:W3:Y:S04]  /*45090*/  LDL.LU.64 R146, [R1+0x21f0] ;  /* 0x0021f00001927983 */ /* 0x000ee80000300a00 */
        /* <DEDUP_REMOVED lines=1007> */
[----:B------:R-:W3:Y:S04]  /*48f90*/  LDL.64 R144, [R1+0x3d48] ;  /* 0x003d480001907983 */ /* 0x000ee80000100a00 */
        /* <DEDUP_REMOVED lines=385> */
[----:B------:R-:W-:Y:S04]  /*4a7b0*/  STL [R1+0x3b28], R134 ;  /* 0x003b288601007387 */ /* 0x000fe80000100800 */
[----:B------:R-:W2:Y:S01]  /*4a7c0*/  LDL.LU.64 R128, [R1+0x3b80] ;  /* 0x003b800001807983 */ /* 0x000ea20000300a00 */
[----:B-1----:R-:W-:-:S05]  /*4a7d0*/  IMAD.MOV.U32 R0, RZ, RZ, R135 ;  /* 0x000000ffff007224 */ /* 0x002fca00078e0087 */
        /* <DEDUP_REMOVED lines=17> */
[----:B------:R-:W-:Y:S04]  /*4a8f0*/  STL [R1+0x3b50], R136 ;  /* 0x003b508801007387 */ /* 0x000fe80000100800 */
[----:B------:R-:W4:Y:S01]  /*4a900*/  LDL.LU.64 R134, [R1+0x3bb8] ;  /* 0x003bb80001867983 */ /* 0x000f220000300a00 */
[----:B-1----:R-:W-:-:S05]  /*4a910*/  MOV R0, R137 ;  /* 0x0000008900007202 */ /* 0x002fca0000000f00 */
[----:B------:R1:W-:Y:S02]  /*4a920*/  STL [R1+0x3b4c], R0 ;  /* 0x003b4c0001007387 */ /* 0x0003e40000100800 */
[----:B-1----:R-:W-:Y:S02]  /*4a930*/  IMAD.MOV.U32 R0, RZ, RZ, R151 ;  /* 0x000000ffff007224 */ /* 0x002fe400078e0097 */
[----:B------:R1:W-:Y:S04]  /*4a940*/  STL [R1+0x3b58], R150 ;  /* 0x003b589601007387 */ /* 0x0003e80000100800 */
[----:B-1----:R-:W4:Y:S04]  /*4a950*/  LDL.LU.64 R150, [R1+0x3bd0] ;  /* 0x003bd00001967983 */ /* 0x002f280000300a00 */
[----:B------:R1:W-:Y:S04]  /*4a960*/  STL [R1+0x3b54], R0 ;  /* 0x003b540001007387 */ /* 0x0003e80000100800 */
[----:B------:R2:W-:Y:S04]  /*4a970*/  STL [R1+0x3b60], R130 ;  /* 0x003b608201007387 */ /* 0x0005e80000100800 */
[----:B------:R-:W4:Y:S01]  /*4a980*/  LDL.LU.64 R136, [R1+0x3d38] ;  /* 0x003d380001887983 */ /* 0x000f220000300a00 */
[----:B-1----:R-:W-:-:S03]  /*4a990*/  IMAD.MOV.U32 R0, RZ, RZ, R131 ;  /* 0x000000ffff007224 */ /* 0x002fc600078e0083 */
[----:B--2---:R-:W-:Y:S04]  /*4a9a0*/  STL [R1+0x3b68], R138 ;  /* 0x003b688a01007387 */ /* 0x004fe80000100800 */
[----:B------:R1:W-:Y:S04]  /*4a9b0*/  STL [R1+0x3b5c], R0 ;  /* 0x003b5c0001007387 */ /* 0x0003e80000100800 */
[----:B------:R-:W2:Y:S01]  /*4a9c0*/  LDL.LU.64 R130, [R1+0x3d68] ;  /* 0x003d680001827983 */ /* 0x000ea20000300a00 */
[----:B-1----:R-:W-:-:S03]  /*4a9d0*/  MOV R0, R139 ;  /* 0x0000008b00007202 */ /* 0x002fc60000000f00 */
[----:B------:R-:W-:Y:S04]  /*4a9e0*/  STL [R1+0x3b70], R140 ;  /* 0x003b708c01007387 */ /* 0x000fe80000100800 */
[----:B------:R1:W-:Y:S04]  /*4a9f0*/  STL [R1+0x3b64], R0 ;  /* 0x003b640001007387 */ /* 0x0003e80000100800 */
[----:B------:R-:W2:Y:S01]  /*4aa00*/  LDL.LU.64 R138, [R1+0x3bd8] ;  /* 0x003bd800018a7983 */ /* 0x000ea20000300a00 */
        /* <DEDUP_REMOVED lines=10> */
[----:B------:R1:W-:Y:S02]  /*4aab0*/  STL [R1+0x3b7c], R0 ;  /* 0x003b7c0001007387 */ /* 0x0003e40000100800 */
[----:B-1----:R-:W-:Y:S02]  /*4aac0*/  IMAD.MOV.U32 R0, RZ, RZ, R143 ;  /* 0x000000ffff007224 */ /* 0x002fe400078e008f */
[----:B------:R-:W3:Y:S04]  /*4aad0*/  LDL.LU.64 R142, [R1+0x3be0] ;  /* 0x003be000018e7983 */ /* 0x000ee80000300a00 */
        /* <DEDUP_REMOVED lines=19> */
[----:B------:R-:W-:Y:S04]  /*4ac10*/  STL [R1+0x3bb8], R136 ;  /* 0x003bb88801007387 */ /* 0x000fe80000100800 */
[----:B------:R1:W-:Y:S04]  /*4ac20*/  STL [R1+0x3bac], R0 ;  /* 0x003bac0001007387 */ /* 0x0003e80000100800 */
[----:B------:R-:W4:Y:S01]  /*4ac30*/  LDL.LU.64 R150, [R1+0x3c08] ;  /* 0x003c080001967983 */ /* 0x000f220000300a00 */
[----:B-1----:R-:W-:-:S03]  /*4ac40*/  IMAD.MOV.U32 R0, RZ, RZ, R137 ;  /* 0x000000ffff007224 */ /* 0x002fc600078e0089 */
[----:B--2---:R-:W-:Y:S04]  /*4ac50*/  STL [R1+0x3bc0], R130 ;  /* 0x003bc08201007387 */ /* 0x004fe80000100800 */
[----:B------:R1:W-:Y:S04]  /*4ac60*/  STL [R1+0x3bb4], R0 ;  /* 0x003bb40001007387 */ /* 0x0003e80000100800 */
[----:B------:R-:W2:Y:S01]  /*4ac70*/  LDL.LU.64 R136, [R1+0x3c10] ;  /* 0x003c100001887983 */ /* 0x000ea20000300a00 */
[----:B-1----:R-:W-:-:S03]  /*4ac80*/  IMAD.MOV.U32 R0, RZ, RZ, R131 ;  /* 0x000000ffff007224 */ /* 0x002fc600078e0083 */
[----:B------:R-:W-:Y:S04]  /*4ac90*/  STL [R1+0x3bc8], R138 ;  /* 0x003bc88a01007387 */ /* 0x000fe80000100800 */
        /* <DEDUP_REMOVED lines=9> */
[----:B------:R-:W2:Y:S04]  /*4ad30*/  LDL.LU.64 R140, [R1+0x3c28] ;  /* 0x003c2800018c7983 */ /* 0x000ea80000300a00 */
[----:B------:R-:W2:Y:S01]  /*4ad40*/  LDL.LU.64 R128, [R1+0x3c30] ;  /* 0x003c300001807983 */ /* 0x000ea20000300a00 */
[----:B-1----:R-:W-:-:S05]  /*4ad50*/  IMAD.MOV.U32 R0, RZ, RZ, R133 ;  /* 0x000000ffff007224 */ /* 0x002fca00078e0085 */
        /* <DEDUP_REMOVED lines=9> */
[----:B------:R4:W-:Y:S04]  /*4adf0*/  STL [R1+0x3bf0], R146 ;  /* 0x003bf09201007387 */ /* 0x0009e80000100800 */
[----:B------:R-:W3:Y:S01]  /*4ae00*/  LDL.LU.64 R130, [R1+0x3c48] ;  /* 0x003c480001827983 */ /* 0x000ee20000300a00 */
[----:B-1----:R-:W-:-:S03]  /*4ae10*/  IMAD.MOV.U32 R0, RZ, RZ, R147 ;  /* 0x000000ffff007224 */ /* 0x002fc600078e0093 */
[----:B----4-:R-:W-:Y:S04]  /*4ae20*/  STL [R1+0x3bf8], R148 ;  /* 0x003bf89401007387 */ /* 0x010fe80000100800 */
[----:B------:R1:W-:Y:S04]  /*4ae30*/  STL [R1+0x3bec], R0 ;  /* 0x003bec0001007387 */ /* 0x0003e80000100800 */
[----:B------:R-:W4:Y:S01]  /*4ae40*/  LDL.LU.64 R146, [R1+0x3c50] ;  /* 0x003c500001927983 */ /* 0x000f220000300a00 */
[----:B-1----:R-:W-:-:S03]  /*4ae50*/  MOV R0, R149 ;  /* 0x0000009500007202 */ /* 0x002fc60000000f00 */
[----:B------:R-:W-:Y:S04]  /*4ae60*/  STL [R1+0x3c00], R134 ;  /* 0x003c008601007387 */ /* 0x000fe80000100800 */
[----:B------:R1:W-:Y:S04]  /*4ae70*/  STL [R1+0x3bf4], R0 ;  /* 0x003bf40001007387 */ /* 0x0003e80000100800 */
[----:B------:R-:W4:Y:S04]  /*4ae80*/  LDL.LU.64 R148, [R1+0x3c58] ;  /* 0x003c580001947983 */ /* 0x000f280000300a00 */
[----:B------:R-:W4:Y:S01]  /*4ae90*/  LDL.LU.64 R132, [R1+0x3c60] ;  /* 0x003c600001847983 */ /* 0x000f220000300a00 */
[----:B-1----:R-:W-:-:S05]  /*4aea0*/  IMAD.MOV.U32 R0, RZ, RZ, R135 ;  /* 0x000000ffff007224 */ /* 0x002fca00078e0087 */
[----:B------:R1:W-:Y:S04]  /*4aeb0*/  STL [R1+0x3bfc], R0 ;  /* 0x003bfc0001007387 */ /* 0x0003e80000100800 */
[----:B------:R1:W-:Y:S02]  /*4aec0*/  STL [R1+0x3c08], R150 ;  /* 0x003c089601007387 */ /* 0x0003e40000100800 */
[----:B-1----:R-:W-:Y:S02]  /*4aed0*/  IMAD.MOV.U32 R0, RZ, RZ, R151 ;  /* 0x000000ffff007224 */ /* 0x002fe400078e0097 */
[----:B------:R-:W4:Y:S04]  /*4aee0*/  LDL.LU.64 R150, [R1+0x3c68] ;  /* 0x003c680001967983 */ /* 0x000f280000300a00 */
[----:B------:R2:W-:Y:S02]  /*4aef0*/  STL [R1+0x3c04], R0 ;  /* 0x003c040001007387 */ /* 0x0005e40000100800 */
[----:B--2---:R-:W-:-:S02]  /*4af00*/  MOV R0, R137 ;  /* 0x0000008900007202 */ /* 0x004fc40000000f00 */
[----:B------:R1:W-:Y:S04]  /*4af10*/  STL [R1+0x3c10], R136 ;  /* 0x003c108801007387 */ /* 0x0003e80000100800 */
[----:B------:R-:W2:Y:S04]  /*4af20*/  LDL.LU.64 R134, [R1+0x3c70] ;  /* 0x003c700001867983 */ /* 0x000ea80000300a00 */
[----:B------:R1:W-:Y:S04]  /*4af30*/  STL [R1+0x3c0c], R0 ;  /* 0x003c0c0001007387 */ /* 0x0003e80000100800 */
[----:B------:R-:W-:Y:S04]  /*4af40*/  STL [R1+0x3c18], R126 ;  /* 0x003c187e01007387 */ /* 0x000fe80000100800 */
[----:B-1----:R-:W2:Y:S01]  /*4af50*/  LDL.LU.64 R136, [R1+0x3c78] ;  /* 0x003c780001887983 */ /* 0x002ea20000300a00 */
[----:B------:R-:W-:-:S03]  /*4af60*/  IMAD.MOV.U32 R0, RZ, RZ, R127 ;  /* 0x000000ffff007224 */ /* 0x000fc600078e007f */
[----:B------:R-:W-:Y:S04]  /*4af70*/  STL [R1+0x3c20], R138 ;  /* 0x003c208a01007387 */ /* 0x000fe80000100800 */
[----:B------:R1:W-:Y:S02]  /*4af80*/  STL [R1+0x3c14], R0 ;  /* 0x003c140001007387 */ /* 0x0003e40000100800 */
[----:B-1----:R-:W-:Y:S02]  /*4af90*/  IMAD.MOV.U32 R0, RZ, RZ, R139 ;  /* 0x000000ffff007224 */ /* 0x002fe400078e008b */
[----:B------:R-:W2:Y:S04]  /*4afa0*/  LDL.LU.64 R138, [R1+0x3c80] ;  /* 0x003c8000018a7983 */ /* 0x000ea80000300a00 */
[----:B------:R1:W-:Y:S04]  /*4afb0*/  STL [R1+0x3c1c], R0 ;  /* 0x003c1c0001007387 */ /* 0x0003e80000100800 */
[----:B------:R1:W-:Y:S02]  /*4afc0*/  STL [R1+0x3c28], R140 ;  /* 0x003c288c01007387 */ /* 0x0003e40000100800 */
[----:B-1----:R-:W-:-:S02]  /*4afd0*/  MOV R0, R141 ;  /* 0x0000008d00007202 */ /* 0x002fc40000000f00 */
[----:B------:R-:W-:Y:S04]  /*4afe0*/  STL [R1+0x3c30], R128 ;  /* 0x003c308001007387 */ /* 0x000fe80000100800 */
[----:B------:R1:W-:Y:S04]  /*4aff0*/  STL [R1+0x3c24], R0 ;  /* 0x003c240001007387 */ /* 0x0003e80000100800 */
[----:B------:R-:W2:Y:S01]  /*4b000*/  LDL.LU.64 R140, [R1+0x3c88] ;  /* 0x003c8800018c7983 */ /* 0x000ea20000300a00 */
[----:B-1----:R-:W-:-:S03]  /*4b010*/  IMAD.MOV.U32 R0, RZ, RZ, R129 ;  /* 0x000000ffff007224 */ /* 0x002fc600078e0081 */
[----:B---3--:R-:W-:Y:S04]  /*4b020*/  STL [R1+0x3c38], R142 ;  /* 0x003c388e01007387 */ /* 0x008fe80000100800 */
[----:B------:R1:W-:Y:S02]  /*4b030*/  STL [R1+0x3c2c], R0 ;  /* 0x003c2c0001007387 */ /* 0x0003e40000100800 */
[----:B-1----:R-:W-:Y:S02]  /*4b040*/  IMAD.MOV.U32 R0, RZ, RZ, R143 ;  /* 0x000000ffff007224 */ /* 0x002fe400078e008f */
[----:B------:R-:W3:Y:S04]  /*4b050*/  LDL.LU.64 R142, [R1+0x3c90] ;  /* 0x003c9000018e7983 */ /* 0x000ee80000300a00 */
[----:B------:R1:W-:Y:S04]  /*4b060*/  STL [R1+0x3c34], R0 ;  /* 0x003c340001007387 */ /* 0x0003e80000100800 */
[----:B------:R1:W-:Y:S02]  /*4b070*/  STL [R1+0x3c40], R144 ;  /* 0x003c409001007387 */ /* 0x0003e40000100800 */
[----:B-1----:R-:W-:-:S02]  /*4b080*/  MOV R0, R145 ;  /* 0x0000009100007202 */ /* 0x002fc40000000f00 */
[----:B------:R-:W-:Y:S04]  /*4b090*/  STL [R1+0x3c48], R130 ;  /* 0x003c488201007387 */ /* 0x000fe80000100800 */
[----:B------:R1:W-:Y:S04]  /*4b0a0*/  STL [R1+0x3c3c], R0 ;  /* 0x003c3c0001007387 */ /* 0x0003e80000100800 */
[----:B------:R-:W3:Y:S01]  /*4b0b0*/  LDL.LU.64 R144, [R1+0x3c98] ;  /* 0x003c980001907983 */ /* 0x000ee20000300a00 */
[----:B-1----:R-:W-:-:S03]  /*4b0c0*/  IMAD.MOV.U32 R0, RZ, RZ, R131 ;  /* 0x000000ffff007224 */ /* 0x002fc600078e0083 */
[----:B----4-:R-:W-:Y:S04]  /*4b0d0*/  STL [R1+0x3c50], R146 ;  /* 0x003c509201007387 */ /* 0x010fe80000100800 */
[----:B------:R1:W-:Y:S02]  /*4b0e0*/  STL [R1+0x3c44], R0 ;  /* 0x003c440001007387 */ /* 0x0003e40000100800 */
[----:B-1----:R-:W-:Y:S02]  /*4b0f0*/  IMAD.MOV.U32 R0, RZ, RZ, R147 ;  /* 0x000000ffff007224 */ /* 0x002fe400078e0093 */
        /* <DEDUP_REMOVED lines=8> */
[----:B------:R-:W-:Y:S04]  /*4b180*/  STL [R1+0x3c68], R150 ;  /* 0x003c689601007387 */ /* 0x000fe80000100800 */
[----:B------:R1:W-:Y:S02]  /*4b190*/  STL [R1+0x3c5c], R0 ;  /* 0x003c5c0001007387 */ /* 0x0003e40000100800 */
[----:B-1----:R-:W-:Y:S02]  /*4b1a0*/  IMAD.MOV.U32 R0, RZ, RZ, R151 ;  /* 0x000000ffff007224 */ /* 0x002fe400078e0097 */
[----:B------:R-:W4:Y:S04]  /*4b1b0*/  LDL.LU.64 R150, [R1+0x3cb0] ;  /* 0x003cb00001967983 */ /* 0x000f280000300a00 */
[----:B------:R1:W-:Y:S04]  /*4b1c0*/  STL [R1+0x3c64], R0 ;  /* 0x003c640001007387 */ /* 0x0003e80000100800 */
[----:B--2---:R-:W-:Y:S01]  /*4b1d0*/  STL [R1+0x3c70], R134 ;  /* 0x003c708601007387 */ /* 0x004fe20000100800 */
[----:B-1----:R-:W-:-:S03]  /*4b1e0*/  MOV R0, R135 ;  /* 0x0000008700007202 */ /* 0x002fc60000000f00 */
[----:B------:R-:W-:Y:S04]  /*4b1f0*/  STL [R1+0x3c78], R136 ;  /* 0x003c788801007387 */ /* 0x000fe80000100800 */
[----:B------:R1:W-:Y:S04]  /*4b200*/  STL [R1+0x3c6c], R0 ;  /* 0x003c6c0001007387 */ /* 0x0003e80000100800 */
[----:B------:R-:W2:Y:S04]  /*4b210*/  LDL.LU.64 R120, [R1+0x3cb8] ;  /* 0x003cb80001787983 */ /* 0x000ea80000300a00 */
[----:B------:R-:W2:Y:S01]  /*4b220*/  LDL.LU.64 R122, [R1+0x3cc0] ;  /* 0x003cc000017a7983 */ /* 0x000ea20000300a00 */
[----:B-1----:R-:W-:-:S05]  /*4b230*/  IMAD.MOV.U32 R0, RZ, RZ, R137 ;  /* 0x000000ffff007224 */ /* 0x002fca00078e0089 */
[----:B------:R1:W-:Y:S04]  /*4b240*/  STL [R1+0x3c74], R0 ;  /* 0x003c740001007387 */ /* 0x0003e80000100800 */
[----:B------:R-:W-:Y:S04]  /*4b250*/  STL [R1+0x3c80], R138 ;  /* 0x003c808a01007387 */ /* 0x000fe80000100800 */
[----:B------:R-:W2:Y:S01]  /*4b260*/  LDL.LU.64 R124, [R1+0x3cc8] ;  /* 0x003cc800017c7983 */ /* 0x000ea20000300a00 */
[----:B-1----:R-:W-:-:S03]  /*4b270*/  IMAD.MOV.U32 R0, RZ, RZ, R139 ;  /* 0x000000ffff007224 */ /* 0x002fc600078e008b */
[----:B------:R-:W2:Y:S04]  /*4b280*/  LDL.LU.64 R126, [R1+0x3cd0] ;  /* 0x003cd000017e7983 */ /* 0x000ea80000300a00 */
[----:B------:R1:W-:Y:S04]  /*4b290*/  STL [R1+0x3c7c], R0 ;  /* 0x003c7c0001007387 */ /* 0x0003e80000100800 */
[----:B------:R-:W-:Y:S04]  /*4b2a0*/  STL [R1+0x3c88], R140 ;  /* 0x003c888c01007387 */ /* 0x000fe80000100800 */
[----:B------:R-:W2:Y:S01]  /*4b2b0*/  LDL.LU.64 R128, [R1+0x3cd8] ;  /* 0x003cd80001807983 */ /* 0x000ea20000300a00 */
[----:B-1----:R-:W-:-:S03]  /*4b2c0*/  MOV R0, R141 ;  /* 0x0000008d00007202 */ /* 0x002fc60000000f00 */
[----:B------:R-:W2:Y:S04]  /*4b2d0*/  LDL.LU.64 R130, [R1+0x3ce0] ;  /* 0x003ce00001827983 */ /* 0x000ea80000300a00 */
[----:B------:R1:W-:Y:S04]  /*4b2e0*/  STL [R1+0x3c84], R0 ;  /* 0x003c840001007387 */ /* 0x0003e80000100800 */
[----:B---3--:R-:W-:Y:S04]  /*4b2f0*/  STL [R1+0x3c90], R142 ;  /* 0x003c908e01007387 */ /* 0x008fe80000100800 */
[----:B------:R-:W3:Y:S01]  /*4b300*/  LDL.LU.64 R132, [R1+0x3ce8] ;  /* 0x003ce80001847983 */ /* 0x000ee20000300a00 */
[----:B-1----:R-:W-:-:S03]  /*4b310*/  IMAD.MOV.U32 R0, RZ, RZ, R143 ;  /* 0x000000ffff007224 */ /* 0x002fc600078e008f */
[----:B------:R-:W3:Y:S04]  /*4b320*/  LDL.LU.64 R134, [R1+0x3cf0] ;  /* 0x003cf00001867983 */ /* 0x000ee80000300a00 */
[----:B------:R1:W-:Y:S04]  /*4b330*/  STL [R1+0x3c8c], R0 ;  /* 0x003c8c0001007387 */ /* 0x0003e80000100800 */
[----:B------:R-:W-:Y:S04]  /*4b340*/  STL [R1+0x3c98], R144 ;  /* 0x003c989001007387 */ /* 0x000fe80000100800 */
[----:B------:R-:W3:Y:S01]  /*4b350*/  LDL.LU.64 R136, [R1+0x3cf8] ;  /* 0x003cf80001887983 */ /* 0x000ee20000300a00 */
[----:B-1----:R-:W-:-:S03]  /*4b360*/  IMAD.MOV.U32 R0, RZ, RZ, R145 ;  /* 0x000000ffff007224 */ /* 0x002fc600078e0091 */
[----:B------:R-:W3:Y:S04]  /*4b370*/  LDL.LU.64 R138, [R1+0x3d00] ;  /* 0x003d0000018a7983 */ /* 0x000ee80000300a00 */
[----:B------:R1:W-:Y:S04]  /*4b380*/  STL [R1+0x3c94], R0 ;  /* 0x003c940001007387 */ /* 0x0003e80000100800 */
[----:B----4-:R-:W-:Y:S04]  /*4b390*/  STL [R1+0x3ca0], R146 ;  /* 0x003ca09201007387 */ /* 0x010fe80000100800 */
[----:B------:R-:W4:Y:S01]  /*4b3a0*/  LDL.LU.64 R140, [R1+0x3d08] ;  /* 0x003d0800018c7983 */ /* 0x000f220000300a00 */
[----:B-1----:R-:W-:-:S03]  /*4b3b0*/  MOV R0, R147 ;  /* 0x0000009300007202 */ /* 0x002fc60000000f00 */
[----:B------:R-:W4:Y:S04]  /*4b3c0*/  LDL.LU.64 R142, [R1+0x3d10] ;  /* 0x003d1000018e7983 */ /* 0x000f280000300a00 */
        /* <DEDUP_REMOVED lines=8> */
[----:B-1----:R-:W-:-:S03]  /*4b450*/  IMAD.MOV.U32 R0, RZ, RZ, R151 ;  /* 0x000000ffff007224 */ /* 0x002fc600078e0097 */
[----:B------:R-:W4:Y:S04]  /*4b460*/  LDL.LU.64 R150, [R1+0x3d30] ;  /* 0x003d300001967983 */ /* 0x000f280000300a00 */
[----:B------:R2:W-:Y:S02]  /*4b470*/  STL [R1+0x3cac], R0 ;  /* 0x003cac0001007387 */ /* 0x0005e40000100800 */
[----:B--2---:R-:W-:Y:S02]  /*4b480*/  MOV R0, R121 ;  /* 0x0000007900007202 */ /* 0x004fe40000000f00 */
[----:B------:R-:W-:Y:S04]  /*4b490*/  STL [R1+0x3cb8], R120 ;  /* 0x003cb87801007387 */ /* 0x000fe80000100800 */
[----:B------:R-:W-:Y:S04]  /*4b4a0*/  STL [R1+0x3cc0], R122 ;  /* 0x003cc07a01007387 */ /* 0x000fe80000100800 */
[----:B------:R1:W-:Y:S02]  /*4b4b0*/  STL [R1+0x3cb4], R0 ;  /* 0x003cb40001007387 */ /* 0x0003e40000100800 */
[----:B-1----:R-:W-:-:S02]  /*4b4c0*/  IMAD.MOV.U32 R0, RZ, RZ, R123 ;  /* 0x000000ffff007224 */ /* 0x002fc400078e007b */
[----:B------:R-:W-:Y:S04]  /*4b4d0*/  STL [R1+0x3cc8], R124 ;  /* 0x003cc87c01007387 */ /* 0x000fe80000100800 */
        /* <DEDUP_REMOVED lines=9> */
[----:B------:R1:W-:Y:S02]  /*4b570*/  STL [R1+0x3cd4], R0 ;  /* 0x003cd40001007387 */ /* 0x0003e40000100800 */
[----:B-1----:R-:W-:Y:S02]  /*4b580*/  IMAD.MOV.U32 R0, RZ, RZ, R131 ;  /* 0x000000ffff007224 */ /* 0x002fe400078e0083 */
[----:B---3--:R-:W-:Y:S04]  /*4b590*/  STL [R1+0x3ce8], R132 ;  /* 0x003ce88401007387 */ /* 0x008fe80000100800 */
        /* <DEDUP_REMOVED lines=9> */
[----:B------:R1:W-:Y:S02]  /*4b630*/  STL [R1+0x3cf4], R0 ;  /* 0x003cf40001007387 */ /* 0x0003e40000100800 */
[----:B-1----:R-:W-:Y:S02]  /*4b640*/  MOV R0, R139 ;  /* 0x0000008b00007202 */ /* 0x002fe40000000f00 */
[----:B----4-:R-:W-:Y:S04]  /*4b650*/  STL [R1+0x3d08], R140 ;  /* 0x003d088c01007387 */ /* 0x010fe80000100800 */
[----:B------:R1:W-:Y:S04]  /*4b660*/  STL [R1+0x3cfc], R0 ;  /* 0x003cfc0001007387 */ /* 0x0003e80000100800 */
[----:B------:R-:W-:Y:S01]  /*4b670*/  STL [R1+0x3d10], R142 ;  /* 0x003d108e01007387 */ /* 0x000fe20000100800 */
[----:B-1----:R-:W-:-:S05]  /*4b680*/  IMAD.MOV.U32 R0, RZ, RZ, R141 ;  /* 0x000000ffff007224 */ /* 0x002fca00078e008d */
[----:B------:R1:W-:Y:S04]  /*4b690*/  STL [R1+0x3d04], R0 ;  /* 0x003d040001007387 */ /* 0x0003e80000100800 */
[----:B------:R-:W-:Y:S01]  /*4b6a0*/  STL [R1+0x3d18], R144 ;  /* 0x003d189001007387 */ /* 0x000fe20000100800 */
[----:B-1----:R-:W-:-:S05]  /*4b6b0*/  IMAD.MOV.U32 R0, RZ, RZ, R143 ;  /* 0x000000ffff007224 */ /* 0x002fca00078e008f */
        /* <DEDUP_REMOVED lines=9> */
[----:B------:R1:W-:Y:S02]  /*4b750*/  STL [R1+0x3d24], R0 ;  /* 0x003d240001007387 */ /* 0x0003e40000100800 */
[----:B-1----:R-:W-:-:S05]  /*4b760*/  MOV R0, R151 ;  /* 0x0000009700007202 */ /* 0x002fca0000000f00 */
[----:B------:R1:W-:Y:S04]  /*4b770*/  STL [R1+0x3d2c], R0 ;  /* 0x003d2c0001007387 */ /* 0x0003e80000100800 */
[----:B------:R-:W-:Y:S01]  /*4b780*/  STL [R1+0x3d38], R4 ;  /* 0x003d380401007387 */ /* 0x000fe20000100800 */
[----:B-1----:R-:W-:-:S03]  /*4b790*/  MOV R0, 0xffffffff ;  /* 0xffffffff00007802 */ /* 0x002fc60000000f00 */
[----:B------:R-:W-:Y:S04]  /*4b7a0*/  STL [R1+0x3d34], R5 ;  /* 0x003d340501007387 */ /* 0x000fe80000100800 */
[----:B------:R1:W-:Y:S04]  /*4b7b0*/  STL [R1+0x1fc0], R0 ;  /* 0x001fc00001007387 */ /* 0x0003e80000100800 */
        /* <DEDUP_REMOVED lines=1792> */
[----:B------:R2:W-:Y:S04]  /*527c0*/  STL [R1], RZ ;  /* 0x000000ff01007387 */ /* 0x0005e80000100800 */
        /* <DEDUP_REMOVED lines=108> */
[----:B------:R-:W-:-:S02]  /*52e90*/  LEA.HI R12, R12, R252, RZ, 0x7 ;  /* 0x000000fc0c0c7211 */ /* 0x000fc400078f38ff */
[----:B------:R-:W3:Y:S01]  /*52ea0*/  LDC R252, c[0x0][0x238] ;  /* 0x00008e00fffc7b82 */ /* 0x000ee20000000800 */
        /* <DEDUP_REMOVED lines=19> */
[----:B------:R-:W-:-:S02]  /*52fe0*/  IMAD.SHL.U32 R7, R14, 0x80, RZ ;  /* 0x000000800e077824 */ /* 0x000fc400078e00ff */
[----:B---3--:R-:W-:-:S03]  /*52ff0*/  IMAD.SHL.U32 R6, R252, 0x80, RZ ;  /* 0x00000080fc067824 */ /* 0x008fc600078e00ff */
[----:B------:R-:W-:Y:S02]  /*53000*/  SHF.R.S32.HI R2, RZ, 0x1f, R7 ;  /* 0x0000001fff027819 */ /* 0x000fe40000011407 */
[----:B-1----:R-:W-:Y:S01]  /*53010*/  SHF.R.S32.HI R0, RZ, 0x1f, R6 ;  /* 0x0000001fff007819 */ /* 0x002fe20000011406 */
[----:B------:R-:W-:Y:S01]  /*53020*/  IMAD.MOV.U32 R252, RZ, RZ, RZ ;  /* 0x000000fffffc7224 */ /* 0x000fe200078e00ff */
[C---:B------:R-:W-:Y:S01]  /*53030*/  SHF.L.U64.HI R2, R7.reuse, 0x2, R2 ;  /* 0x0000000207027819 */ /* 0x040fe20000010202 */
[----:B------:R-:W-:Y:S01]  /*53040*/  IMAD.MOV.U32 R14, RZ, RZ, RZ ;  /* 0x000000ffff0e7224 */ /* 0x000fe200078e00ff */
[C---:B------:R-:W-:Y:S01]  /*53050*/  SHF.L.U64.HI R0, R6.reuse, 0x2, R0 ;  /* 0x0000000206007819 */ /* 0x040fe20000010200 */
[----:B------:R-:W-:Y:S01]  /*53060*/  IMAD.SHL.U32 R7, R7, 0x4, RZ ;  /* 0x0000000407077824 */ /* 0x000fe200078e00ff */
[----:B------:R-:W-:Y:S02]  /*53070*/  SHF.L.U32 R6, R6, 0x2, RZ ;  /* 0x0000000206067819 */ /* 0x000fe400000006ff */
[----:B------:R-:W-:-:S02]  /*53080*/  CS2R R24, SRZ ;  /* 0x0000000000187805 */ /* 0x000fc4000001ff00 */
[----:B------:R-:W-:Y:S02]  /*53090*/  SHF.R.S32.HI R3, RZ, 0x7, R12 ;  /* 0x00000007ff037819 */ /* 0x000fe4000001140c */
[----:B------:R-:W-:Y:S02]  /*530a0*/  CS2R R26, SRZ ;  /* 0x00000000001a7805 */ /* 0x000fe4000001ff00 */
[----:B------:R-:W-:Y:S02]  /*530b0*/  CS2R R28, SRZ ;  /* 0x00000000001c7805 */ /* 0x000fe4000001ff00 */
[----:B------:R-:W-:Y:S02]  /*530c0*/  CS2R R30, SRZ ;  /* 0x00000000001e7805 */ /* 0x000fe4000001ff00 */
[----:B------:R-:W-:Y:S02]  /*530d0*/  CS2R R32, SRZ ;  /* 0x0000000000207805 */ /* 0x000fe4000001ff00 */
[----:B------:R-:W-:-:S02]  /*530e0*/  CS2R R34, SRZ ;  /* 0x0000000000227805 */ /* 0x000fc4000001ff00 */
[----:B------:R-:W-:Y:S02]  /*530f0*/  CS2R R36, SRZ ;  /* 0x0000000000247805 */ /* 0x000fe4000001ff00 */
        /* <DEDUP_REMOVED lines=56> */
[----:B--2---:R-:W-:-:S07]  /*53480*/  CS2R R150, SRZ ;  /* 0x0000000000967805 */ /* 0x004fce000001ff00 */
.L_x_1:
[----:B------:R-:W2:Y:S01]  /*53490*/  LDL.LU R3, [R1+0x1fc0] ;  /* 0x001fc00001037983 */ /* 0x000ea20000300800 */
[----:B------:R-:W-:-:S04]  /*534a0*/  DEPBAR.LE SB0, 0x0 ;  /* 0x000080000000791a */ /* 0x000fc80000000000 */
[----:B------:R-:W-:Y:S04]  /*534b0*/  STL [R1+0x47e0], R14 ;  /* 0x0047e00e01007387 */ /* 0x000fe80000100800 */
[----:B-----5:R-:W-:Y:S04]  /*534c0*/  STL [R1+0x47dc], R18 ;  /* 0x0047dc1201007387 */ /* 0x020fe80000100800 */
[----:B------:R-:W-:Y:S04]  /*534d0*/  STL [R1+0x47d8], R19 ;  /* 0x0047d81301007387 */ /* 0x000fe80000100800 */
        /* <DEDUP_REMOVED lines=56> */
[----:B------:R-:W-:Y:S04]  /*53860*/  STL.64 [R1+0x44f0], R184 ;  /* 0x0044f0b801007387 */ /* 0x000fe80000100a00 */
        /* <DEDUP_REMOVED lines=76> */
[----:B------:R1:W-:Y:S04]  /*53d30*/  STL.64 [R1+0x4288], R24 ;  /* 0x0042881801007387 */ /* 0x0003e80000100a00 */
[----:B-1----:R-:W3:Y:S04]  /*53d40*/  LDL.LU.64 R24, [R1+0x1c00] ;  /* 0x001c000001187983 */ /* 0x002ee80000300a00 */
[----:B------:R-:W3:Y:S04]  /*53d50*/  LDL.LU.64 R26, [R1+0x1c08] ;  /* 0x001c0800011a7983 */ /* 0x000ee80000300a00 */
        /* <DEDUP_REMOVED lines=61> */
[----:B------:R-:W3:Y:S01]  /*54130*/  LDL.LU.64 R150, [R1+0x1df8] ;  /* 0x001df80001967983 */ /* 0x000ee20000300a00 */
[----:B--2---:R-:W-:Y:S01]  /*54140*/  VIADD R3, R3, 0x1 ;  /* 0x0000000103037836 */ /* 0x004fe20000000000 */
[----:B------:R-:W-:Y:S01]  /*54150*/  UMOV UR9, 0x40000040 ;  /* 0x4000004000097882 */ /* 0x000fe20000000000 */
[----:B------:R-:W-:Y:S01]  /*54160*/  UMOV UR11, 0x40000040 ;  /* 0x40000040000b7882 */ /* 0x000fe20000000000 */
[----:B------:R-:W-:Y:S01]  /*54170*/  BAR.SYNC.DEFER_BLOCKING 0x0 ;  /* 0x0000000000007b1d */ /* 0x000fe20000010000 */
[----:B------:R-:W-:Y:S01]  /*54180*/  IMAD.MOV.U32 R230, RZ, RZ, RZ ;  /* 0x000000ffffe67224 */ /* 0x000fe200078e00ff */
[----:B------:R-:W-:-:S02]  /*54190*/  ISETP.GT.AND P0, PT, R3, 0x1, PT ;  /* 0x000000010300780c */ /* 0x000fc40003f04270 */
[----:B------:R-:W-:Y:S02]  /*541a0*/  MOV R5, UR11 ;  /* 0x0000000b00057c02 */ /* 0x000fe40008000f00 */
[----:B------:R-:W-:Y:S01]  /*541b0*/  SEL R0, R3, RZ, !P0 ;  /* 0x000000ff03007207 */ /* 0x000fe20004000000 */
[----:B------:R-:W-:Y:S01]  /*541c0*/  UMOV UR21, UR9 ;  /* 0x0000000900157c82 */ /* 0x000fe20008000000 */
[----:B------:R-:W-:Y:S01]  /*541d0*/  UMOV UR17, UR11 ;  /* 0x0000000b00117c82 */ /* 0x000fe20008000000 */
[----:B------:R-:W-:Y:S01]  /*541e0*/  MOV R7, UR61 ;  /* 0x0000003d00077c02 */ /* 0x000fe20008000f00 */
[----:B------:R-:W-:Y:S01]  /*541f0*/  STL.64 [R1+0x4280], R156 ;  /* 0x0042809c01007387 */ /* 0x000fe20000100a00 */
[----:B------:R-:W-:Y:S02]  /*54200*/  LEA R3, R0, R16, 0x12 ;  /* 0x0000001000037211 */ /* 0x000fe400078e90ff */
[----:B------:R-:W-:Y:S01]  /*54210*/  MOV R6, UR60 ;  /* 0x0000003c00067c02 */ /* 0x000fe20008000f00 */
[----:B------:R-:W-:Y:S01]  /*54220*/  STL.64 [R1+0x4278], R154 ;  /* 0x0042789a01007387 */ /* 0x000fe20000100a00 */
[----:B------:R-:W-:Y:S01]  /*54230*/  SHF.R.U32.HI R12, RZ, 0x4, R3 ;  /* 0x00000004ff0c7819 */ /* 0x000fe20000011603 */
[----:B------:R-:W-:-:S02]  /*54240*/  VIADD R4, R3, 0x80000 ;  /* 0x0008000003047836 */ /* 0x000fc40000000000 */
[----:B------:R-:W-:Y:S01]  /*54250*/  STL.64 [R1+0x4270], R152 ;  /* 0x0042709801007387 */ /* 0x000fe20000100a00 */
[----:B------:R-:W-:Y:S02]  /*54260*/  SGXT.U32 R12, R12, 0xe ;  /* 0x0000000e0c0c781a */ /* 0x000fe40000000000 */
[----:B------:R-:W-:Y:S01]  /*54270*/  SHF.R.U32.HI R3, RZ, 0x4, R4 ;  /* 0x00000004ff037819 */ /* 0x000fe20000011604 */
[----:B------:R-:W-:Y:S01]  /*54280*/  STL.64 [R1+0x4268], R10 ;  /* 0x0042680a01007387 */ /* 0x000fe20000100a00 */
[C---:B------:R-:W-:Y:S02]  /*54290*/  R2UR UR4, R12.reuse ;  /* 0x000000000c0472ca */ /* 0x040fe400000e0000 */
[----:B------:R-:W-:Y:S01]  /*542a0*/  SGXT.U32 R3, R3, 0xe ;  /* 0x0000000e0303781a */ /* 0x000fe20000000000 */
[----:B------:R-:W-:Y:S01]  /*542b0*/  STL [R1+0x47e4], R7 ;  /* 0x0047e40701007387 */ /* 0x000fe20000100800 */
[----:B------:R-:W-:Y:S02]  /*542c0*/  IADD3 R12, P0, R12, 0x2, RZ ;  /* 0x000000020c0c7810 */ /* 0x000fe40007f1e0ff */
[----:B------:R-:W-:Y:S01]  /*542d0*/  R2UR UR5, R3 ;  /* 0x00000000030572ca */ /* 0x000fe200000e0000 */
[----:B------:R-:W-:Y:S01]  /*542e0*/  STL [R1+0x47e8], R6 ;  /* 0x0047e80601007387 */ /* 0x000fe20000100800 */
[----:B------:R-:W-:-:S02]  /*542f0*/  IADD3.X R230, R230, 0x40000040, RZ, P0, !PT ;  /* 0x40000040e6e67810 */ /* 0x000fc400007fe4ff */
[----:B------:R-:W-:Y:S01]  /*54300*/  IADD3 R3, P0, R3, 0x2, RZ ;  /* 0x0000000203037810 */ /* 0x000fe20007f1e0ff */
[----:B------:R-:W-:Y:S02]  /*54310*/  STL [R1+0x1fc0], R0 ;  /* 0x001fc00001007387 */ /* 0x000fe40000100800 */
[----:B------:R-:W-:Y:S01]  /*54320*/  UMOV UR8, UR4 ;  /* 0x0000000400087c82 */ /* 0x000fe20008000000 */
[----:B------:R-:W-:Y:S01]  /*54330*/  R2UR UR4, R12 ;  /* 0x000000000c0472ca */ /* 0x000fe200000e0000 */
[----:B------:R-:W-:Y:S01]  /*54340*/  IMAD.MOV.U32 R12, RZ, RZ, RZ ;  /* 0x000000ffff0c7224 */ /* 0x000fe200078e00ff */
[----:B------:R-:W-:Y:S01]  /*54350*/  R2UR UR6, R3 ;  /* 0x00000000030672ca */ /* 0x000fe200000e0000 */
[----:B------:R-:W-:Y:S01]  /*54360*/  UMOV UR20, UR8 ;  /* 0x0000000800147c82 */ /* 0x000fe20008000000 */
[----:B------:R-:W-:Y:S01]  /*54370*/  STL [R1+0x47ec], R16 ;  /* 0x0047ec1001007387 */ /* 0x000fe20000100800 */
[----:B------:R-:W-:Y:S01]  /*54380*/  UMOV UR10, UR5 ;  /* 0x00000005000a7c82 */ /* 0x000fe20008000000 */
[----:B------:R-:W-:Y:S01]  /*54390*/  IADD3.X R12, R12, 0x40000040, RZ, P0, !PT ;  /* 0x400000400c0c7810 */ /* 0x000fe200007fe4ff */
[----:B------:R-:W-:Y:S01]  /*543a0*/  IMAD.U32 R4, RZ, RZ, UR10 ;  /* 0x0000000aff047e24 */ /* 0x000fe2000f8e00ff */
[----:B------:R-:W-:Y:S01]  /*543b0*/  R2UR UR5, R230 ;  /* 0x00000000e60572ca */ /* 0x000fe200000e0000 */
[----:B------:R-:W-:Y:S01]  /*543c0*/  UMOV UR16, UR10 ;  /* 0x0000000a00107c82 */ /* 0x000fe20008000000 */
[----:B------:R-:W-:-:S02]  /*543d0*/  R2UR UR7, R12 ;  /* 0x000000000c0772ca */ /* 0x000fc400000e0000 */
[----:B------:R-:W-:Y:S04]  /*543e0*/  STL [R1+0x5d54], R4 ;  /* 0x005d540401007387 */ /* 0x000fe80000100800 */
[----:B------:R-:W-:Y:S05]  /*543f0*/  STL [R1+0x5d50], R5 ;  /* 0x005d500501007387 */ /* 0x000fea0000100800 */
[----:B------:R-:W-:Y:S02]  /*54400*/  UIADD3.64 UR12, UR4, 0x4, URZ ;  /* 0x00000004040c7897 */ /* 0x000fe4000fffe03f */
[----:B------:R-:W-:-:S02]  /*54410*/  UIADD3.64 UR14, UR6, 0x4, URZ ;  /* 0x00000004060e7897 */ /* 0x000fc4000fffe03f */
[----:B------:R-:W-:Y:S02]  /*54420*/  UIADD3.64 UR24, UR4, 0x1000, URZ ;  /* 0x0000100004187897 */ /* 0x000fe4000fffe03f */
[----:B------:R-:W-:Y:S02]  /*54430*/  UIADD3.64 UR26, UR6, 0x800, URZ ;  /* 0x00000800061a7897 */ /* 0x000fe4000fffe03f */
[----:B------:R-:W-:Y:S01]  /*54440*/  IMAD.U32 R182, RZ, RZ, UR14 ;  /* 0x0000000effb67e24 */ /* 0x000fe2000f8e00ff */
[----:B------:R-:W-:Y:S01]  /*54450*/  MOV R183, UR15 ;  /* 0x0000000f00b77c02 */ /* 0x000fe20008000f00 */
[----:B------:R-:W-:Y:S01]  /*54460*/  UMOV UR58, UR12 ;  /* 0x0000000c003a7c82 */ /* 0x000fe20008000000 */
[----:B------:R-:W-:Y:S01]  /*54470*/  UMOV UR59, UR13 ;  /* 0x0000000d003b7c82 */ /* 0x000fe20008000000 */
[----:B------:R-:W-:Y:S01]  /*54480*/  MOV R178, UR26 ;  /* 0x0000001a00b27c02 */ /* 0x000fe20008000f00 */
[----:B------:R-:W-:Y:S01]  /*54490*/  IMAD.U32 R179, RZ, RZ, UR27 ;  /* 0x0000001bffb37e24 */ /* 0x000fe2000f8e00ff */
[----:B---3--:R-:W-:-:S06]  /*544a0*/  WARPGROUP.ARRIVE ;  /* 0x00000000000079c5 */ /* 0x008fcc0000000000 */
[----:B------:R-:W-:Y:S01]  /*544b0*/  HGMMA.64x256x8.F32.TF32 R24, gdesc[UR8], R24, gsb0 ;  /* 0x07e00000081879f0 */ /* 0x000fe20008002818 */
[----:B------:R-:W-:Y:S02]  /*544c0*/  UIADD3.64 UR8, UR4, 0x2, URZ ;  /* 0x0000000204087897 */ /* 0x000fe4000fffe03f */
[----:B------:R-:W-:-:S05]  /*544d0*/  UIADD3.64 UR10, UR6, 0x2, URZ ;  /* 0x00000002060a7897 */ /* 0x000fca000fffe03f */
[----:B------:R-:W-:Y:S01]  /*544e0*/  UMOV UR60, UR8 ;  /* 0x00000008003c7c82 */ /* 0x000fe20008000000 */
[----:B------:R-:W-:Y:S01]  /*544f0*/  UMOV UR61, UR9 ;  /* 0x00000009003d7c82 */ /* 0x000fe20008000000 */
[----:B------:R-:W-:Y:S01]  /*54500*/  MOV R184, UR10 ;  /* 0x0000000a00b87c02 */ /* 0x000fe20008000f00 */
[----:B------:R-:W-:-:S04]  /*54510*/  IMAD.U32 R185, RZ, RZ, UR11 ;  /* 0x0000000bffb97e24 */ /* 0x000fc8000f8e00ff */
[----:B------:R-:W-:Y:S04]  /*54520*/  STL [R1+0x47f4], R184 ;  /* 0x0047f4b801007387 */ /* 0x000fe80000100800 */
[----:B------:R-:W-:Y:S04]  /*54530*/  STL [R1+0x47f0], R185 ;  /* 0x0047f0b901007387 */ /* 0x000fe80000100800 */
[----:B------:R-:W-:Y:S04]  /*54540*/  STL [R1+0x47fc], R182 ;  /* 0x0047fcb601007387 */ /* 0x000fe80000100800 */
[----:B------:R-:W-:Y:S01]  /*54550*/  STL [R1+0x47f8], R183 ;  /* 0x0047f8b701007387 */ /* 0x000fe20000100800 */
[----:B------:R-:W-:-:S02]  /*54560*/  WARPGROUP.DEPBAR.LE gsb0, 0x0 ;  /* 0x00008000000079c5 */ /* 0x000fc40000010000 */
[----:B------:R-:W-:-:S06]  /*54570*/  WARPGROUP.ARRIVE ;  /* 0x00000000000079c5 */ /* 0x000fcc0000000000 */
[----:B------:R-:W-:Y:S03]  /*54580*/  HGMMA.64x256x8.F32.TF32 R24, gdesc[UR4], R24, gsb0 ;  /* 0x07e00000041879f0 */ /* 0x000fe60008002818 */
[----:B------:R-:W-:Y:S02]  /*54590*/  WARPGROUP.DEPBAR.LE gsb0, 0x0 ;  /* 0x00008000000079c5 */ /* 0x000fe40000010000 */
[----:B------:R-:W-:-:S15]  /*545a0*/  WARPGROUP.ARRIVE ;  /* 0x00000000000079c5 */ /* 0x000fde0000000000 */
[----:B------:R-:W-:-:S08]  /*545b0*/  NOP ;  /* 0x0000000000007918 */ /* 0x000fd00000000000 */
[----:B------:R-:W-:Y:S01]  /*545c0*/  HGMMA.64x256x8.F32.TF32 R24, gdesc[UR8], R24, gsb0 ;  /* 0x07e00000081879f0 */ /* 0x000fe20008002818 */
[----:B------:R-:W-:Y:S01]  /*545d0*/  UMOV UR8, UR10 ;  /* 0x0000000a00087c82 */ /* 0x000fe20008000000 */
[----:B------:R-:W-:Y:S01]  /*545e0*/  UMOV UR9, UR11 ;  /* 0x0000000b00097c82 */ /* 0x000fe20008000000 */
[----:B------:R-:W-:Y:S01]  /*545f0*/  UMOV UR10, UR14 ;  /* 0x0000000e000a7c82 */ /* 0x000fe20008000000 */
[----:B------:R-:W-:Y:S01]  /*54600*/  UMOV UR11, UR15 ;  /* 0x0000000f000b7c82 */ /* 0x000fe20008000000 */
[----:B------:R-:W-:Y:S02]  /*54610*/  MOV R238, UR10 ;  /* 0x0000000a00ee7c02 */ /* 0x000fe40008000f00 */
[----:B------:R-:W-:Y:S02]  /*54620*/  MOV R239, UR11 ;  /* 0x0000000b00ef7c02 */ /* 0x000fe40008000f00 */
[----:B------:R-:W-:Y:S01]  /*54630*/  MOV R237, UR9 ;  /* 0x0000000900ed7c02 */ /* 0x000fe20008000f00 */
[----:B------:R-:W-:Y:S01]  /*54640*/  UMOV UR9, UR25 ;  /* 0x0000001900097c82 */ /* 0x000fe20008000000 */
[----:B------:R-:W-:Y:S01]  /*54650*/  MOV R236, UR8 ;  /* 0x0000000800ec7c02 */ /* 0x000fe20008000f00 */
[----:B------:R-:W-:Y:S01]  /*54660*/  UMOV UR8, UR24 ;  /* 0x0000001800087c82 */ /* 0x000fe20008000000 */
[----:B------:R-:W-:-:S02]  /*54670*/  MOV R235, UR9 ;  /* 0x0000000900eb7c02 */ /* 0x000fc40008000f00 */
[----:B------:R-:W-:Y:S01]  /*54680*/  MOV R234, UR8 ;  /* 0x0000000800ea7c02 */ /* 0x000fe20008000f00 */
[----:B------:R-:W-:-:S07]  /*54690*/  UIADD3.64 UR8, UR4, 0x1004, URZ ;  /* 0x0000100404087897 */ /* 0x000fce000fffe03f */
[----:B------:R-:W-:Y:S01]  /*546a0*/  UMOV UR52, UR8 ;  /* 0x0000000800347c82 */ /* 0x000fe20008000000 */
[----:B------:R-:W-:Y:S01]  /*546b0*/  UMOV UR53, UR9 ;  /* 0x0000000900357c82 */ /* 0x000fe20008000000 */
[----:B------:R-:W-:Y:S02]  /*546c0*/  WARPGROUP.DEPBAR.LE gsb0, 0x0 ;  /* 0x00008000000079c5 */ /* 0x000fe40000010000 */
[----:B------:R-:W-:-:S06]  /*546d0*/  WARPGROUP.ARRIVE ;  /* 0x00000000000079c5 */ /* 0x000fcc0000000000 */
[----:B------:R-:W-:Y:S01]  /*546e0*/  HGMMA.64x256x8.F32.TF32 R24, gdesc[UR12], R24, gsb0 ;  /* 0x07e000000c1879f0 */ /* 0x000fe20008002818 */
[----:B------:R-:W-:Y:S02]  /*546f0*/  UIADD3.64 UR12, UR4, 0xffe, URZ ;  /* 0x00000ffe040c7897 */ /* 0x000fe4000fffe03f */
[----:B------:R-:W-:-:S05]  /*54700*/  UIADD3.64 UR14, UR6, 0x7fe, URZ ;  /* 0x000007fe060e7897 */ /* 0x000fca000fffe03f */
[----:B------:R-:W-:Y:S01]  /*54710*/  UMOV UR10, UR12 ;  /* 0x0000000c000a7c82 */ /* 0x000fe20008000000 */
[----:B------:R-:W-:Y:S01]  /*54720*/  UMOV UR11, UR13 ;  /* 0x0000000d000b7c82 */ /* 0x000fe20008000000 */
[----:B------:R-:W-:Y:S01]  /*54730*/  IMAD.U32 R180, RZ, RZ, UR14 ;  /* 0x0000000effb47e24 */ /* 0x000fe2000f8e00ff */
[----:B------:R-:W-:Y:S01]  /*54740*/  MOV R12, UR11 ;  /* 0x0000000b000c7c02 */ /* 0x000fe20008000f00 */
[----:B------:R-:W-:Y:S01]  /*54750*/  IMAD.U32 R181, RZ, RZ, UR15 ;  /* 0x0000000fffb57e24 */ /* 0x000fe2000f8e00ff */
[----:B------:R-:W-:Y:S01]  /*54760*/  MOV R3, UR10 ;  /* 0x0000000a00037c02 */ /* 0x000fe20008000f00 */
[----:B------:R-:W-:Y:S01]  /*54770*/  UIADD3.64 UR10, UR6, 0x804, URZ ;  /* 0x00000804060a7897 */ /* 0x000fe2000fffe03f */
[----:B------:R-:W-:Y:S04]  /*54780*/  STL [R1+0x4804], R180 ;  /* 0x004804b401007387 */ /* 0x000fe80000100800 */
[----:B------:R-:W-:Y:S01]  /*54790*/  STL [R1+0x4800], R181 ;  /* 0x004800b501007387 */ /* 0x000fe20000100800 */
[----:B------:R-:W-:Y:S01]  /*547a0*/  IMAD.U32 R174, RZ, RZ, UR10 ;  /* 0x0000000affae7e24 */ /* 0x000fe2000f8e00ff */
[----:B------:R-:W-:Y:S01]  /*547b0*/  UMOV UR22, UR10 ;  /* 0x0000000a00167c82 */ /* 0x000fe20008000000 */
[----:B------:R-:W-:Y:S01]  /*547c0*/  IMAD.U32 R175, RZ, RZ, UR11 ;  /* 0x0000000bffaf7e24 */ /* 0x000fe2000f8e00ff */
[----:B------:R-:W-:Y:S01]  /*547d0*/  UMOV UR23, UR11 ;  /* 0x0000000b00177c82 */ /* 0x000fe20008000000 */
[----:B------:R-:W-:Y:S04]  /*547e0*/  STL [R1+0x480c], R178 ;  /* 0x00480cb201007387 */ /* 0x000fe80000100800 */
[----:B------:R-:W-:Y:S01]  /*547f0*/  STL [R1+0x4808], R179 ;  /* 0x004808b301007387 */ /* 0x000fe20000100800 */
[----:B------:R-:W-:-:S02]  /*54800*/  WARPGROUP.DEPBAR.LE gsb0, 0x0 ;  /* 0x00008000000079c5 */ /* 0x000fc40000010000 */
[----:B------:R-:W-:-:S06]  /*54810*/  WARPGROUP.ARRIVE ;  /* 0x00000000000079c5 */ /* 0x000fcc0000000000 */
[----:B------:R-:W-:Y:S01]  /*54820*/  HGMMA.64x256x8.F32.TF32 R24, gdesc[UR12], R24, gsb0 ;  /* 0x07e000000c1879f0 */ /* 0x000fe20008002818 */
[----:B------:R-:W-:Y:S01]  /*54830*/  UMOV UR12, UR14 ;  /* 0x0000000e000c7c82 */ /* 0x000fe20008000000 */
[----:B------:R-:W-:Y:S01]  /*54840*/  UMOV UR13, UR15 ;  /* 0x0000000f000d7c82 */ /* 0x000fe20008000000 */
[----:B------:R-:W-:Y:S01]  /*54850*/  UMOV UR14, UR26 ;  /* 0x0000001a000e7c82 */ /* 0x000fe20008000000 */
[----:B------:R-:W-:Y:S01]  /*54860*/  UMOV UR15, UR27 ;  /* 0x0000001b000f7c82 */ /* 0x000fe20008000000 */
[----:B------:R-:W-:Y:S01]  /*54870*/  MOV R232, UR14 ;  /* 0x0000000e00e87c02 */ /* 0x000fe20008000f00 */
[----:B------:R-:W-:Y:S01]  /*54880*/  UMOV UR14, UR20 ;  /* 0x00000014000e7c82 */ /* 0x000fe20008000000 */
[----:B------:R-:W-:Y:S01]  /*54890*/  MOV R233, UR15 ;  /* 0x0000000f00e97c02 */ /* 0x000fe20008000f00 */
[----:B------:R-:W-:Y:S01]  /*548a0*/  UMOV UR15, UR21 ;  /* 0x00000015000f7c82 */ /* 0x000fe20008000000 */
[----:B------:R-:W-:Y:S01]  /*548b0*/  MOV R231, UR13 ;  /* 0x0000000d00e77c02 */ /* 0x000fe20008000f00 */
[----:B------:R-:W-:-:S02]  /*548c0*/  WARPGROUP.DEPBAR.LE gsb0, 0x0 ;  /* 0x00008000000079c5 */ /* 0x000fc40000010000 */
[----:B------:R-:W-:Y:S01]  /*548d0*/  WARPGROUP.ARRIVE ;  /* 0x00000000000079c5 */ /* 0x000fe20000000000 */
[----:B------:R-:W-:-:S15]  /*548e0*/  MOV R230, UR12 ;  /* 0x0000000c00e67c02 */ /* 0x000fde0008000f00 */
[----:B------:R-:W-:Y:S01]  /*548f0*/  HGMMA.64x256x8.F32.TF32 R24, gdesc[UR24], R24, gsb0 ;  /* 0x07e00000181879f0 */ /* 0x000fe20008002818 */
[----:B------:R-:W-:Y:S02]  /*54900*/  UIADD3.64 UR24, UR4, 0x1002, URZ ;  /* 0x0000100204187897 */ /* 0x000fe4000fffe03f */
[----:B------:R-:W-:-:S05]  /*54910*/  UIADD3.64 UR26, UR6, 0x802, URZ ;  /* 0x00000802061a7897 */ /* 0x000fca000fffe03f */
[----:B------:R-:W-:Y:S01]  /*54920*/  UMOV UR56, UR24 ;  /* 0x0000001800387c82 */ /* 0x000fe20008000000 */
[----:B------:R-:W-:Y:S01]  /*54930*/  IMAD.U32 R176, RZ, RZ, UR26 ;  /* 0x0000001affb07e24 */ /* 0x000fe2000f8e00ff */
[----:B------:R-:W-:Y:S01]  /*54940*/  MOV R177, UR27 ;  /* 0x0000001b00b17c02 */ /* 0x000fe20008000f00 */
[----:B------:R-:W-:Y:S01]  /*54950*/  UMOV UR18, UR26 ;  /* 0x0000001a00127c82 */ /* 0x000fe20008000000 */
[----:B------:R-:W-:Y:S01]  /*54960*/  UMOV UR19, UR27 ;  /* 0x0000001b00137c82 */ /* 0x000fe20008000000 */
[----:B------:R-:W-:Y:S01]  /*54970*/  UMOV UR57, UR25 ;  /* 0x0000001900397c82 */ /* 0x000fe20008000000 */
        /* <DEDUP_REMOVED lines=11> */
[----:B------:R-:W-:Y:S02]  /*54a30*/  UIADD3.64 UR8, UR4, 0x1ffe, URZ ;  /* 0x00001ffe04087897 */ /* 0x000fe4000fffe03f */
[----:B------:R-:W-:-:S05]  /*54a40*/  UIADD3.64 UR10, UR6, 0xffe, URZ ;  /* 0x00000ffe060a7897 */ /* 0x000fca000fffe03f */
[----:B------:R-:W-:Y:S01]  /*54a50*/  UMOV UR48, UR8 ;  /* 0x0000000800307c82 */ /* 0x000fe20008000000 */
[----:B------:R-:W-:Y:S01]  /*54a60*/  MOV R172, UR10 ;  /* 0x0000000a00ac7c02 */ /* 0x000fe20008000f00 */
[----:B------:R-:W-:Y:S01]  /*54a70*/  IMAD.U32 R173, RZ, RZ, UR11 ;  /* 0x0000000bffad7e24 */ /* 0x000fe2000f8e00ff */
[----:B------:R-:W-:Y:S01]  /*54a80*/  UMOV UR49, UR9 ;  /* 0x0000000900317c82 */ /* 0x000fe20008000000 */
[----:B------:R-:W-:Y:S01]  /*54a90*/  UMOV UR26, UR10 ;  /* 0x0000000a001a7c82 */ /* 0x000fe20008000000 */
[----:B------:R-:W-:Y:S01]  /*54aa0*/  UMOV UR27, UR11 ;  /* 0x0000000b001b7c82 */ /* 0x000fe20008000000 */
[----:B------:R-:W-:Y:S04]  /*54ab0*/  STL [R1+0x4824], R172 ;  /* 0x004824ac01007387 */ /* 0x000fe80000100800 */
[----:B------:R-:W-:Y:S01]  /*54ac0*/  STL [R1+0x4820], R173 ;  /* 0x004820ad01007387 */ /* 0x000fe20000100800 */
[----:B------:R-:W-:-:S02]  /*54ad0*/  WARPGROUP.DEPBAR.LE gsb0, 0x0 ;  /* 0x00008000000079c5 */ /* 0x000fc40000010000 */
[----:B------:R-:W-:-:S07]  /*54ae0*/  WARPGROUP.ARRIVE ;  /* 0x00000000000079c5 */ /* 0x000fce0000000000 */
        /* <DEDUP_REMOVED lines=18> */
[----:B------:R-:W-:Y:S01]  /*54c10*/  UMOV UR41, UR9 ;  /* 0x0000000900297c82 */ /* 0x000fe20008000000 */
[----:B------:R-:W-:Y:S01]  /*54c20*/  IMAD.U32 R169, RZ, RZ, UR11 ;  /* 0x0000000bffa97e24 */ /* 0x000fe2000f8e00ff */
        /* <DEDUP_REMOVED lines=60> */
[----:B------:R-:W-:-:S06]  /*54ff0*/  UIADD3.64 UR10, UR6, 0x1804, URZ ;  /* 0x00001804060a7897 */ /* 0x000fcc000fffe03f */
[----:B------:R-:W-:Y:S01]  /*55000*/  IMAD.U32 R158, RZ, RZ, UR10 ;  /* 0x0000000aff9e7e24 */ /* 0x000fe2000f8e00ff */
[----:B------:R-:W-:-:S04]  /*55010*/  MOV R159, UR11 ;  /* 0x0000000b009f7c02 */ /* 0x000fc80008000f00 */
[----:B------:R-:W-:Y:S04]  /*55020*/  STL [R1+0x485c], R158 ;  /* 0x00485c9e01007387 */ /* 0x000fe80000100800 */
[----:B------:R-:W-:Y:S01]  /*55030*/  STL [R1+0x4858], R159 ;  /* 0x0048589f01007387 */ /* 0x000fe20000100800 */
[----:B------:R-:W-:Y:S02]  /*55040*/  WARPGROUP.DEPBAR.LE gsb0, 0x0 ;  /* 0x00008000000079c5 */ /* 0x000fe40000010000 */
[----:B------:R-:W-:-:S07]  /*55050*/  WARPGROUP.ARRIVE ;  /* 0x00000000000079c5 */ /* 0x000fce0000000000 */
[----:B------:R-:W-:Y:S03]  /*55060*/  HGMMA.64x256x8.F32.TF32 R24, gdesc[UR8], R24, gsb0 ;  /* 0x07e00000081879f0 */ /* 0x000fe60008002818 */
[----:B------:R-:W-:Y:S02]  /*55070*/  WARPGROUP.DEPBAR.LE gsb0, 0x0 ;  /* 0x00008000000079c5 */ /* 0x000fe40000010000 */
[----:B------:R1:W-:Y:S04]  /*55080*/  STL.64 [R1+0x1c00], R24 ;  /* 0x001c001801007387 */ /* 0x0003e80000100a00 */
        /* <DEDUP_REMOVED lines=63> */
[----:B-1----:R-:W4:Y:S04]  /*55480*/  LDL.LU.64 R24, [R1+0x1800] ;  /* 0x0018000001187983 */ /* 0x002f280000300a00 */
[----:B--2---:R-:W2:Y:S04]  /*55490*/  LDL.LU.64 R26, [R1+0x1808] ;  /* 0x00180800011a7983 */ /* 0x004ea80000300a00 */
[----:B---3--:R-:W3:Y:S04]  /*554a0*/  LDL.LU.64 R28, [R1+0x1810] ;  /* 0x00181000011c7983 */ /* 0x008ee80000300a00 */
[----:B----4-:R-:W4:Y:S04]  /*554b0*/  LDL.LU.64 R30, [R1+0x1818] ;  /* 0x00181800011e7983 */ /* 0x010f280000300a00 */
[----:B------:R-:W2:Y:S04]  /*554c0*/  LDL.LU.64 R32, [R1+0x1820] ;  /* 0x0018200001207983 */ /* 0x000ea80000300a00 */
[----:B------:R-:W3:Y:S04]  /*554d0*/  LDL.LU.64 R34, [R1+0x1828] ;  /* 0x0018280001227983 */ /* 0x000ee80000300a00 */
[----:B------:R-:W4:Y:S04]  /*554e0*/  LDL.LU.64 R36, [R1+0x1830] ;  /* 0x0018300001247983 */ /* 0x000f280000300a00 */
        /* <DEDUP_REMOVED lines=57> */
[----:B----4-:R-:W-:Y:S04]  /*55880*/  STL.64 [R1+0x6160], R150 ;  /* 0x0061609601007387 */ /* 0x010fe80000100a00 */
[----:B---3--:R-:W-:Y:S04]  /*55890*/  STL.64 [R1+0x6158], R148 ;  /* 0x0061589401007387 */ /* 0x008fe80000100a00 */
[----:B--2---:R-:W-:Y:S04]  /*558a0*/  STL.64 [R1+0x6150], R146 ;  /* 0x0061509201007387 */ /* 0x004fe80000100a00 */
        /* <DEDUP_REMOVED lines=61> */
[----:B-1----:R-:W2:Y:S04]  /*55c80*/  LDL.LU.64 R24, [R1+0x1a00] ;  /* 0x001a000001187983 */ /* 0x002ea80000300a00 */
[----:B------:R-:W2:Y:S04]  /*55c90*/  LDL.LU.64 R26, [R1+0x1a08] ;  /* 0x001a0800011a7983 */ /* 0x000ea80000300a00 */
        /* <DEDUP_REMOVED lines=61> */
[----:B------:R-:W2:Y:S01]  /*56070*/  LDL.LU.64 R150, [R1+0x1bf8] ;  /* 0x001bf80001967983 */ /* 0x000ea20000300a00 */
[----:B------:R-:W-:Y:S01]  /*56080*/  UMOV UR12, UR14 ;  /* 0x0000000e000c7c82 */ /* 0x000fe20008000000 */
[----:B------:R-:W-:Y:S01]  /*56090*/  UMOV UR13, UR15 ;  /* 0x0000000f000d7c82 */ /* 0x000fe20008000000 */
[----:B------:R-:W-:Y:S01]  /*560a0*/  UIADD3.64 UR14, UR6, 0x1ffe, URZ ;  /* 0x00001ffe060e7897 */ /* 0x000fe2000fffe03f */
[----:B------:R-:W-:Y:S01]  /*560b0*/  UMOV UR54, UR10 ;  /* 0x0000000a00367c82 */ /* 0x000fe20008000000 */
[----:B------:R-:W-:Y:S01]  /*560c0*/  UMOV UR55, UR11 ;  /* 0x0000000b00377c82 */ /* 0x000fe20008000000 */
[----:B------:R-:W-:Y:S01]  /*560d0*/  R2UR UR11, R12 ;  /* 0x000000000c0b72ca */ /* 0x000fe200000e0000 */
[----:B------:R-:W-:-:S02]  /*560e0*/  UMOV UR20, UR8 ;  /* 0x0000000800147c82 */ /* 0x000fc40008000000 */
[----:B------:R-:W-:Y:S01]  /*560f0*/  IMAD.U32 R156, RZ, RZ, UR14 ;  /* 0x0000000eff9c7e24 */ /* 0x000fe2000f8e00ff */
[----:B------:R-:W-:Y:S01]  /*56100*/  R2UR UR10, R3 ;  /* 0x00000000030a72ca */ /* 0x000fe200000e0000 */
[----:B------:R-:W-:Y:S01]  /*56110*/  IMAD.U32 R157, RZ, RZ, UR15 ;  /* 0x0000000fff9d7e24 */ /* 0x000fe2000f8e00ff */
[----:B------:R-:W-:Y:S02]  /*56120*/  UMOV UR21, UR9 ;  /* 0x0000000900157c82 */ /* 0x000fe40008000000 */
[----:B------:R-:W-:Y:S04]  /*56130*/  STL [R1+0x4864], R156 ;  /* 0x0048649c01007387 */ /* 0x000fe80000100800 */
[----:B------:R-:W-:Y:S01]  /*56140*/  STL [R1+0x4860], R157 ;  /* 0x0048609d01007387 */ /* 0x000fe20000100800 */
[----:B------:R-:W-:-:S04]  /*56150*/  UMOV UR9, UR11 ;  /* 0x0000000b00097c82 */ /* 0x000fc80008000000 */
[----:B------:R-:W-:Y:S01]  /*56160*/  UMOV UR8, UR10 ;  /* 0x0000000a00087c82 */ /* 0x000fe20008000000 */
[----:B------:R-:W-:-:S06]  /*56170*/  UIADD3.64 UR10, UR6, 0x27fe, URZ ;  /* 0x000027fe060a7897 */ /* 0x000fcc000fffe03f */
[----:B------:R-:W-:Y:S01]  /*56180*/  MOV R248, UR10 ;  /* 0x0000000a00f87c02 */ /* 0x000fe20008000f00 */
[----:B------:R-:W-:Y:S01]  /*56190*/  IMAD.U32 R249, RZ, RZ, UR11 ;  /* 0x0000000bfff97e24 */ /* 0x000fe2000f8e00ff */
[----:B--2---:R-:W-:-:S06]  /*561a0*/  WARPGROUP.ARRIVE ;  /* 0x00000000000079c5 */ /* 0x004fcc0000000000 */
[----:B------:R-:W-:Y:S01]  /*561b0*/  HGMMA.64x256x8.F32.TF32 R24, gdesc[UR12], R24, gsb0 ;  /* 0x07e000000c1879f0 */ /* 0x000fe20008002818 */
[----:B------:R-:W-:Y:S01]  /*561c0*/  UIADD3.64 UR14, UR6, 0x2000, URZ ;  /* 0x00002000060e7897 */ /* 0x000fe2000fffe03f */
[----:B------:R-:W-:Y:S01]  /*561d0*/  UMOV UR12, UR4 ;  /* 0x00000004000c7c82 */ /* 0x000fe20008000000 */
[----:B------:R-:W-:-:S04]  /*561e0*/  UMOV UR13, UR5 ;  /* 0x00000005000d7c82 */ /* 0x000fc80008000000 */
[----:B------:R-:W-:Y:S01]  /*561f0*/  MOV R154, UR14 ;  /* 0x0000000e009a7c02 */ /* 0x000fe20008000f00 */
[----:B------:R-:W-:-:S04]  /*56200*/  IMAD.U32 R155, RZ, RZ, UR15 ;  /* 0x0000000fff9b7e24 */ /* 0x000fc8000f8e00ff */
[----:B------:R-:W-:Y:S04]  /*56210*/  STL [R1+0x486c], R154 ;  /* 0x00486c9a01007387 */ /* 0x000fe80000100800 */
[----:B------:R-:W-:Y:S01]  /*56220*/  STL [R1+0x4868], R155 ;  /* 0x0048689b01007387 */ /* 0x000fe20000100800 */
[----:B------:R-:W-:Y:S02]  /*56230*/  WARPGROUP.DEPBAR.LE gsb0, 0x0 ;  /* 0x00008000000079c5 */ /* 0x000fe40000010000 */
[----:B------:R-:W-:-:S09]  /*56240*/  WARPGROUP.ARRIVE ;  /* 0x00000000000079c5 */ /* 0x000fd20000000000 */
[----:B------:R-:W-:Y:S01]  /*56250*/  HGMMA.64x256x8.F32.TF32 R24, gdesc[UR12], R24, gsb0 ;  /* 0x07e000000c1879f0 */ /* 0x000fe20008002818 */
[----:B------:R-:W-:Y:S01]  /*56260*/  UIADD3.64 UR14, UR6, 0x2002, URZ ;  /* 0x00002002060e7897 */ /* 0x000fe2000fffe03f */
[----:B------:R-:W-:Y:S01]  /*56270*/  UMOV UR12, UR60 ;  /* 0x0000003c000c7c82 */ /* 0x000fe20008000000 */
[----:B------:R-:W-:-:S04]  /*56280*/  UMOV UR13, UR61 ;  /* 0x0000003d000d7c82 */ /* 0x000fc80008000000 */
[----:B------:R-:W-:Y:S01]  /*56290*/  IMAD.U32 R152, RZ, RZ, UR14 ;  /* 0x0000000eff987e24 */ /* 0x000fe2000f8e00ff */
[----:B------:R-:W-:-:S04]  /*562a0*/  MOV R153, UR15 ;  /* 0x0000000f00997c02 */ /* 0x000fc80008000f00 */
[----:B------:R-:W-:Y:S04]  /*562b0*/  STL [R1+0x4874], R152 ;  /* 0x0048749801007387 */ /* 0x000fe80000100800 */
[----:B------:R-:W-:Y:S01]  /*562c0*/  STL [R1+0x4870], R153 ;  /* 0x0048709901007387 */ /* 0x000fe20000100800 */
[----:B------:R-:W-:Y:S02]  /*562d0*/  WARPGROUP.DEPBAR.LE gsb0, 0x0 ;  /* 0x00008000000079c5 */ /* 0x000fe40000010000 */
[----:B------:R-:W-:-:S09]  /*562e0*/  WARPGROUP.ARRIVE ;  /* 0x00000000000079c5 */ /* 0x000fd20000000000 */
[----:B------:R-:W-:Y:S01]  /*562f0*/  HGMMA.64x256x8.F32.TF32 R24, gdesc[UR12], R24, gsb0 ;  /* 0x07e000000c1879f0 */ /* 0x000fe20008002818 */
[----:B------:R-:W-:Y:S01]  /*56300*/  UIADD3.64 UR14, UR6, 0x2004, URZ ;  /* 0x00002004060e7897 */ /* 0x000fe2000fffe03f */
[----:B------:R-:W-:Y:S01]  /*56310*/  UMOV UR12, UR58 ;  /* 0x0000003a000c7c82 */ /* 0x000fe20008000000 */
[----:B------:R-:W-:Y:S01]  /*56320*/  UMOV UR13, UR59 ;  /* 0x0000003b000d7c82 */ /* 0x000fe20008000000 */
[----:B------:R-:W-:-:S03]  /*56330*/  UIADD3.64 UR58, UR6, 0x2802, URZ ;  /* 0x00002802063a7897 */ /* 0x000fc6000fffe03f */
[----:B------:R-:W-:Y:S02]  /*56340*/  IMAD.U32 R250, RZ, RZ, UR14 ;  /* 0x0000000efffa7e24 */ /* 0x000fe4000f8e00ff */
[----:B------:R-:W-:Y:S02]  /*56350*/  IMAD.U32 R251, RZ, RZ, UR15 ;  /* 0x0000000ffffb7e24 */ /* 0x000fe4000f8e00ff */
[----:B------:R-:W-:Y:S01]  /*56360*/  IMAD.U32 R244, RZ, RZ, UR58 ;  /* 0x0000003afff47e24 */ /* 0x000fe2000f8e00ff */
[----:B------:R-:W-:Y:S01]  /*56370*/  STL [R1+0x487c], R250 ;  /* 0x00487cfa01007387 */ /* 0x000fe20000100800 */
[----:B------:R-:W-:-:S03]  /*56380*/  IMAD.U32 R245, RZ, RZ, UR59 ;  /* 0x0000003bfff57e24 */ /* 0x000fc6000f8e00ff */
[----:B------:R-:W-:Y:S04]  /*56390*/  STL [R1+0x4878], R251 ;  /* 0x004878fb01007387 */ /* 0x000fe80000100800 */
[----:B------:R-:W-:Y:S04]  /*563a0*/  STL [R1+0x4884], R248 ;  /* 0x004884f801007387 */ /* 0x000fe80000100800 */
[----:B------:R-:W-:Y:S01]  /*563b0*/  STL [R1+0x4880], R249 ;  /* 0x004880f901007387 */ /* 0x000fe20000100800 */
[----:B------:R-:W-:Y:S02]  /*563c0*/  WARPGROUP.DEPBAR.LE gsb0, 0x0 ;  /* 0x00008000000079c5 */ /* 0x000fe40000010000 */
[----:B------:R-:W-:-:S06]  /*563d0*/  WARPGROUP.ARRIVE ;  /* 0x00000000000079c5 */ /* 0x000fcc0000000000 */
[----:B------:R-:W-:Y:S01]  /*563e0*/  HGMMA.64x256x8.F32.TF32 R24, gdesc[UR12], R24, gsb0 ;  /* 0x07e000000c1879f0 */ /* 0x000fe20008002818 */
[----:B------:R-:W-:Y:S02]  /*563f0*/  R2UR UR15, R233 ;  /* 0x00000000e90f72ca */ /* 0x000fe400000e0000 */
[----:B------:R-:W-:Y:S02]  /*56400*/  R2UR UR14, R232 ;  /* 0x00000000e80e72ca */ /* 0x000fe400000e0000 */
[----:B------:R-:W-:Y:S02]  /*56410*/  R2UR UR13, R231 ;  /* 0x00000000e70d72ca */ /* 0x000fe400000e0000 */
[----:B------:R-:W-:Y:S01]  /*56420*/  R2UR UR12, R230 ;  /* 0x00000000e60c72ca */ /* 0x000fe200000e0000 */
[----:B------:R-:W-:Y:S02]  /*56430*/  WARPGROUP.DEPBAR.LE gsb0, 0x0 ;  /* 0x00008000000079c5 */ /* 0x000fe40000010000 */
[----:B------:R-:W-:-:S15]  /*56440*/  WARPGROUP.ARRIVE ;  /* 0x00000000000079c5 */ /* 0x000fde0000000000 */
[----:B------:R-:W-:-:S03]  /*56450*/  NOP ;  /* 0x0000000000007918 */ /* 0x000fc60000000000 */
[----:B------:R-:W-:Y:S01]  /*56460*/  HGMMA.64x256x8.F32.TF32 R24, gdesc[UR8], R24, gsb0 ;  /* 0x07e00000081879f0 */ /* 0x000fe20008002818 */
[----:B------:R-:W-:Y:S01]  /*56470*/  R2UR UR9, R235 ;  /* 0x00000000eb0972ca */ /* 0x000fe200000e0000 */
[----:B------:R-:W-:Y:S01]  /*56480*/  UIADD3.64 UR10, UR6, 0x2800, URZ ;  /* 0x00002800060a7897 */ /* 0x000fe2000fffe03f */
[----:B------:R-:W-:-:S05]  /*56490*/  R2UR UR8, R234 ;  /* 0x00000000ea0872ca */ /* 0x000fca00000e0000 */
[----:B------:R-:W-:Y:S01]  /*564a0*/  IMAD.U32 R246, RZ, RZ, UR10 ;  /* 0x0000000afff67e24 */ /* 0x000fe2000f8e00ff */
[----:B------:R-:W-:-:S04]  /*564b0*/  MOV R247, UR11 ;  /* 0x0000000b00f77c02 */ /* 0x000fc80008000f00 */
[----:B------:R-:W-:Y:S04]  /*564c0*/  STL [R1+0x488c], R246 ;  /* 0x00488cf601007387 */ /* 0x000fe80000100800 */
[----:B------:R-:W-:Y:S04]  /*564d0*/  STL [R1+0x4888], R247 ;  /* 0x004888f701007387 */ /* 0x000fe80000100800 */
[----:B------:R-:W-:Y:S04]  /*564e0*/  STL [R1+0x4894], R244 ;  /* 0x004894f401007387 */ /* 0x000fe80000100800 */
[----:B------:R-:W-:Y:S01]  /*564f0*/  STL [R1+0x4890], R245 ;  /* 0x004890f501007387 */ /* 0x000fe20000100800 */
[----:B------:R-:W-:-:S02]  /*56500*/  WARPGROUP.DEPBAR.LE gsb0, 0x0 ;  /* 0x00008000000079c5 */ /* 0x000fc40000010000 */
        /* <DEDUP_REMOVED lines=33> */
[----:B------:R-:W-:Y:S02]  /*56720*/  IMAD.U32 R238, RZ, RZ, UR58 ;  /* 0x0000003affee7e24 */ /* 0x000fe4000f8e00ff */
[----:B------:R-:W-:-:S03]  /*56730*/  IMAD.U32 R239, RZ, RZ, UR59 ;  /* 0x0000003bffef7e24 */ /* 0x000fc6000f8e00ff */
        /* <DEDUP_REMOVED lines=47> */
[----:B------:R-:W-:-:S05]  /*56a30*/  UMOV UR57, UR25 ;  /* 0x0000001900397c82 */ /* 0x000fca0008000000 */
[----:B------:R-:W-:Y:S01]  /*56a40*/  UMOV UR60, UR58 ;  /* 0x0000003a003c7c82 */ /* 0x000fe20008000000 */
[----:B------:R-:W-:Y:S01]  /*56a50*/  UMOV UR61, UR59 ;  /* 0x0000003b003d7c82 */ /* 0x000fe20008000000 */
[----:B------:R-:W-:Y:S02]  /*56a60*/  WARPGROUP.DEPBAR.LE gsb0, 0x0 ;  /* 0x00008000000079c5 */ /* 0x000fe40000010000 */
[----:B------:R-:W-:-:S15]  /*56a70*/  WARPGROUP.ARRIVE ;  /* 0x00000000000079c5 */ /* 0x000fde0000000000 */
[----:B------:R-:W-:-:S01]  /*56a80*/  NOP ;  /* 0x0000000000007918 */ /* 0x000fc20000000000 */
        /* <DEDUP_REMOVED lines=10> */
[----:B------:R-:W-:Y:S03]  /*56b30*/  HGMMA.64x256x8.F32.TF32 R24, gdesc[UR56], R24, gsb0 ;  /* 0x07e00000381879f0 */ /* 0x000fe60008002818 */
[----:B------:R-:W-:Y:S02]  /*56b40*/  WARPGROUP.DEPBAR.LE gsb0, 0x0 ;  /* 0x00008000000079c5 */ /* 0x000fe40000010000 */
        /* <DEDUP_REMOVED lines=128> */
[----:B------:R-:W-:Y:S01]  /*57350*/  UIADD3.64 UR56, UR4, 0x1fe, URZ ;  /* 0x000001fe04387897 */ /* 0x000fe2000fffe03f */
[----:B------:R-:W-:Y:S01]  /*57360*/  UMOV UR58, UR16 ;  /* 0x00000010003a7c82 */ /* 0x000fe20008000000 */
[----:B------:R-:W-:Y:S01]  /*57370*/  UMOV UR59, UR17 ;  /* 0x00000011003b7c82 */ /* 0x000fe20008000000 */
[----:B--2---:R-:W-:-:S06]  /*57380*/  WARPGROUP.ARRIVE ;  /* 0x00000000000079c5 */ /* 0x004fcc0000000000 */
[----:B------:R-:W-:Y:S01]  /*57390*/  HGMMA.64x256x8.F32.TF32 R24, gdesc[UR56], R24, gsb0 ;  /* 0x07e00000381879f0 */ /* 0x000fe20008002818 */
[----:B------:R-:W-:Y:S01]  /*573a0*/  UIADD3.64 UR56, UR4, 0x200, URZ ;  /* 0x0000020004387897 */ /* 0x000fe2000fffe03f */
[----:B------:R-:W-:Y:S01]  /*573b0*/  UMOV UR58, UR6 ;  /* 0x00000006003a7c82 */ /* 0x000fe20008000000 */
[----:B------:R-:W-:Y:S01]  /*573c0*/  UMOV UR59, UR7 ;  /* 0x00000007003b7c82 */ /* 0x000fe20008000000 */
[----:B------:R-:W-:Y:S02]  /*573d0*/  WARPGROUP.DEPBAR.LE gsb0, 0x0 ;  /* 0x00008000000079c5 */ /* 0x000fe40000010000 */
[----:B------:R-:W-:-:S15]  /*573e0*/  WARPGROUP.ARRIVE ;  /* 0x00000000000079c5 */ /* 0x000fde0000000000 */
[----:B------:R-:W-:-:S07]  /*573f0*/  NOP ;  /* 0x0000000000007918 */ /* 0x000fce0000000000 */
[----:B------:R-:W-:Y:S01]  /*57400*/  HGMMA.64x256x8.F32.TF32 R24, gdesc[UR56], R24, gsb0 ;  /* 0x07e00000381879f0 */ /* 0x000fe20008002818 */
[----:B------:R-:W-:Y:S01]  /*57410*/  UIADD3.64 UR56, UR4, 0x202, URZ ;  /* 0x0000020204387897 */ /* 0x000fe2000fffe03f */
[----:B------:R-:W-:Y:S01]  /*57420*/  UMOV UR58, UR8 ;  /* 0x00000008003a7c82 */ /* 0x000fe20008000000 */
[----:B------:R-:W-:Y:S01]  /*57430*/  UMOV UR59, UR9 ;  /* 0x00000009003b7c82 */ /* 0x000fe20008000000 */
[----:B------:R-:W-:-:S06]  /*57440*/  UIADD3.64 UR8, UR4, 0x204, URZ ;  /* 0x0000020404087897 */ /* 0x000fcc000fffe03f */
[----:B------:R-:W-:Y:S02]  /*57450*/  MOV R12, UR9 ;  /* 0x00000009000c7c02 */ /* 0x000fe40008000f00 */
[----:B------:R-:W-:-:S03]  /*57460*/  MOV R3, UR8 ;  /* 0x0000000800037c02 */ /* 0x000fc60008000f00 */
[----:B------:R-:W-:Y:S04]  /*57470*/  STL [R1+0x5d58], R12 ;  /* 0x005d580c01007387 */ /* 0x000fe80000100800 */
[----:B------:R-:W-:Y:S01]  /*57480*/  STL [R1+0x5d5c], R3 ;  /* 0x005d5c0301007387 */ /* 0x000fe20000100800 */
[----:B------:R-:W-:Y:S02]  /*57490*/  WARPGROUP.DEPBAR.LE gsb0, 0x0 ;  /* 0x00008000000079c5 */ /* 0x000fe40000010000 */
[----:B------:R-:W-:-:S06]  /*574a0*/  WARPGROUP.ARRIVE ;  /* 0x00000000000079c5 */ /* 0x000fcc0000000000 */
[----:B------:R-:W-:Y:S03]  /*574b0*/  HGMMA.64x256x8.F32.TF32 R24, gdesc[UR56], R24, gsb0 ;  /* 0x07e00000381879f0 */ /* 0x000fe60008002818 */
[----:B------:R-:W-:Y:S02]  /*574c0*/  WARPGROUP.DEPBAR.LE gsb0, 0x0 ;  /* 0x00008000000079c5 */ /* 0x000fe40000010000 */
[----:B------:R-:W-:-:S15]  /*574d0*/  WARPGROUP.ARRIVE ;  /* 0x00000000000079c5 */ /* 0x000fde0000000000 */
[----:B------:R-:W-:-:S08]  /*574e0*/  NOP ;  /* 0x0000000000007918 */ /* 0x000fd00000000000 */
[----:B------:R-:W-:Y:S01]  /*574f0*/  HGMMA.64x256x8.F32.TF32 R24, gdesc[UR8], R24, gsb0 ;  /* 0x07e00000081879f0 */ /* 0x000fe20008002818 */
[----:B------:R-:W-:Y:S01]  /*57500*/  UIADD3.64 UR8, UR4, 0x11fe, URZ ;  /* 0x000011fe04087897 */ /* 0x000fe2000fffe03f */
[----:B------:R-:W-:Y:S01]  /*57510*/  UMOV UR10, UR12 ;  /* 0x0000000c000a7c82 */ /* 0x000fe20008000000 */
[----:B------:R-:W-:Y:S01]  /*57520*/  UMOV UR11, UR13 ;  /* 0x0000000d000b7c82 */ /* 0x000fe20008000000 */
[----:B------:R-:W-:Y:S01]  /*57530*/  UIADD3.64 UR12, UR4, 0x1200, URZ ;  /* 0x00001200040c7897 */ /* 0x000fe2000fffe03f */
[----:B------:R-:W-:Y:S02]  /*57540*/  WARPGROUP.DEPBAR.LE gsb0, 0x0 ;  /* 0x00008000000079c5 */ /* 0x000fe40000010000 */
[----:B------:R-:W-:-:S15]  /*57550*/  WARPGROUP.ARRIVE ;  /* 0x00000000000079c5 */ /* 0x000fde0000000000 */
[----:B------:R-:W-:-:S06]  /*57560*/  NOP ;  /* 0x0000000000007918 */ /* 0x000fcc0000000000 */
[----:B------:R-:W-:Y:S03]  /*57570*/  HGMMA.64x256x8.F32.TF32 R24, gdesc[UR8], R24, gsb0 ;  /* 0x07e00000081879f0 */ /* 0x000fe60008002818 */
[----:B------:R-:W-:Y:S02]  /*57580*/  WARPGROUP.DEPBAR.LE gsb0, 0x0 ;  /* 0x00008000000079c5 */ /* 0x000fe40000010000 */
[----:B------:R-:W-:-:S15]  /*57590*/  WARPGROUP.ARRIVE ;  /* 0x00000000000079c5 */ /* 0x000fde0000000000 */
[----:B------:R-:W-:-:S08]  /*575a0*/  NOP ;  /* 0x0000000000007918 */ /* 0x000fd00000000000 */
[----:B------:R-:W-:Y:S03]  /*575b0*/  HGMMA.64x256x8.F32.TF32 R24, gdesc[UR12], R24, gsb0 ;  /* 0x07e000000c1879f0 */ /* 0x000fe60008002818 */
[----:B------:R-:W-:Y:S02]  /*575c0*/  WARPGROUP.DEPBAR.LE gsb0, 0x0 ;  /* 0x00008000000079c5 */ /* 0x000fe40000010000 */
[----:B------:R1:W-:Y:S01]  /*575d0*/  STL.64 [R1+0x1800], R24 ;  /* 0x0018001801007387 */ /* 0x0003e20000100a00 */
[----:B------:R-:W-:Y:S01]  /*575e0*/  IMAD.MOV.U32 R252, RZ, RZ, R28 ;  /* 0x000000fffffc7224 */ /* 0x000fe200078e001c */
[----:B------:R-:W-:Y:S01]  /*575f0*/  MOV R250, R30 ;  /* 0x0000001e00fa7202 */ /* 0x000fe20000000f00 */
[----:B------:R-:W-:Y:S01]  /*57600*/  IMAD.MOV.U32 R251, RZ, RZ, R29 ;  /* 0x000000fffffb7224 */ /* 0x000fe200078e001d */
[----:B------:R-:W-:Y:S01]  /*57610*/  STL.64 [R1+0x1808], R26 ;  /* 0x0018081a01007387 */ /* 0x000fe20000100a00 */
[----:B------:R-:W-:Y:S01]  /*57620*/  IMAD.MOV.U32 R249, RZ, RZ, R31 ;  /* 0x000000fffff97224 */ /* 0x000fe200078e001f */
[----:B------:R-:W-:Y:S01]  /*57630*/  MOV R247, R33 ;  /* 0x0000002100f77202 */ /* 0x000fe20000000f00 */
[----:B------:R-:W-:Y:S01]  /*57640*/  IMAD.MOV.U32 R248, RZ, RZ, R32 ;  /* 0x000000fffff87224 */ /* 0x000fe200078e0020 */
[----:B------:R-:W-:Y:S01]  /*57650*/  MOV R244, R36 ;  /* 0x0000002400f47202 */ /* 0x000fe20000000f00 */
[----:B------:R-:W-:Y:S01]  /*57660*/  IMAD.MOV.U32 R246, RZ, RZ, R34 ;  /* 0x000000fffff67224 */ /* 0x000fe200078e0022 */
[----:B------:R-:W-:Y:S01]  /*57670*/  MOV R241, R39 ;  /* 0x0000002700f17202 */ /* 0x000fe20000000f00 */
[----:B------:R-:W-:Y:S01]  /*57680*/  IMAD.MOV.U32 R245, RZ, RZ, R35 ;  /* 0x000000fffff57224 */ /* 0x000fe200078e0023 */
[----:B-1----:R-:W-:Y:S01]  /*57690*/  MOV R25, UR13 ;  /* 0x0000000d00197c02 */ /* 0x002fe20008000f00 */
[----:B------:R-:W-:Y:S01]  /*576a0*/  IMAD.MOV.U32 R243, RZ, RZ, R37 ;  /* 0x000000fffff37224 */ /* 0x000fe200078e0025 */
[----:B------:R-:W-:Y:S01]  /*576b0*/  MOV R24, UR12 ;  /* 0x0000000c00187c02 */ /* 0x000fe20008000f00 */
[----:B------:R-:W-:Y:S01]  /*576c0*/  IMAD.MOV.U32 R242, RZ, RZ, R38 ;  /* 0x000000fffff27224 */ /* 0x000fe200078e0026 */
[----:B------:R-:W-:Y:S01]  /*576d0*/  MOV R238, R42 ;  /* 0x0000002a00ee7202 */ /* 0x000fe20000000f00 */
[----:B------:R-:W-:Y:S01]  /*576e0*/  IMAD.MOV.U32 R240, RZ, RZ, R40 ;  /* 0x000000fffff07224 */ /* 0x000fe200078e0028 */
[----:B------:R-:W-:Y:S01]  /*576f0*/  MOV R235, R45 ;  /* 0x0000002d00eb7202 */ /* 0x000fe20000000f00 */
[----:B------:R1:W-:Y:S01]  /*57700*/  STL.64 [R1+0x5d60], R24 ;  /* 0x005d601801007387 */ /* 0x0003e20000100a00 */
[----:B------:R-:W-:Y:S01]  /*57710*/  IMAD.MOV.U32 R239, RZ, RZ, R41 ;  /* 0x000000ffffef7224 */ /* 0x000fe200078e0029 */
[----:B------:R-:W-:Y:S01]  /*57720*/  MOV R232, R48 ;  /* 0x0000003000e87202 */ /* 0x000fe20000000f00 */
        /* <DEDUP_REMOVED lines=9> */
[----:B-1----:R-:W2:Y:S01]  /*577c0*/  LDL.LU.64 R24, [R1+0x1600] ;  /* 0x0016000001187983 */ /* 0x002ea20000300a00 */
[----:B------:R-:W-:Y:S01]  /*577d0*/  IMAD.MOV.U32 R230, RZ, RZ, R50 ;  /* 0x000000ffffe67224 */ /* 0x000fe200078e0032 */
[----:B------:R-:W-:Y:S01]  /*577e0*/  MOV R163, R63 ;  /* 0x0000003f00a37202 */ /* 0x000fe20000000f00 */
[----:B------:R-:W-:Y:S01]  /*577f0*/  IMAD.MOV.U32 R152, RZ, RZ, R52 ;  /* 0x000000ffff987224 */ /* 0x000fe200078e0034 */
[----:B------:R-:W3:Y:S01]  /*57800*/  LDL.LU.64 R26, [R1+0x1608] ;  /* 0x00160800011a7983 */ /* 0x000ee20000300a00 */
[----:B------:R-:W-:Y:S01]  /*57810*/  IMAD.MOV.U32 R153, RZ, RZ, R53 ;  /* 0x000000ffff997224 */ /* 0x000fe200078e0035 */
[----:B------:R-:W-:Y:S01]  /*57820*/  MOV R166, R66 ;  /* 0x0000004200a67202 */ /* 0x000fe20000000f00 */
[----:B------:R-:W-:Y:S01]  /*57830*/  IMAD.MOV.U32 R155, RZ, RZ, R55 ;  /* 0x000000ffff9b7224 */ /* 0x000fe200078e0037 */
[----:B------:R-:W4:Y:S01]  /*57840*/  LDL.LU.64 R28, [R1+0x1610] ;  /* 0x00161000011c7983 */ /* 0x000f220000300a00 */
[----:B------:R-:W-:Y:S01]  /*57850*/  IMAD.MOV.U32 R156, RZ, RZ, R56 ;  /* 0x000000ffff9c7224 */ /* 0x000fe200078e0038 */
[----:B------:R-:W-:Y:S01]  /*57860*/  MOV R169, R69 ;  /* 0x0000004500a97202 */ /* 0x000fe20000000f00 */
[----:B------:R-:W-:Y:S01]  /*57870*/  IMAD.MOV.U32 R158, RZ, RZ, R58 ;  /* 0x000000ffff9e7224 */ /* 0x000fe200078e003a */
[----:B------:R-:W2:Y:S01]  /*57880*/  LDL.LU.64 R30, [R1+0x1618] ;  /* 0x00161800011e7983 */ /* 0x000ea20000300a00 */
        /* <DEDUP_REMOVED lines=108> */
[----:B------:R-:W-:-:S02]  /*57f50*/  IMAD.MOV.U32 R12, RZ, RZ, R140 ;  /* 0x000000ffff0c7224 */ /* 0x000fc400078e008c */
[----:B------:R-:W-:Y:S01]  /*57f60*/  IMAD.MOV.U32 R10, RZ, RZ, R142 ;  /* 0x000000ffff0a7224 */ /* 0x000fe200078e008e */
[----:B------:R-:W3:Y:S01]  /*57f70*/  LDL.LU.64 R86, [R1+0x16f8] ;  /* 0x0016f80001567983 */ /* 0x000ee20000300a00 */
[----:B------:R-:W-:Y:S02]  /*57f80*/  IMAD.MOV.U32 R9, RZ, RZ, R143 ;  /* 0x000000ffff097224 */ /* 0x000fe400078e008f */
[----:B------:R-:W-:Y:S01]  /*57f90*/  IMAD.MOV.U32 R7, RZ, RZ, R145 ;  /* 0x000000ffff077224 */ /* 0x000fe200078e0091 */
[----:B------:R-:W4:Y:S01]  /*57fa0*/  LDL.LU.64 R88, [R1+0x1700] ;  /* 0x0017000001587983 */ /* 0x000f220000300a00 */
[----:B------:R-:W-:Y:S02]  /*57fb0*/  IMAD.MOV.U32 R6, RZ, RZ, R146 ;  /* 0x000000ffff067224 */ /* 0x000fe400078e0092 */
[----:B------:R-:W-:Y:S01]  /*57fc0*/  IMAD.MOV.U32 R4, RZ, RZ, R148 ;  /* 0x000000ffff047224 */ /* 0x000fe200078e0094 */
[----:B------:R-:W2:Y:S01]  /*57fd0*/  LDL.LU.64 R90, [R1+0x1708] ;  /* 0x00170800015a7983 */ /* 0x000ea20000300a00 */
[----:B------:R-:W-:-:S02]  /*57fe0*/  IMAD.MOV.U32 R3, RZ, RZ, R149 ;  /* 0x000000ffff037224 */ /* 0x000fc400078e0095 */
[----:B------:R-:W-:Y:S01]  /*57ff0*/  IMAD.MOV.U32 R0, RZ, RZ, R151 ;  /* 0x000000ffff007224 */ /* 0x000fe200078e0097 */
        /* <DEDUP_REMOVED lines=30> */
[----:B--2---:R-:W-:Y:S04]  /*581e0*/  STL.64 [R1+0x5f60], R150 ;  /* 0x005f609601007387 */ /* 0x004fe80000100a00 */
[----:B----4-:R-:W-:Y:S04]  /*581f0*/  STL.64 [R1+0x5f58], R148 ;  /* 0x005f589401007387 */ /* 0x010fe80000100a00 */
[----:B---3--:R-:W-:Y:S04]  /*58200*/  STL.64 [R1+0x5f50], R146 ;  /* 0x005f509201007387 */ /* 0x008fe80000100a00 */
        /* <DEDUP_REMOVED lines=11> */
[----:B-1----:R-:W2:Y:S04]  /*582c0*/  LDL.LU R124, [R1+0x1800] ;  /* 0x00180000017c7983 */ /* 0x002ea80000300800 */
[----:B------:R-:W2:Y:S04]  /*582d0*/  LDL.LU R125, [R1+0x1804] ;  /* 0x00180400017d7983 */ /* 0x000ea80000300800 */
[----:B------:R-:W2:Y:S04]  /*582e0*/  LDL.LU R126, [R1+0x1808] ;  /* 0x00180800017e7983 */ /* 0x000ea80000300800 */
[----:B------:R-:W2:Y:S01]  /*582f0*/  LDL.LU R127, [R1+0x180c] ;  /* 0x00180c00017f7983 */ /* 0x000ea20000300800 */
        /* <DEDUP_REMOVED lines=31> */
[----:B------:R-:W-:-:S02]  /*584f0*/  IMAD.MOV.U32 R128, RZ, RZ, R252 ;  /* 0x000000ffff807224 */ /* 0x000fc400078e00fc */
[----:B------:R-:W-:Y:S02]  /*58500*/  IMAD.MOV.U32 R229, RZ, RZ, R23 ;  /* 0x000000ffffe57224 */ /* 0x000fe400078e0017 */
[----:B------:R-:W-:Y:S02]  /*58510*/  IMAD.MOV.U32 R231, RZ, RZ, R21 ;  /* 0x000000ffffe77224 */ /* 0x000fe400078e0015 */
[----:B------:R-:W-:Y:S02]  /*58520*/  IMAD.MOV.U32 R232, RZ, RZ, R20 ;  /* 0x000000ffffe87224 */ /* 0x000fe400078e0014 */
[----:B------:R-:W-:Y:S02]  /*58530*/  IMAD.MOV.U32 R234, RZ, RZ, R18 ;  /* 0x000000ffffea7224 */ /* 0x000fe400078e0012 */
[----:B------:R-:W-:Y:S02]  /*58540*/  IMAD.MOV.U32 R235, RZ, RZ, R17 ;  /* 0x000000ffffeb7224 */ /* 0x000fe400078e0011 */
        /* <DEDUP_REMOVED lines=9> */
[----:B------:R-:W-:Y:S01]  /*585e0*/  IMAD.MOV.U32 R250, RZ, RZ, R2 ;  /* 0x000000fffffa7224 */ /* 0x000fe200078e0002 */
[----:B------:R-:W-:Y:S02]  /*585f0*/  UIADD3.64 UR16, UR4, 0x1202, URZ ;  /* 0x0000120204107897 */ /* 0x000fe4000fffe03f */
[----:B------:R-:W-:-:S03]  /*58600*/  UIADD3.64 UR20, UR4, 0x1204, URZ ;  /* 0x0000120404147897 */ /* 0x000fc6000fffe03f */
[----:B--2---:R-:W-:-:S06]  /*58610*/  WARPGROUP.ARRIVE ;  /* 0x00000000000079c5 */ /* 0x004fcc0000000000 */
[----:B------:R-:W-:Y:S01]  /*58620*/  HGMMA.64x256x8.F32.TF32 R124, gdesc[UR16], R124, gsb0 ;  /* 0x07e00000107c79f0 */ /* 0x000fe2000800287c */
[----:B------:R-:W-:Y:S02]  /*58630*/  UIADD3.64 UR24, UR4, 0x21fe, URZ ;  /* 0x000021fe04187897 */ /* 0x000fe4000fffe03f */
[----:B------:R-:W-:Y:S02]  /*58640*/  WARPGROUP.DEPBAR.LE gsb0, 0x0 ;  /* 0x00008000000079c5 */ /* 0x000fe40000010000 */
[----:B------:R-:W-:-:S15]  /*58650*/  WARPGROUP.ARRIVE ;  /* 0x00000000000079c5 */ /* 0x000fde0000000000 */
[----:B------:R-:W-:-:S08]  /*58660*/  NOP ;  /* 0x0000000000007918 */ /* 0x000fd00000000000 */
        /* <DEDUP_REMOVED lines=62> */
[----:B------:R-:W-:Y:S01]  /*58a50*/  STL.64 [R1+0x5e20], R70 ;  /* 0x005e204601007387 */ /* 0x000fe20000100a00 */
[----:B------:R-:W-:-:S02]  /*58a60*/  WARPGROUP.DEPBAR.LE gsb0, 0x0 ;  /* 0x00008000000079c5 */ /* 0x000fc40000010000 */
[----:B------:R-:W-:-:S06]  /*58a70*/  WARPGROUP.ARRIVE ;  /* 0x00000000000079c5 */ /* 0x000fcc0000000000 */
        /* <DEDUP_REMOVED lines=24> */
[----:B------:R-:W-:-:S03]  /*58c00*/  WARPGROUP.DEPBAR.LE gsb0, 0x0 ;  /* 0x00008000000079c5 */ /* 0x000fc60000010000 */
        /* <DEDUP_REMOVED lines=128> */
[----:B------:R-:W-:-:S02]  /*59410*/  UIADD3.64 UR58, UR4, 0x1fe, URZ ;  /* 0x000001fe043a7897 */ /* 0x000fc4000fffe03f */
[----:B------:R-:W-:-:S05]  /*59420*/  UIADD3.64 UR10, UR6, 0x1ffe, URZ ;  /* 0x00001ffe060a7897 */ /* 0x000fca000fffe03f */
[----:B------:R-:W-:Y:S01]  /*59430*/  UMOV UR12, UR58 ;  /* 0x0000003a000c7c82 */ /* 0x000fe20008000000 */
[----:B------:R-:W-:Y:S01]  /*59440*/  UMOV UR13, UR59 ;  /* 0x0000003b000d7c82 */ /* 0x000fe20008000000 */
[----:B------:R-:W-:Y:S01]  /*59450*/  UMOV UR14, UR10 ;  /* 0x0000000a000e7c82 */ /* 0x000fe20008000000 */
[----:B------:R-:W-:Y:S01]  /*59460*/  UMOV UR15, UR11 ;  /* 0x0000000b000f7c82 */ /* 0x000fe20008000000 */
[----:B--2---:R-:W-:-:S06]  /*59470*/  WARPGROUP.ARRIVE ;  /* 0x00000000000079c5 */ /* 0x004fcc0000000000 */
[----:B------:R-:W-:Y:S03]  /*59480*/  HGMMA.64x256x8.F32.TF32 R24, gdesc[UR12], R24, gsb0 ;  /* 0x07e000000c1879f0 */ /* 0x000fe60008002818 */
[----:B------:R-:W-:Y:S02]  /*59490*/  WARPGROUP.DEPBAR.LE gsb0, 0x0 ;  /* 0x00008000000079c5 */ /* 0x000fe40000010000 */
[----:B------:R1:W-:Y:S04]  /*594a0*/  STL.64 [R1+0x1600], R24 ;  /* 0x0016001801007387 */ /* 0x0003e80000100a00 */
[----:B------:R2:W-:Y:S04]  /*594b0*/  STL.64 [R1+0x1608], R26 ;  /* 0x0016081a01007387 */ /* 0x0005e80000100a00 */
[----:B-1----:R-:W3:Y:S01]  /*594c0*/  LDL.LU.64 R24, [R1+0x5d60] ;  /* 0x005d600001187983 */ /* 0x002ee20000300a00 */
[----:B------:R-:W-:Y:S01]  /*594d0*/  IMAD.MOV.U32 R3, RZ, RZ, R28 ;  /* 0x000000ffff037224 */ /* 0x000fe200078e001c */
[----:B------:R-:W-:Y:S01]  /*594e0*/  MOV R4, R30 ;  /* 0x0000001e00047202 */ /* 0x000fe20000000f00 */
[----:B------:R-:W-:Y:S01]  /*594f0*/  IMAD.MOV.U32 R12, RZ, RZ, R29 ;  /* 0x000000ffff0c7224 */ /* 0x000fe200078e001d */
[----:B------:R-:W-:Y:S01]  /*59500*/  MOV R251, R33 ;  /* 0x0000002100fb7202 */ /* 0x000fe20000000f00 */
[----:B------:R-:W-:-:S02]  /*59510*/  IMAD.MOV.U32 R5, RZ, RZ, R31 ;  /* 0x000000ffff057224 */ /* 0x000fc400078e001f */
[----:B------:R-:W-:Y:S01]  /*59520*/  IMAD.MOV.U32 R252, RZ, RZ, R32 ;  /* 0x000000fffffc7224 */ /* 0x000fe200078e0020 */
[----:B------:R-:W-:Y:S01]  /*59530*/  MOV R248, R36 ;  /* 0x0000002400f87202 */ /* 0x000fe20000000f00 */
[----:B------:R-:W-:Y:S02]  /*59540*/  IMAD.MOV.U32 R250, RZ, RZ, R34 ;  /* 0x000000fffffa7224 */ /* 0x000fe400078e0022 */
[----:B------:R-:W-:Y:S01]  /*59550*/  IMAD.MOV.U32 R249, RZ, RZ, R35 ;  /* 0x000000fffff97224 */ /* 0x000fe200078e0023 */
[----:B------:R-:W-:Y:S01]  /*59560*/  MOV R245, R39 ;  /* 0x0000002700f57202 */ /* 0x000fe20000000f00 */
[----:B------:R-:W-:Y:S02]  /*59570*/  IMAD.MOV.U32 R247, RZ, RZ, R37 ;  /* 0x000000fffff77224 */ /* 0x000fe400078e0025 */
        /* <DEDUP_REMOVED lines=111> */
[----:B------:R-:W-:Y:S02]  /*59c70*/  IMAD.MOV.U32 R6, RZ, RZ, R149 ;  /* 0x000000ffff067224 */ /* 0x000fe400078e0095 */
[----:B------:R-:W-:Y:S01]  /*59c80*/  IMAD.MOV.U32 R0, RZ, RZ, R151 ;  /* 0x000000ffff007224 */ /* 0x000fe200078e0097 */
[----:B---3--:R-:W-:Y:S02]  /*59c90*/  R2UR UR13, R25 ;  /* 0x00000000190d72ca */ /* 0x008fe400000e0000 */
[----:B------:R-:W-:Y:S02]  /*59ca0*/  R2UR UR12, R24 ;  /* 0x00000000180c72ca */ /* 0x000fe400000e0000 */
[----:B------:R-:W3:Y:S04]  /*59cb0*/  LDL.LU.64 R24, [R1+0x1400] ;  /* 0x0014000001187983 */ /* 0x000ee80000300a00 */
[----:B--2---:R-:W2:Y:S04]  /*59cc0*/  LDL.LU.64 R26, [R1+0x1408] ;  /* 0x00140800011a7983 */ /* 0x004ea80000300a00 */
[----:B------:R-:W4:Y:S04]  /*59cd0*/  LDL.LU.64 R28, [R1+0x1410] ;  /* 0x00141000011c7983 */ /* 0x000f280000300a00 */
[----:B------:R-:W3:Y:S04]  /*59ce0*/  LDL.LU.64 R30, [R1+0x1418] ;  /* 0x00141800011e7983 */ /* 0x000ee80000300a00 */
[----:B------:R-:W2:Y:S04]  /*59cf0*/  LDL.LU.64 R32, [R1+0x1420] ;  /* 0x0014200001207983 */ /* 0x000ea80000300a00 */
        /* <DEDUP_REMOVED lines=59> */
[----:B---3--:R-:W-:Y:S04]  /*5a0b0*/  STL.64 [R1+0x5d48], R150 ;  /* 0x005d489601007387 */ /* 0x008fe80000100a00 */
[----:B----4-:R-:W-:Y:S04]  /*5a0c0*/  STL.64 [R1+0x5d40], R148 ;  /* 0x005d409401007387 */ /* 0x010fe80000100a00 */
        /* <DEDUP_REMOVED lines=45> */
[----:B------:R-:W-:Y:S01]  /*5a3a0*/  UIADD3.64 UR58, UR4, 0x200, URZ ;  /* 0x00000200043a7897 */ /* 0x000fe2000fffe03f */
[----:B------:R-:W-:Y:S01]  /*5a3b0*/  IMAD.MOV.U32 R131, RZ, RZ, R5 ;  /* 0x000000ffff837224 */ /* 0x000fe200078e0005 */
[----:B------:R-:W-:Y:S01]  /*5a3c0*/  UIADD3.64 UR10, UR6, 0x2000, URZ ;  /* 0x00002000060a7897 */ /* 0x000fe2000fffe03f */
[----:B------:R-:W-:Y:S01]  /*5a3d0*/  IMAD.MOV.U32 R233, RZ, RZ, R23 ;  /* 0x000000ffffe97224 */ /* 0x000fe200078e0017 */
[----:B------:R-:W3:Y:S01]  /*5a3e0*/  LDL.LU R3, [R1+0x5d5c] ;  /* 0x005d5c0001037983 */ /* 0x000ee20000300800 */
        /* <DEDUP_REMOVED lines=11> */
[----:B------:R-:W-:Y:S01]  /*5a4a0*/  IMAD.MOV.U32 R251, RZ, RZ, R0 ;  /* 0x000000fffffb7224 */ /* 0x000fe200078e0000 */
[----:B------:R-:W-:Y:S01]  /*5a4b0*/  UMOV UR8, UR58 ;  /* 0x0000003a00087c82 */ /* 0x000fe20008000000 */
[----:B------:R-:W-:Y:S01]  /*5a4c0*/  UMOV UR9, UR59 ;  /* 0x0000003b00097c82 */ /* 0x000fe20008000000 */
[----:B------:R-:W4:Y:S01]  /*5a4d0*/  LDL.LU R12, [R1+0x5d58] ;  /* 0x005d5800010c7983 */ /* 0x000f220000300800 */
[----:B------:R-:W-:-:S02]  /*5a4e0*/  UIADD3.64 UR58, UR6, 0x2002, URZ ;  /* 0x00002002063a7897 */ /* 0x000fc4000fffe03f */
[----:B------:R-:W-:Y:S01]  /*5a4f0*/  UIADD3.64 UR14, UR4, 0x11fe, URZ ;  /* 0x000011fe040e7897 */ /* 0x000fe2000fffe03f */
[----:B------:R-:W4:Y:S01]  /*5a500*/  LDL.LU R4, [R1+0x5d54] ;  /* 0x005d540001047983 */ /* 0x000f220000300800 */
[----:B------:R-:W-:Y:S02]  /*5a510*/  UIADD3.64 UR18, UR6, 0x27fe, URZ ;  /* 0x000027fe06127897 */ /* 0x000fe4000fffe03f */
[----:B------:R-:W-:Y:S01]  /*5a520*/  UIADD3.64 UR22, UR6, 0x2804, URZ ;  /* 0x0000280406167897 */ /* 0x000fe2000fffe03f */
[----:B------:R-:W4:Y:S01]  /*5a530*/  LDL.LU R5, [R1+0x5d50] ;  /* 0x005d500001057983 */ /* 0x000f220000300800 */
[----:B--2---:R-:W-:-:S06]  /*5a540*/  WARPGROUP.ARRIVE ;  /* 0x00000000000079c5 */ /* 0x004fcc0000000000 */
[----:B------:R-:W-:Y:S01]  /*5a550*/  HGMMA.64x256x8.F32.TF32 R124, gdesc[UR8], R124, gsb0 ;  /* 0x07e00000087c79f0 */ /* 0x000fe2000800287c */
[----:B------:R-:W-:Y:S01]  /*5a560*/  UIADD3.64 UR10, UR6, 0x2004, URZ ;  /* 0x00002004060a7897 */ /* 0x000fe2000fffe03f */
[----:B---3--:R-:W-:Y:S02]  /*5a570*/  R2UR UR8, R3 ;  /* 0x00000000030872ca */ /* 0x008fe400000e0000 */
[----:B----4-:R-:W-:Y:S01]  /*5a580*/  R2UR UR9, R12 ;  /* 0x000000000c0972ca */ /* 0x010fe200000e0000 */
[----:B------:R-:W-:Y:S02]  /*5a590*/  WARPGROUP.DEPBAR.LE gsb0, 0x0 ;  /* 0x00008000000079c5 */ /* 0x000fe40000010000 */
[----:B------:R-:W-:-:S15]  /*5a5a0*/  WARPGROUP.ARRIVE ;  /* 0x00000000000079c5 */ /* 0x000fde0000000000 */
[----:B------:R-:W-:-:S06]  /*5a5b0*/  NOP ;  /* 0x0000000000007918 */ /* 0x000fcc0000000000 */
        /* <DEDUP_REMOVED lines=9> */
[----:B------:R-:W-:Y:S01]  /*5a650*/  UIADD3.64 UR14, UR6, 0x2800, URZ ;  /* 0x00002800060e7897 */ /* 0x000fe2000fffe03f */
[----:B------:R-:W-:Y:S02]  /*5a660*/  WARPGROUP.DEPBAR.LE gsb0, 0x0 ;  /* 0x00008000000079c5 */ /* 0x000fe40000010000 */
[----:B------:R-:W-:-:S15]  /*5a670*/  WARPGROUP.ARRIVE ;  /* 0x00000000000079c5 */ /* 0x000fde0000000000 */
[----:B------:R-:W-:-:S05]  /*5a680*/  NOP ;  /* 0x0000000000007918 */ /* 0x000fca0000000000 */
[----:B------:R-:W-:Y:S01]  /*5a690*/  HGMMA.64x256x8.F32.TF32 R124, gdesc[UR8], R124, gsb0 ;  /* 0x07e00000087c79f0 */ /* 0x000fe2000800287c */
[----:B------:R-:W-:Y:S02]  /*5a6a0*/  UIADD3.64 UR18, UR6, 0x2802, URZ ;  /* 0x0000280206127897 */ /* 0x000fe4000fffe03f */
[----:B------:R-:W-:Y:S02]  /*5a6b0*/  WARPGROUP.DEPBAR.LE gsb0, 0x0 ;  /* 0x00008000000079c5 */ /* 0x000fe40000010000 */
[----:B------:R-:W-:-:S15]  /*5a6c0*/  WARPGROUP.ARRIVE ;  /* 0x00000000000079c5 */ /* 0x000fde0000000000 */
[----:B------:R-:W-:-:S08]  /*5a6d0*/  NOP ;  /* 0x0000000000007918 */ /* 0x000fd00000000000 */
[----:B------:R-:W-:Y:S03]  /*5a6e0*/  HGMMA.64x256x8.F32.TF32 R124, gdesc[UR12], R124, gsb0 ;  /* 0x07e000000c7c79f0 */ /* 0x000fe6000800287c */
        /* <DEDUP_REMOVED lines=34> */
[----:B------:R-:W-:Y:S01]  /*5a910*/  UMOV UR50, UR60 ;  /* 0x0000003c00327c82 */ /* 0x000fe20008000000 */
[----:B------:R-:W-:Y:S01]  /*5a920*/  UMOV UR51, UR61 ;  /* 0x0000003d00337c82 */ /* 0x000fe20008000000 */
        /* <DEDUP_REMOVED lines=191> */
[----:B------:R-:W-:-:S02]  /*5b520*/  R2UR UR10, R4 ;  /* 0x00000000040a72ca */ /* 0x000fc400000e0000 */
[----:B------:R-:W-:Y:S01]  /*5b530*/  R2UR UR11, R5 ;  /* 0x00000000050b72ca */ /* 0x000fe200000e0000 */
[----:B------:R-:W-:Y:S01]  /*5b540*/  UIADD3.64 UR8, UR4, 0x3fe, URZ ;  /* 0x000003fe04087897 */ /* 0x000fe2000fffe03f */
[----:B---3--:R-:W-:-:S11]  /*5b550*/  WARPGROUP.ARRIVE ;  /* 0x00000000000079c5 */ /* 0x008fd60000000000 */
[----:B------:R-:W-:Y:S01]  /*5b560*/  HGMMA.64x256x8.F32.TF32 R24, gdesc[UR8], R24, gsb0 ;  /* 0x07e00000081879f0 */ /* 0x000fe20008002818 */
[----:B------:R-:W-:Y:S01]  /*5b570*/  UIADD3.64 UR8, UR4, 0x400, URZ ;  /* 0x0000040004087897 */ /* 0x000fe2000fffe03f */
[----:B------:R-:W-:Y:S01]  /*5b580*/  UMOV UR10, UR6 ;  /* 0x00000006000a7c82 */ /* 0x000fe20008000000 */
[----:B------:R-:W-:Y:S01]  /*5b590*/  UMOV UR11, UR7 ;  /* 0x00000007000b7c82 */ /* 0x000fe20008000000 */
[----:B------:R-:W-:Y:S02]  /*5b5a0*/  UIADD3.64 UR58, UR6, 0x2, URZ ;  /* 0x00000002063a7897 */ /* 0x000fe4000fffe03f */
[----:B------:R-:W-:Y:S01]  /*5b5b0*/  UIADD3.64 UR56, UR4, 0x402, URZ ;  /* 0x0000040204387897 */ /* 0x000fe2000fffe03f */
[----:B------:R-:W-:Y:S02]  /*5b5c0*/  WARPGROUP.DEPBAR.LE gsb0, 0x0 ;  /* 0x00008000000079c5 */ /* 0x000fe40000010000 */
[----:B------:R-:W-:-:S15]  /*5b5d0*/  WARPGROUP.ARRIVE ;  /* 0x00000000000079c5 */ /* 0x000fde0000000000 */
[----:B------:R-:W-:-:S04]  /*5b5e0*/  NOP ;  /* 0x0000000000007918 */ /* 0x000fc80000000000 */
[----:B------:R-:W-:Y:S01]  /*5b5f0*/  HGMMA.64x256x8.F32.TF32 R24, gdesc[UR8], R24, gsb0 ;  /* 0x07e00000081879f0 */ /* 0x000fe20008002818 */
[----:B------:R-:W-:Y:S02]  /*5b600*/  UIADD3.64 UR10, UR6, 0x4, URZ ;  /* 0x00000004060a7897 */ /* 0x000fe4000fffe03f */
[----:B------:R-:W-:Y:S01]  /*5b610*/  UIADD3.64 UR8, UR4, 0x404, URZ ;  /* 0x0000040404087897 */ /* 0x000fe2000fffe03f */
[----:B------:R-:W-:Y:S02]  /*5b620*/  WARPGROUP.DEPBAR.LE gsb0, 0x0 ;  /* 0x00008000000079c5 */ /* 0x000fe40000010000 */
[----:B------:R-:W-:-:S15]  /*5b630*/  WARPGROUP.ARRIVE ;  /* 0x00000000000079c5 */ /* 0x000fde0000000000 */
[----:B------:R-:W-:-:S07]  /*5b640*/  NOP ;  /* 0x0000000000007918 */ /* 0x000fce0000000000 */
[----:B------:R-:W-:Y:S01]  /*5b650*/  HGMMA.64x256x8.F32.TF32 R24, gdesc[UR56], R24, gsb0 ;  /* 0x07e00000381879f0 */ /* 0x000fe20008002818 */
[----:B------:R-:W-:Y:S02]  /*5b660*/  UIADD3.64 UR12, UR6, 0x7fe, URZ ;  /* 0x000007fe060c7897 */ /* 0x000fe4000fffe03f */
[----:B------:R-:W-:-:S05]  /*5b670*/  UIADD3.64 UR16, UR4, 0x13fe, URZ ;  /* 0x000013fe04107897 */ /* 0x000fca000fffe03f */
[----:B------:R-:W-:Y:S01]  /*5b680*/  UMOV UR18, UR12 ;  /* 0x0000000c00127c82 */ /* 0x000fe20008000000 */
[----:B------:R-:W-:Y:S01]  /*5b690*/  UMOV UR19, UR13 ;  /* 0x0000000d00137c82 */ /* 0x000fe20008000000 */
[----:B------:R-:W-:Y:S02]  /*5b6a0*/  WARPGROUP.DEPBAR.LE gsb0, 0x0 ;  /* 0x00008000000079c5 */ /* 0x000fe40000010000 */
[----:B------:R-:W-:-:S15]  /*5b6b0*/  WARPGROUP.ARRIVE ;  /* 0x00000000000079c5 */ /* 0x000fde0000000000 */
[----:B------:R-:W-:-:S01]  /*5b6c0*/  NOP ;  /* 0x0000000000007918 */ /* 0x000fc20000000000 */
[----:B------:R-:W-:Y:S01]  /*5b6d0*/  HGMMA.64x256x8.F32.TF32 R24, gdesc[UR8], R24, gsb0 ;  /* 0x07e00000081879f0 */ /* 0x000fe20008002818 */
[----:B------:R-:W-:Y:S02]  /*5b6e0*/  UIADD3.64 UR14, UR6, 0x800, URZ ;  /* 0x00000800060e7897 */ /* 0x000fe4000fffe03f */
[----:B------:R-:W-:Y:S01]  /*5b6f0*/  UIADD3.64 UR12, UR4, 0x1400, URZ ;  /* 0x00001400040c7897 */ /* 0x000fe2000fffe03f */
[----:B------:R-:W-:Y:S02]  /*5b700*/  WARPGROUP.DEPBAR.LE gsb0, 0x0 ;  /* 0x00008000000079c5 */ /* 0x000fe40000010000 */
[----:B------:R-:W-:-:S15]  /*5b710*/  WARPGROUP.ARRIVE ;  /* 0x00000000000079c5 */ /* 0x000fde0000000000 */
[----:B------:R-:W-:-:S07]  /*5b720*/  NOP ;  /* 0x0000000000007918 */ /* 0x000fce0000000000 */
[----:B------:R-:W-:Y:S01]  /*5b730*/  HGMMA.64x256x8.F32.TF32 R24, gdesc[UR16], R24, gsb0 ;  /* 0x07e00000101879f0 */ /* 0x000fe20008002818 */
[----:B------:R-:W-:Y:S02]  /*5b740*/  MOV R12, UR9 ;  /* 0x00000009000c7c02 */ /* 0x000fe40008000f00 */
[----:B------:R-:W-:Y:S01]  /*5b750*/  MOV R3, UR8 ;  /* 0x0000000800037c02 */ /* 0x000fe20008000f00 */
[----:B------:R-:W-:Y:S04]  /*5b760*/  STL [R1+0x593c], R4 ;  /* 0x00593c0401007387 */ /* 0x000fe80000100800 */
[----:B------:R-:W-:Y:S04]  /*5b770*/  STL [R1+0x5938], R5 ;  /* 0x0059380501007387 */ /* 0x000fe80000100800 */
[----:B------:R-:W-:Y:S04]  /*5b780*/  STL [R1+0x5940], R12 ;  /* 0x0059400c01007387 */ /* 0x000fe80000100800 */
[----:B------:R-:W-:Y:S01]  /*5b790*/  STL [R1+0x5944], R3 ;  /* 0x0059440301007387 */ /* 0x000fe20000100800 */
[----:B------:R-:W-:-:S02]  /*5b7a0*/  WARPGROUP.DEPBAR.LE gsb0, 0x0 ;  /* 0x00008000000079c5 */ /* 0x000fc40000010000 */
[----:B------:R-:W-:-:S09]  /*5b7b0*/  WARPGROUP.ARRIVE ;  /* 0x00000000000079c5 */ /* 0x000fd20000000000 */
[----:B------:R-:W-:Y:S03]  /*5b7c0*/  HGMMA.64x256x8.F32.TF32 R24, gdesc[UR12], R24, gsb0 ;  /* 0x07e000000c1879f0 */ /* 0x000fe60008002818 */
[----:B------:R-:W-:Y:S02]  /*5b7d0*/  WARPGROUP.DEPBAR.LE gsb0, 0x0 ;  /* 0x00008000000079c5 */ /* 0x000fe40000010000 */
[----:B------:R1:W-:Y:S01]  /*5b7e0*/  STL.64 [R1+0x1400], R24 ;  /* 0x0014001801007387 */ /* 0x0003e20000100a00 */
[----:B------:R-:W-:-:S03]  /*5b7f0*/  MOV R252, R28 ;  /* 0x0000001c00fc7202 */ /* 0x000fc60000000f00 */
[----:B------:R-:W-:Y:S01]  /*5b800*/  STL.64 [R1+0x1408], R26 ;  /* 0x0014081a01007387 */ /* 0x000fe20000100a00 */
[----:B--2---:R-:W-:Y:S01]  /*5b810*/  IMAD.MOV.U32 R251, RZ, RZ, R29 ;  /* 0x000000fffffb7224 */ /* 0x004fe200078e001d */
[----:B-1----:R-:W-:Y:S02]  /*5b820*/  MOV R25, UR13 ;  /* 0x0000000d00197c02 */ /* 0x002fe40008000f00 */
[----:B------:R-:W-:Y:S01]  /*5b830*/  MOV R24, UR12 ;  /* 0x0000000c00187c02 */ /* 0x000fe20008000f00 */
[----:B------:R-:W-:Y:S01]  /*5b840*/  IMAD.MOV.U32 R250, RZ, RZ, R30 ;  /* 0x000000fffffa7224 */ /* 0x000fe200078e001e */
[----:B------:R-:W-:-:S03]  /*5b850*/  MOV R249, R31 ;  /* 0x0000001f00f97202 */ /* 0x000fc60000000f00 */
[----:B------:R1:W-:Y:S01]  /*5b860*/  STL.64 [R1+0x5948], R24 ;  /* 0x0059481801007387 */ /* 0x0003e20000100a00 */
[----:B------:R-:W-:Y:S01]  /*5b870*/  IMAD.MOV.U32 R248, RZ, RZ, R32 ;  /* 0x000000fffff87224 */ /* 0x000fe200078e0020 */
[----:B------:R-:W-:Y:S01]  /*5b880*/  MOV R246, R34 ;  /* 0x0000002200f67202 */ /* 0x000fe20000000f00 */
[----:B------:R-:W-:Y:S01]  /*5b890*/  IMAD.MOV.U32 R247, RZ, RZ, R33 ;  /* 0x000000fffff77224 */ /* 0x000fe200078e0021 */
[----:B------:R-:W-:Y:S01]  /*5b8a0*/  MOV R243, R37 ;  /* 0x0000002500f37202 */ /* 0x000fe20000000f00 */
[----:B------:R-:W-:Y:S02]  /*5b8b0*/  IMAD.MOV.U32 R245, RZ, RZ, R35 ;  /* 0x000000fffff57224 */ /* 0x000fe400078e0023 */
[----:B------:R-:W-:Y:S01]  /*5b8c0*/  IMAD.MOV.U32 R244, RZ, RZ, R36 ;  /* 0x000000fffff47224 */ /* 0x000fe200078e0024 */
[----:B-1----:R-:W2:Y:S04]  /*5b8d0*/  LDL.LU.64 R24, [R1+0x1200] ;  /* 0x0012000001187983 */ /* 0x002ea80000300a00 */
[----:B------:R-:W3:Y:S04]  /*5b8e0*/  LDL.LU.64 R26, [R1+0x1208] ;  /* 0x00120800011a7983 */ /* 0x000ee80000300a00 */
[----:B------:R-:W4:Y:S01]  /*5b8f0*/  LDL.LU.64 R28, [R1+0x1210] ;  /* 0x00121000011c7983 */ /* 0x000f220000300a00 */
[----:B------:R-:W-:-:S03]  /*5b900*/  IMAD.MOV.U32 R242, RZ, RZ, R38 ;  /* 0x000000fffff27224 */ /* 0x000fc600078e0026 */
[----:B------:R-:W2:Y:S01]  /*5b910*/  LDL.LU.64 R30, [R1+0x1218] ;  /* 0x00121800011e7983 */ /* 0x000ea20000300a00 */
[----:B------:R-:W-:-:S03]  /*5b920*/  IMAD.MOV.U32 R241, RZ, RZ, R39 ;  /* 0x000000fffff17224 */ /* 0x000fc600078e0027 */
[----:B------:R-:W3:Y:S01]  /*5b930*/  LDL.LU.64 R32, [R1+0x1220] ;  /* 0x0012200001207983 */ /* 0x000ee20000300a00 */
[----:B------:R-:W-:Y:S01]  /*5b940*/  MOV R240, R40 ;  /* 0x0000002800f07202 */ /* 0x000fe20000000f00 */
[----:B------:R-:W-:Y:S02]  /*5b950*/  IMAD.MOV.U32 R239, RZ, RZ, R41 ;  /* 0x000000ffffef7224 */ /* 0x000fe400078e0029 */
[----:B------:R-:W4:Y:S01]  /*5b960*/  LDL.LU.64 R34, [R1+0x1228] ;  /* 0x0012280001227983 */ /* 0x000f220000300a00 */
[----:B------:R-:W-:Y:S01]  /*5b970*/  IMAD.MOV.U32 R238, RZ, RZ, R42 ;  /* 0x000000ffffee7224 */ /* 0x000fe200078e002a */
[----:B------:R-:W-:Y:S02]  /*5b980*/  MOV R237, R43 ;  /* 0x0000002b00ed7202 */ /* 0x000fe40000000f00 */
[----:B------:R-:W2:Y:S01]  /*5b990*/  LDL.LU.64 R36, [R1+0x1230] ;  /* 0x0012300001247983 */ /* 0x000ea20000300a00 */
[----:B------:R-:W-:-:S03]  /*5b9a0*/  IMAD.MOV.U32 R236, RZ, RZ, R44 ;  /* 0x000000ffffec7224 */ /* 0x000fc600078e002c */
[----:B------:R-:W3:Y:S01]  /*5b9b0*/  LDL.LU.64 R38, [R1+0x1238] ;  /* 0x0012380001267983 */ /* 0x000ee20000300a00 */
[----:B------:R-:W-:Y:S01]  /*5b9c0*/  IMAD.MOV.U32 R235, RZ, RZ, R45 ;  /* 0x000000ffffeb7224 */ /* 0x000fe200078e002d */
[----:B------:R-:W-:Y:S02]  /*5b9d0*/  MOV R234, R46 ;  /* 0x0000002e00ea7202 */ /* 0x000fe40000000f00 */
[----:B------:R-:W4:Y:S01]  /*5b9e0*/  LDL.LU.64 R40, [R1+0x1240] ;  /* 0x0012400001287983 */ /* 0x000f220000300a00 */
[----:B------:R-:W-:Y:S01]  /*5b9f0*/  IMAD.MOV.U32 R233, RZ, RZ, R47 ;  /* 0x000000ffffe97224 */ /* 0x000fe200078e002f */
[----:B------:R-:W-:Y:S02]  /*5ba00*/  MOV R231, R49 ;  /* 0x0000003100e77202 */ /* 0x000fe40000000f00 */
[----:B------:R-:W2:Y:S01]  /*5ba10*/  LDL.LU.64 R42, [R1+0x1248] ;  /* 0x00124800012a7983 */ /* 0x000ea20000300a00 */
[----:B------:R-:W-:-:S03]  /*5ba20*/  IMAD.MOV.U32 R232, RZ, RZ, R48 ;  /* 0x000000ffffe87224 */ /* 0x000fc600078e0030 */
[----:B------:R-:W3:Y:S01]  /*5ba30*/  LDL.LU.64 R44, [R1+0x1250] ;  /* 0x00125000012c7983 */ /* 0x000ee20000300a00 */
[----:B------:R-:W-:Y:S01]  /*5ba40*/  IMAD.MOV.U32 R230, RZ, RZ, R50 ;  /* 0x000000ffffe67224 */ /* 0x000fe200078e0032 */
[----:B------:R-:W-:Y:S01]  /*5ba50*/  MOV R152, R52 ;  /* 0x0000003400987202 */ /* 0x000fe20000000f00 */
[----:B------:R-:W-:Y:S01]  /*5ba60*/  IMAD.MOV.U32 R229, RZ, RZ, R51 ;  /* 0x000000ffffe57224 */ /* 0x000fe200078e0033 */
        /* <DEDUP_REMOVED lines=216> */
[----:B------:R-:W-:Y:S01]  /*5c7f0*/  IMAD.MOV.U32 R251, RZ, RZ, R0 ;  /* 0x000000fffffb7224 */ /* 0x000fe200078e0000 */
[----:B------:R-:W-:Y:S02]  /*5c800*/  UIADD3.64 UR18, UR6, 0x802, URZ ;  /* 0x0000080206127897 */ /* 0x000fe4000fffe03f */
[----:B------:R-:W-:Y:S02]  /*5c810*/  UIADD3.64 UR16, UR4, 0x1402, URZ ;  /* 0x0000140204107897 */ /* 0x000fe4000fffe03f */
[----:B------:R-:W-:-:S02]  /*5c820*/  UIADD3.64 UR22, UR6, 0x804, URZ ;  /* 0x0000080406167897 */ /* 0x000fc4000fffe03f */
[----:B------:R-:W-:Y:S01]  /*5c830*/  UIADD3.64 UR20, UR4, 0x1404, URZ ;  /* 0x0000140404147897 */ /* 0x000fe2000fffe03f */
[----:B--2---:R-:W-:-:S06]  /*5c840*/  WARPGROUP.ARRIVE ;  /* 0x00000000000079c5 */ /* 0x004fcc0000000000 */
        /* <DEDUP_REMOVED lines=243> */
[----:B------:R-:W-:Y:S01]  /*5d780*/  MOV R3, R28 ;  /* 0x0000001c00037202 */ /* 0x000fe20000000f00 */
        /* <DEDUP_REMOVED lines=561> */
[----:B------:R-:W-:-:S03]  /*5faa0*/  IMAD.MOV.U32 R252, RZ, RZ, R28 ;  /* 0x000000fffffc7224 */ /* 0x000fc600078e001c */
[----:B------:R-:W-:Y:S01]  /*5fab0*/  STL.64 [R1+0x1008], R26 ;  /* 0x0010081a01007387 */ /* 0x000fe20000100a00 */
[----:B--2---:R-:W-:Y:S02]  /*5fac0*/  MOV R251, R29 ;  /* 0x0000001d00fb7202 */ /* 0x004fe40000000f00 */
[----:B-1----:R-:W-:Y:S02]  /*5fad0*/  MOV R25, UR13 ;  /* 0x0000000d00197c02 */ /* 0x002fe40008000f00 */
[----:B------:R-:W-:Y:S01]  /*5fae0*/  MOV R24, UR12 ;  /* 0x0000000c00187c02 */ /* 0x000fe20008000f00 */
[----:B------:R-:W-:-:S04]  /*5faf0*/  IMAD.MOV.U32 R250, RZ, RZ, R30 ;  /* 0x000000fffffa7224 */ /* 0x000fc800078e001e */
        /* <DEDUP_REMOVED lines=8> */
[----:B-1----:R-:W2:Y:S04]  /*5fb80*/  LDL.LU.64 R24, [R1+0xe00] ;  /* 0x000e000001187983 */ /* 0x002ea80000300a00 */
[----:B------:R-:W3:Y:S01]  /*5fb90*/  LDL.LU.64 R26, [R1+0xe08] ;  /* 0x000e0800011a7983 */ /* 0x000ee20000300a00 */
[----:B------:R-:W-:-:S03]  /*5fba0*/  IMAD.MOV.U32 R243, RZ, RZ, R37 ;  /* 0x000000fffff37224 */ /* 0x000fc600078e0025 */
[----:B------:R-:W4:Y:S01]  /*5fbb0*/  LDL.LU.64 R28, [R1+0xe10] ;  /* 0x000e1000011c7983 */ /* 0x000f220000300a00 */
[----:B------:R-:W-:-:S03]  /*5fbc0*/  IMAD.MOV.U32 R241, RZ, RZ, R39 ;  /* 0x000000fffff17224 */ /* 0x000fc600078e0027 */
[----:B------:R-:W2:Y:S01]  /*5fbd0*/  LDL.LU.64 R30, [R1+0xe18] ;  /* 0x000e1800011e7983 */ /* 0x000ea20000300a00 */
[----:B------:R-:W-:-:S03]  /*5fbe0*/  IMAD.MOV.U32 R240, RZ, RZ, R40 ;  /* 0x000000fffff07224 */ /* 0x000fc600078e0028 */
[----:B------:R-:W3:Y:S01]  /*5fbf0*/  LDL.LU.64 R32, [R1+0xe20] ;  /* 0x000e200001207983 */ /* 0x000ee20000300a00 */
[----:B------:R-:W-:-:S03]  /*5fc00*/  MOV R239, R41 ;  /* 0x0000002900ef7202 */ /* 0x000fc60000000f00 */
[----:B------:R-:W4:Y:S01]  /*5fc10*/  LDL.LU.64 R34, [R1+0xe28] ;  /* 0x000e280001227983 */ /* 0x000f220000300a00 */
[----:B------:R-:W-:-:S03]  /*5fc20*/  IMAD.MOV.U32 R238, RZ, RZ, R42 ;  /* 0x000000ffffee7224 */ /* 0x000fc600078e002a */
[----:B------:R-:W2:Y:S01]  /*5fc30*/  LDL.LU.64 R36, [R1+0xe30] ;  /* 0x000e300001247983 */ /* 0x000ea20000300a00 */
[----:B------:R-:W-:Y:S01]  /*5fc40*/  IMAD.MOV.U32 R237, RZ, RZ, R43 ;  /* 0x000000ffffed7224 */ /* 0x000fe200078e002b */
[----:B------:R-:W-:Y:S02]  /*5fc50*/  MOV R236, R44 ;  /* 0x0000002c00ec7202 */ /* 0x000fe40000000f00 */
[----:B------:R-:W3:Y:S01]  /*5fc60*/  LDL.LU.64 R38, [R1+0xe38] ;  /* 0x000e380001267983 */ /* 0x000ee20000300a00 */
[----:B------:R-:W-:Y:S01]  /*5fc70*/  IMAD.MOV.U32 R235, RZ, RZ, R45 ;  /* 0x000000ffffeb7224 */ /* 0x000fe200078e002d */
[----:B------:R-:W-:Y:S02]  /*5fc80*/  MOV R233, R47 ;  /* 0x0000002f00e97202 */ /* 0x000fe40000000f00 */
[----:B------:R-:W4:Y:S01]  /*5fc90*/  LDL.LU.64 R40, [R1+0xe40] ;  /* 0x000e400001287983 */ /* 0x000f220000300a00 */
[----:B------:R-:W-:-:S03]  /*5fca0*/  IMAD.MOV.U32 R234, RZ, RZ, R46 ;  /* 0x000000ffffea7224 */ /* 0x000fc600078e002e */
[----:B------:R-:W2:Y:S01]  /*5fcb0*/  LDL.LU.64 R42, [R1+0xe48] ;  /* 0x000e4800012a7983 */ /* 0x000ea20000300a00 */
[----:B------:R-:W-:Y:S01]  /*5fcc0*/  IMAD.MOV.U32 R232, RZ, RZ, R48 ;  /* 0x000000ffffe87224 */ /* 0x000fe200078e0030 */
[----:B------:R-:W-:Y:S01]  /*5fcd0*/  MOV R230, R50 ;  /* 0x0000003200e67202 */ /* 0x000fe20000000f00 */
[----:B------:R-:W-:Y:S01]  /*5fce0*/  IMAD.MOV.U32 R231, RZ, RZ, R49 ;  /* 0x000000ffffe77224 */ /* 0x000fe200078e0031 */
        /* <DEDUP_REMOVED lines=150> */
[----:B------:R-:W-:Y:S02]  /*60650*/  IMAD.MOV.U32 R2, RZ, RZ, R150 ;  /* 0x000000ffff027224 */ /* 0x000fe400078e0096 */
[----:B------:R-:W-:Y:S01]  /*60660*/  IMAD.MOV.U32 R0, RZ, RZ, R151 ;  /* 0x000000ffff007224 */ /* 0x000fe200078e0097 */
        /* <DEDUP_REMOVED lines=67> */
[----:B------:R-:W-:Y:S01]  /*60aa0*/  IMAD.MOV.U32 R251, RZ, RZ, R0 ;  /* 0x000000fffffb7224 */ /* 0x000fe200078e0000 */
[----:B------:R-:W-:Y:S02]  /*60ab0*/  UIADD3.64 UR18, UR6, 0x802, URZ ;  /* 0x0000080206127897 */ /* 0x000fe4000fffe03f */
[----:B------:R-:W-:Y:S02]  /*60ac0*/  UIADD3.64 UR16, UR4, 0x1602, URZ ;  /* 0x0000160204107897 */ /* 0x000fe4000fffe03f */
[----:B------:R-:W-:Y:S02]  /*60ad0*/  UIADD3.64 UR22, UR6, 0x804, URZ ;  /* 0x0000080406167897 */ /* 0x000fe4000fffe03f */
        /* <DEDUP_REMOVED lines=366> */
[----:B------:R-:W-:Y:S02]  /*621c0*/  IMAD.MOV.U32 R7, RZ, RZ, R148 ;  /* 0x000000ffff077224 */ /* 0x000fe400078e0094 */
        /* <DEDUP_REMOVED lines=132> */
[----:B------:R-:W-:Y:S01]  /*62a10*/  UMOV UR8, UR58 ;  /* 0x0000003a00087c82 */ /* 0x000fe20008000000 */
[----:B------:R-:W-:Y:S01]  /*62a20*/  UMOV UR9, UR59 ;  /* 0x0000003b00097c82 */ /* 0x000fe20008000000 */
[----:B------:R-:W4:Y:S01]  /*62a30*/  LDL.LU R12, [R1+0x5528] ;  /* 0x00552800010c7983 */ /* 0x000f220000300800 */
[----:B------:R-:W-:Y:S02]  /*62a40*/  UIADD3.64 UR58, UR6, 0x2002, URZ ;  /* 0x00002002063a7897 */ /* 0x000fe4000fffe03f */
[----:B------:R-:W-:Y:S01]  /*62a50*/  UIADD3.64 UR14, UR4, 0x15fe, URZ ;  /* 0x000015fe040e7897 */ /* 0x000fe2000fffe03f */
[----:B------:R-:W4:Y:S01]  /*62a60*/  LDL.LU R4, [R1+0x5524] ;  /* 0x0055240001047983 */ /* 0x000f220000300800 */
[----:B------:R-:W-:-:S02]  /*62a70*/  UIADD3.64 UR18, UR6, 0x27fe, URZ ;  /* 0x000027fe06127897 */ /* 0x000fc4000fffe03f */
        /* <DEDUP_REMOVED lines=323> */
[----:B------:R-:W-:-:S03]  /*63eb0*/  IMAD.MOV.U32 R239, RZ, RZ, R41 ;  /* 0x000000ffffef7224 */ /* 0x000fc600078e0029 */
[----:B------:R-:W4:Y:S01]  /*63ec0*/  LDL.LU.64 R34, [R1+0xa28] ;  /* 0x000a280001227983 */ /* 0x000f220000300a00 */
[----:B------:R-:W-:Y:S01]  /*63ed0*/  MOV R238, R42 ;  /* 0x0000002a00ee7202 */ /* 0x000fe20000000f00 */
[----:B------:R-:W-:Y:S02]  /*63ee0*/  IMAD.MOV.U32 R237, RZ, RZ, R43 ;  /* 0x000000ffffed7224 */ /* 0x000fe400078e002b */
[----:B------:R-:W2:Y:S01]  /*63ef0*/  LDL.LU.64 R36, [R1+0xa30] ;  /* 0x000a300001247983 */ /* 0x000ea20000300a00 */
[----:B------:R-:W-:Y:S01]  /*63f00*/  IMAD.MOV.U32 R236, RZ, RZ, R44 ;  /* 0x000000ffffec7224 */ /* 0x000fe200078e002c */
[----:B------:R-:W-:Y:S02]  /*63f10*/  MOV R235, R45 ;  /* 0x0000002d00eb7202 */ /* 0x000fe40000000f00 */
[----:B------:R-:W3:Y:S01]  /*63f20*/  LDL.LU.64 R38, [R1+0xa38] ;  /* 0x000a380001267983 */ /* 0x000ee20000300a00 */
[----:B------:R-:W-:-:S03]  /*63f30*/  IMAD.MOV.U32 R234, RZ, RZ, R46 ;  /* 0x000000ffffea7224 */ /* 0x000fc600078e002e */
[----:B------:R-:W4:Y:S01]  /*63f40*/  LDL.LU.64 R40, [R1+0xa40] ;  /* 0x000a400001287983 */ /* 0x000f220000300a00 */
[----:B------:R-:W-:Y:S01]  /*63f50*/  IMAD.MOV.U32 R233, RZ, RZ, R47 ;  /* 0x000000ffffe97224 */ /* 0x000fe200078e002f */
[----:B------:R-:W-:Y:S02]  /*63f60*/  MOV R232, R48 ;  /* 0x0000003000e87202 */ /* 0x000fe40000000f00 */
[----:B------:R-:W2:Y:S01]  /*63f70*/  LDL.LU.64 R42, [R1+0xa48] ;  /* 0x000a4800012a7983 */ /* 0x000ea20000300a00 */
[----:B------:R-:W-:Y:S01]  /*63f80*/  IMAD.MOV.U32 R231, RZ, RZ, R49 ;  /* 0x000000ffffe77224 */ /* 0x000fe200078e0031 */
[----:B------:R-:W-:Y:S02]  /*63f90*/  MOV R229, R51 ;  /* 0x0000003300e57202 */ /* 0x000fe40000000f00 */
[----:B------:R-:W3:Y:S01]  /*63fa0*/  LDL.LU.64 R44, [R1+0xa50] ;  /* 0x000a5000012c7983 */ /* 0x000ee20000300a00 */
[----:B------:R-:W-:-:S03]  /*63fb0*/  IMAD.MOV.U32 R230, RZ, RZ, R50 ;  /* 0x000000ffffe67224 */ /* 0x000fc600078e0032 */
[----:B------:R-:W4:Y:S01]  /*63fc0*/  LDL.LU.64 R46, [R1+0xa58] ;  /* 0x000a5800012e7983 */ /* 0x000f220000300a00 */
[----:B------:R-:W-:Y:S01]  /*63fd0*/  IMAD.MOV.U32 R152, RZ, RZ, R52 ;  /* 0x000000ffff987224 */ /* 0x000fe200078e0034 */
[----:B------:R-:W-:Y:S01]  /*63fe0*/  MOV R154, R54 ;  /* 0x00000036009a7202 */ /* 0x000fe20000000f00 */
[----:B------:R-:W-:Y:S01]  /*63ff0*/  IMAD.MOV.U32 R153, RZ, RZ, R53 ;  /* 0x000000ffff997224 */ /* 0x000fe200078e0035 */
        /* <DEDUP_REMOVED lines=2058> */
[----:B------:R-:W-:Y:S01]  /*6c0a0*/  HGMMA.64x256x8.F32.TF32 R24, gdesc[UR8], R24, gsb0 ;  /* 0x07e00000081879f0 */ /* 0x000fe20008002818 */
[----:B------:R-:W-:Y:S01]  /*6c0b0*/  UIADD3.64 UR8, UR4, 0xc02, URZ ;  /* 0x00000c0204087897 */ /* 0x000fe2000fffe03f */
[----:B------:R-:W-:Y:S01]  /*6c0c0*/  UMOV UR10, UR56 ;  /* 0x00000038000a7c82 */ /* 0x000fe20008000000 */
[----:B------:R-:W-:Y:S01]  /*6c0d0*/  UMOV UR11, UR57 ;  /* 0x00000039000b7c82 */ /* 0x000fe20008000000 */
[----:B------:R-:W-:Y:S02]  /*6c0e0*/  UIADD3.64 UR58, UR6, 0x4, URZ ;  /* 0x00000004063a7897 */ /* 0x000fe4000fffe03f */
[----:B------:R-:W-:-:S05]  /*6c0f0*/  UIADD3.64 UR12, UR4, 0xc04, URZ ;  /* 0x00000c04040c7897 */ /* 0x000fca000fffe03f */
[----:B------:R-:W-:Y:S01]  /*6c100*/  UMOV UR14, UR58 ;  /* 0x0000003a000e7c82 */ /* 0x000fe20008000000 */
[----:B------:R-:W-:Y:S01]  /*6c110*/  UMOV UR15, UR59 ;  /* 0x0000003b000f7c82 */ /* 0x000fe20008000000 */
[----:B------:R-:W-:Y:S02]  /*6c120*/  WARPGROUP.DEPBAR.LE gsb0, 0x0 ;  /* 0x00008000000079c5 */ /* 0x000fe40000010000 */
[----:B------:R-:W-:-:S13]  /*6c130*/  WARPGROUP.ARRIVE ;  /* 0x00000000000079c5 */ /* 0x000fda0000000000 */
        /* <DEDUP_REMOVED lines=10> */
[----:B------:R-:W-:Y:S02]  /*6c1e0*/  WARPGROUP.DEPBAR.LE gsb0, 0x0 ;  /* 0x00008000000079c5 */ /* 0x000fe40000010000 */
[----:B------:R-:W-:-:S15]  /*6c1f0*/  WARPGROUP.ARRIVE ;  /* 0x00000000000079c5 */ /* 0x000fde0000000000 */
[----:B------:R-:W-:-:S08]  /*6c200*/  NOP ;  /* 0x0000000000007918 */ /* 0x000fd00000000000 */
[----:B------:R-:W-:Y:S01]  /*6c210*/  HGMMA.64x256x8.F32.TF32 R24, gdesc[UR16], R24, gsb0 ;  /* 0x07e00000101879f0 */ /* 0x000fe20008002818 */
[----:B------:R-:W-:Y:S01]  /*6c220*/  UIADD3.64 UR16, UR4, 0x1c00, URZ ;  /* 0x00001c0004107897 */ /* 0x000fe2000fffe03f */
[----:B------:R-:W-:Y:S01]  /*6c230*/  UMOV UR18, UR58 ;  /* 0x0000003a00127c82 */ /* 0x000fe20008000000 */
[----:B------:R-:W-:Y:S01]  /*6c240*/  UMOV UR19, UR59 ;  /* 0x0000003b00137c82 */ /* 0x000fe20008000000 */
[----:B------:R-:W-:Y:S02]  /*6c250*/  MOV R12, UR13 ;  /* 0x0000000d000c7c02 */ /* 0x000fe40008000f00 */
[----:B------:R-:W-:Y:S01]  /*6c260*/  MOV R3, UR12 ;  /* 0x0000000c00037c02 */ /* 0x000fe20008000f00 */
        /* <DEDUP_REMOVED lines=267> */
[----:B------:R-:W-:-:S05]  /*6d320*/  UIADD3.64 UR20, UR4, 0x1c02, URZ ;  /* 0x00001c0204147897 */ /* 0x000fca000fffe03f */
[----:B------:R-:W-:Y:S01]  /*6d330*/  UMOV UR22, UR58 ;  /* 0x0000003a00167c82 */ /* 0x000fe20008000000 */
[----:B------:R-:W-:Y:S01]  /*6d340*/  UMOV UR23, UR59 ;  /* 0x0000003b00177c82 */ /* 0x000fe20008000000 */
[----:B------:R-:W-:Y:S02]  /*6d350*/  UIADD3.64 UR56, UR6, 0x804, URZ ;  /* 0x0000080406387897 */ /* 0x000fe4000fffe03f */
[----:B------:R-:W-:-:S05]  /*6d360*/  UIADD3.64 UR24, UR4, 0x1c04, URZ ;  /* 0x00001c0404187897 */ /* 0x000fca000fffe03f */
[----:B------:R-:W-:Y:S01]  /*6d370*/  UMOV UR26, UR56 ;  /* 0x00000038001a7c82 */ /* 0x000fe20008000000 */
[----:B------:R-:W-:Y:S01]  /*6d380*/  UMOV UR27, UR57 ;  /* 0x00000039001b7c82 */ /* 0x000fe20008000000 */
[----:B--2---:R-:W-:-:S06]  /*6d390*/  WARPGROUP.ARRIVE ;  /* 0x00000000000079c5 */ /* 0x004fcc0000000000 */
        /* <DEDUP_REMOVED lines=383> */
[----:B------:R-:W3:Y:S04]  /*6eb90*/  LDL.LU.64 R24, [R1] ;  /* 0x0000000001187983 */ /* 0x000ee80000300a00 */
        /* <DEDUP_REMOVED lines=257> */
[----:B------:R-:W-:Y:S01]  /*6fbb0*/  IMAD.MOV.U32 R150, RZ, RZ, R15 ;  /* 0x000000ffff967224 */ /* 0x000fe200078e000f */
[----:B------:R-:W-:Y:S01]  /*6fbc0*/  UMOV UR12, UR10 ;  /* 0x0000000a000c7c82 */ /* 0x000fe20008000000 */
[----:B------:R-:W-:Y:S01]  /*6fbd0*/  UMOV UR13, UR11 ;  /* 0x0000000b000d7c82 */ /* 0x000fe20008000000 */
[----:B------:R-:W4:Y:S03]  /*6fbe0*/  LDL.LU R12, [R1+0x48e0] ;  /* 0x0048e000010c7983 */ /* 0x000f260000300800 */
[----:B--2---:R-:W-:Y:S01]  /*6fbf0*/  WARPGROUP.ARRIVE ;  /* 0x00000000000079c5 */ /* 0x004fe20000000000 */
[----:B------:R-:W-:Y:S01]  /*6fc00*/  UIADD3.64 UR10, UR6, 0x2002, URZ ;  /* 0x00002002060a7897 */ /* 0x000fe2000fffe03f */
[----:B------:R-:W2:Y:S04]  /*6fc10*/  LDL.LU R4, [R1+0x48dc] ;  /* 0x0048dc0001047983 */ /* 0x000ea80000300800 */
[----:B------:R-:W-:Y:S01]  /*6fc20*/  HGMMA.64x256x8.F32.TF32 R24, gdesc[UR12], R24, gsb0 ;  /* 0x07e000000c1879f0 */ /* 0x000fe20008002818 */
[----:B------:R-:W-:Y:S01]  /*6fc30*/  UIADD3.64 UR14, UR6, 0x2004, URZ ;  /* 0x00002004060e7897 */ /* 0x000fe2000fffe03f */
[----:B------:R-:W2:Y:S01]  /*6fc40*/  LDL.LU R5, [R1+0x48d8] ;  /* 0x0048d80001057983 */ /* 0x000ea20000300800 */
[----:B------:R-:W-:-:S02]  /*6fc50*/  UIADD3.64 UR18, UR4, 0x1bfe, URZ ;  /* 0x00001bfe04127897 */ /* 0x000fc4000fffe03f */
[----:B------:R-:W-:Y:S01]  /*6fc60*/  UIADD3.64 UR22, UR6, 0x27fe, URZ ;  /* 0x000027fe06167897 */ /* 0x000fe2000fffe03f */
[----:B------:R-:W2:Y:S01]  /*6fc70*/  LDL.LU R10, [R1+0x48d4] ;  /* 0x0048d400010a7983 */ /* 0x000ea20000300800 */
[----:B------:R-:W-:Y:S02]  /*6fc80*/  UIADD3.64 UR26, UR6, 0x2804, URZ ;  /* 0x00002804061a7897 */ /* 0x000fe4000fffe03f */
[----:B------:R-:W-:Y:S01]  /*6fc90*/  UIADD3.64 UR30, UR6, 0x2ffe, URZ ;  /* 0x00002ffe061e7897 */ /* 0x000fe2000fffe03f */
[----:B------:R-:W2:Y:S01]  /*6fca0*/  LDL.LU R11, [R1+0x48d0] ;  /* 0x0048d000010b7983 */ /* 0x000ea20000300800 */
[----:B------:R-:W-:Y:S02]  /*6fcb0*/  UIADD3.64 UR34, UR6, 0x3000, URZ ;  /* 0x0000300006227897 */ /* 0x000fe4000fffe03f */
[----:B------:R-:W-:Y:S01]  /*6fcc0*/  UIADD3.64 UR38, UR6, 0x3002, URZ ;  /* 0x0000300206267897 */ /* 0x000fe2000fffe03f */
[----:B------:R-:W2:Y:S01]  /*6fcd0*/  LDL.LU R230, [R1+0x48cc] ;  /* 0x0048cc0001e67983 */ /* 0x000ea20000300800 */
[----:B------:R-:W-:-:S02]  /*6fce0*/  UIADD3.64 UR42, UR6, 0x3004, URZ ;  /* 0x00003004062a7897 */ /* 0x000fc4000fffe03f */
[----:B------:R-:W-:Y:S01]  /*6fcf0*/  UIADD3.64 UR46, UR6, 0x37fe, URZ ;  /* 0x000037fe062e7897 */ /* 0x000fe2000fffe03f */
[----:B------:R-:W2:Y:S01]  /*6fd00*/  LDL.LU R231, [R1+0x48c8] ;  /* 0x0048c80001e77983 */ /* 0x000ea20000300800 */
[----:B------:R-:W-:Y:S01]  /*6fd10*/  UIADD3.64 UR50, UR6, 0x3800, URZ ;  /* 0x0000380006327897 */ /* 0x000fe2000fffe03f */
[----:B------:R-:W-:Y:S01]  /*6fd20*/  UMOV UR54, UR60 ;  /* 0x0000003c00367c82 */ /* 0x000fe20008000000 */
[----:B------:R-:W-:Y:S01]  /*6fd30*/  UMOV UR55, UR61 ;  /* 0x0000003d00377c82 */ /* 0x000fe20008000000 */
[----:B------:R-:W-:Y:S01]  /*6fd40*/  UIADD3.64 UR58, UR6, 0x3804, URZ ;  /* 0x00003804063a7897 */ /* 0x000fe2000fffe03f */
[----:B------:R-:W2:Y:S04]  /*6fd50*/  LDL.LU R232, [R1+0x48c4] ;  /* 0x0048c40001e87983 */ /* 0x000ea80000300800 */
        /* <DEDUP_REMOVED lines=13> */
[----:B------:R-:W2:Y:S01]  /*6fe30*/  LDL.LU R246, [R1+0x488c] ;  /* 0x00488c0001f67983 */ /* 0x000ea20000300800 */
[----:B---3--:R-:W-:-:S03]  /*6fe40*/  R2UR UR12, R3 ;  /* 0x00000000030c72ca */ /* 0x008fc600000e0000 */
        /* <DEDUP_REMOVED lines=20> */
[----:B----4-:R-:W-:-:S02]  /*6ff90*/  R2UR UR13, R12 ;  /* 0x000000000c0d72ca */ /* 0x010fc400000e0000 */
[----:B------:R-:W1:Y:S01]  /*6ffa0*/  LDC R12, c[0x0][0x230] ;  /* 0x00008c00ff0c7b82 */ /* 0x000e620000000800 */
[----:B------:R-:W4:Y:S04]  /*6ffb0*/  LDL.LU R167, [R1+0x4838] ;  /* 0x0048380001a77983 */ /* 0x000f280000300800 */
[----:B------:R-:W3:Y:S04]  /*6ffc0*/  LDL.LU R168, [R1+0x4834] ;  /* 0x0048340001a87983 */ /* 0x000ee80000300800 */
        /* <DEDUP_REMOVED lines=17> */
[----:B------:R-:W4:Y:S04]  /*700e0*/  LDL.LU R16, [R1+0x47ec] ;  /* 0x0047ec0001107983 */ /* 0x000f280000300800 */
[----:B------:R-:W4:Y:S04]  /*700f0*/  LDL.LU R6, [R1+0x47e8] ;  /* 0x0047e80001067983 */ /* 0x000f280000300800 */
[----:B------:R-:W4:Y:S04]  /*70100*/  LDL.LU R7, [R1+0x47e4] ;  /* 0x0047e40001077983 */ /* 0x000f280000300800 */
[----:B------:R-:W4:Y:S04]  /*70110*/  LDL.LU R14, [R1+0x47e0] ;  /* 0x0047e000010e7983 */ /* 0x000f280000300800 */
[----:B------:R-:W4:Y:S04]  /*70120*/  LDL.LU R18, [R1+0x47dc] ;  /* 0x0047dc0001127983 */ /* 0x000f280000300800 */
[----:B------:R-:W4:Y:S01]  /*70130*/  LDL.LU R19, [R1+0x47d8] ;  /* 0x0047d80001137983 */ /* 0x000f220000300800 */
[----:B------:R-:W-:-:S02]  /*70140*/  WARPGROUP.DEPBAR.LE gsb0, 0x0 ;  /* 0x00008000000079c5 */ /* 0x000fc40000010000 */
[----:B------:R-:W-:Y:S01]  /*70150*/  WARPGROUP.ARRIVE ;  /* 0x00000000000079c5 */ /* 0x000fe20000000000 */
[----:B------:R-:W4:Y:S04]  /*70160*/  LDL.LU R0, [R1+0x47d4] ;  /* 0x0047d40001007983 */ /* 0x000f280000300800 */
[----:B------:R-:W4:Y:S01]  /*70170*/  LDL.LU R22, [R1+0x47d0] ;  /* 0x0047d00001167983 */ /* 0x000f220000300800 */
[----:B------:R-:W-:Y:S01]  /*70180*/  HGMMA.64x256x8.F32.TF32 R24, gdesc[UR8], R24, gsb0 ;  /* 0x07e00000081879f0 */ /* 0x000fe20008002818 */
[----:B------:R-:W-:Y:S01]  /*70190*/  UMOV UR8, UR18 ;  /* 0x0000001200087c82 */ /* 0x000fe20008000000 */
[----:B------:R-:W-:Y:S01]  /*701a0*/  UMOV UR9, UR19 ;  /* 0x0000001300097c82 */ /* 0x000fe20008000000 */
[----:B------:R-:W-:Y:S01]  /*701b0*/  UMOV UR10, UR22 ;  /* 0x00000016000a7c82 */ /* 0x000fe20008000000 */
[----:B------:R-:W-:Y:S01]  /*701c0*/  UMOV UR11, UR23 ;  /* 0x00000017000b7c82 */ /* 0x000fe20008000000 */
[----:B------:R-:W4:Y:S01]  /*701d0*/  LDL.LU R23, [R1+0x47cc] ;  /* 0x0047cc0001177983 */ /* 0x000f220000300800 */
[----:B------:R-:W-:-:S02]  /*701e0*/  WARPGROUP.DEPBAR.LE gsb0, 0x0 ;  /* 0x00008000000079c5 */ /* 0x000fc40000010000 */
[----:B------:R-:W-:Y:S01]  /*701f0*/  WARPGROUP.ARRIVE ;  /* 0x00000000000079c5 */ /* 0x000fe20000000000 */
[----:B------:R-:W-:Y:S01]  /*70200*/  UIADD3.64 UR18, UR6, 0x2800, URZ ;  /* 0x0000280006127897 */ /* 0x000fe2000fffe03f */
[----:B------:R-:W4:-:S15]  /*70210*/  LDL.LU R20, [R1+0x47c8] ;  /* 0x0047c80001147983 */ /* 0x000f1e0000300800 */
[----:B------:R-:W-:-:S03]  /*70220*/  NOP ;  /* 0x0000000000007918 */ /* 0x000fc60000000000 */
[----:B------:R-:W-:Y:S01]  /*70230*/  HGMMA.64x256x8.F32.TF32 R24, gdesc[UR12], R24, gsb0 ;  /* 0x07e000000c1879f0 */ /* 0x000fe20008002818 */
[----:B------:R-:W-:Y:S01]  /*70240*/  UIADD3.64 UR22, UR6, 0x2802, URZ ;  /* 0x0000280206167897 */ /* 0x000fe2000fffe03f */
        /* <DEDUP_REMOVED lines=49> */
[----:B------:R-:W5:Y:S04]  /*70560*/  LDL.LU R17, [R1+0x4700] ;  /* 0x0047000001117983 */ /* 0x000f680000300800 */
[----:B------:R-:W5:Y:S04]  /*70570*/  LDL.LU R15, [R1+0x46fc] ;  /* 0x0046fc00010f7983 */ /* 0x000f680000300800 */
[----:B------:R-:W5:Y:S01]  /*70580*/  LDL.LU R13, [R1+0x46f8] ;  /* 0x0046f800010d7983 */ /* 0x000f620000300800 */
[----:B------:R-:W-:-:S02]  /*70590*/  WARPGROUP.DEPBAR.LE gsb0, 0x0 ;  /* 0x00008000000079c5 */ /* 0x000fc40000010000 */
[----:B------:R-:W-:-:S06]  /*705a0*/  WARPGROUP.ARRIVE ;  /* 0x00000000000079c5 */ /* 0x000fcc0000000000 */
[----:B------:R-:W-:Y:S03]  /*705b0*/  HGMMA.64x256x8.F32.TF32 R24, gdesc[UR8], R24, gsb0 ;  /* 0x07e00000081879f0 */ /* 0x000fe60008002818 */
[----:B------:R-:W-:Y:S02]  /*705c0*/  WARPGROUP.DEPBAR.LE gsb0, 0x0 ;  /* 0x00008000000079c5 */ /* 0x000fe40000010000 */
[----:B------:R-:W-:-:S15]  /*705d0*/  WARPGROUP.ARRIVE ;  /* 0x00000000000079c5 */ /* 0x000fde0000000000 */
[----:B------:R-:W-:-:S08]  /*705e0*/  NOP ;  /* 0x0000000000007918 */ /* 0x000fd00000000000 */
        /* <DEDUP_REMOVED lines=170> */
[----:B--2---:R-:W-:-:S02]  /*71090*/  R2UR UR10, R4 ;  /* 0x00000000040a72ca */ /* 0x004fc400000e0000 */
[----:B------:R-:W-:Y:S01]  /*710a0*/  R2UR UR11, R5 ;  /* 0x00000000050b72ca */ /* 0x000fe200000e0000 */
[----:B------:R-:W-:Y:S02]  /*710b0*/  UIADD3.64 UR8, UR4, 0xdfe, URZ ;  /* 0x00000dfe04087897 */ /* 0x000fe4000fffe03f */
[----:B------:R-:W-:Y:S01]  /*710c0*/  UIADD3.64 UR56, UR4, 0xe00, URZ ;  /* 0x00000e0004387897 */ /* 0x000fe2000fffe03f */
[----:B------:R-:W-:Y:S01]  /*710d0*/  UMOV UR58, UR6 ;  /* 0x00000006003a7c82 */ /* 0x000fe20008000000 */
[----:B------:R-:W-:Y:S01]  /*710e0*/  UMOV UR59, UR7 ;  /* 0x00000007003b7c82 */ /* 0x000fe20008000000 */
[----:B---3--:R-:W-:-:S07]  /*710f0*/  WARPGROUP.ARRIVE ;  /* 0x00000000000079c5 */ /* 0x008fce0000000000 */
[----:B------:R-:W-:Y:S01]  /*71100*/  HGMMA.64x256x8.F32.TF32 R24, gdesc[UR8], R24, gsb0 ;  /* 0x07e00000081879f0 */ /* 0x000fe20008002818 */
[----:B------:R-:W-:Y:S02]  /*71110*/  R2UR UR54, R184 ;  /* 0x00000000b83672ca */ /* 0x000fe400000e0000 */
[----:B----4-:R-:W-:Y:S01]  /*71120*/  R2UR UR55, R185 ;  /* 0x00000000b93772ca */ /* 0x010fe200000e0000 */
[----:B------:R-:W-:Y:S01]  /*71130*/  UIADD3.64 UR52, UR4, 0xe02, URZ ;  /* 0x00000e0204347897 */ /* 0x000fe2000fffe03f */
[----:B------:R-:W-:Y:S01]  /*71140*/  R2UR UR10, R182 ;  /* 0x00000000b60a72ca */ /* 0x000fe200000e0000 */
        /* <DEDUP_REMOVED lines=8> */
[----:B------:R-:W-:-:S02]  /*711d0*/  WARPGROUP.DEPBAR.LE gsb0, 0x0 ;  /* 0x00008000000079c5 */ /* 0x000fc40000010000 */
[----:B------:R-:W-:Y:S01]  /*711e0*/  WARPGROUP.ARRIVE ;  /* 0x00000000000079c5 */ /* 0x000fe20000000000 */
[----:B------:R-:W-:Y:S01]  /*711f0*/  R2UR UR47, R179 ;  /* 0x00000000b32f72ca */ /* 0x000fe200000e0000 */
[----:B------:R-:W-:Y:S01]  /*71200*/  UIADD3.64 UR36, UR4, 0x1e04, URZ ;  /* 0x00001e0404247897 */ /* 0x000fe2000fffe03f */
[----:B------:R-:W-:Y:S01]  /*71210*/  R2UR UR42, R176 ;  /* 0x00000000b02a72ca */ /* 0x000fe200000e0000 */
[----:B------:R-:W-:Y:S01]  /*71220*/  UIADD3.64 UR32, UR4, 0x2dfe, URZ ;  /* 0x00002dfe04207897 */ /* 0x000fe2000fffe03f */
[----:B------:R-:W-:-:S07]  /*71230*/  R2UR UR43, R177 ;  /* 0x00000000b12b72ca */ /* 0x000fce00000e0000 */
[----:B------:R-:W-:Y:S01]  /*71240*/  HGMMA.64x256x8.F32.TF32 R24, gdesc[UR56], R24, gsb0 ;  /* 0x07e00000381879f0 */ /* 0x000fe20008002818 */
        /* <DEDUP_REMOVED lines=11> */
[----:B------:R-:W2:Y:S01]  /*71300*/  LDL.LU.64 R184, [R1+0x44f0] ;  /* 0x0044f00001b87983 */ /* 0x000ea20000300a00 */
[----:B------:R-:W-:-:S02]  /*71310*/  R2UR UR26, R168 ;  /* 0x00000000a81a72ca */ /* 0x000fc400000e0000 */
[----:B------:R-:W-:Y:S02]  /*71320*/  R2UR UR27, R169 ;  /* 0x00000000a91b72ca */ /* 0x000fe400000e0000 */
[----:B------:R-:W-:Y:S02]  /*71330*/  R2UR UR22, R166 ;  /* 0x00000000a61672ca */ /* 0x000fe400000e0000 */
[----:B------:R-:W-:Y:S02]  /*71340*/  R2UR UR23, R167 ;  /* 0x00000000a71772ca */ /* 0x000fe400000e0000 */
[----:B------:R-:W-:Y:S02]  /*71350*/  R2UR UR18, R164 ;  /* 0x00000000a41272ca */ /* 0x000fe400000e0000 */
[----:B------:R-:W-:Y:S02]  /*71360*/  R2UR UR19, R165 ;  /* 0x00000000a51372ca */ /* 0x000fe400000e0000 */
[----:B------:R-:W-:-:S02]  /*71370*/  R2UR UR14, R162 ;  /* 0x00000000a20e72ca */ /* 0x000fc400000e0000 */
[----:B------:R-:W-:Y:S01]  /*71380*/  R2UR UR15, R163 ;  /* 0x00000000a30f72ca */ /* 0x000fe200000e0000 */
[----:B------:R-:W-:Y:S01]  /*71390*/  UMOV UR6, UR8 ;  /* 0x0000000800067c82 */ /* 0x000fe20008000000 */
[----:B------:R-:W-:Y:S01]  /*713a0*/  UMOV UR7, UR9 ;  /* 0x0000000900077c82 */ /* 0x000fe20008000000 */
[----:B------:R-:W-:Y:S01]  /*713b0*/  UIADD3.64 UR58, UR4, 0xdfe, URZ ;  /* 0x00000dfe043a7897 */ /* 0x000fe2000fffe03f */
[----:B------:R-:W3:Y:S04]  /*713c0*/  LDL.LU.64 R182, [R1+0x44e8] ;  /* 0x0044e80001b67983 */ /* 0x000ee80000300a00 */
        /* <DEDUP_REMOVED lines=9> */
[----:B------:R-:W4:Y:S01]  /*71460*/  LDL.LU.64 R162, [R1+0x4498] ;  /* 0x0044980001a27983 */ /* 0x000f220000300a00 */
        /* <DEDUP_REMOVED lines=43> */
[----:B------:R-:W-:Y:S02]  /*71720*/  R2UR UR10, R160 ;  /* 0x00000000a00a72ca */ /* 0x000fe400000e0000 */
[----:B------:R-:W-:Y:S01]  /*71730*/  R2UR UR11, R161 ;  /* 0x00000000a10b72ca */ /* 0x000fe200000e0000 */
[----:B------:R-:W-:Y:S01]  /*71740*/  UIADD3.64 UR8, UR4, 0x3e02, URZ ;  /* 0x00003e0204087897 */ /* 0x000fe2000fffe03f */
[----:B------:R-:W4:Y:S01]  /*71750*/  LDL.LU.64 R160, [R1+0x4490] ;  /* 0x0044900001a07983 */ /* 0x000f220000300a00 */
[----:B------:R-:W-:Y:S02]  /*71760*/  WARPGROUP.DEPBAR.LE gsb0, 0x0 ;  /* 0x00008000000079c5 */ /* 0x000fe40000010000 */
[----:B------:R-:W-:-:S15]  /*71770*/  WARPGROUP.ARRIVE ;  /* 0x00000000000079c5 */ /* 0x000fde0000000000 */
[----:B------:R-:W-:-:S05]  /*71780*/  NOP ;  /* 0x0000000000007918 */ /* 0x000fca0000000000 */
[----:B------:R-:W-:Y:S01]  /*71790*/  HGMMA.64x256x8.F32.TF32 R24, gdesc[UR12], R24, gsb0 ;  /* 0x07e000000c1879f0 */ /* 0x000fe20008002818 */
[----:B------:R-:W-:Y:S01]  /*717a0*/  UMOV UR50, UR6 ;  /* 0x0000000600327c82 */ /* 0x000fe20008000000 */
[----:B------:R-:W-:Y:S01]  /*717b0*/  UMOV UR51, UR7 ;  /* 0x0000000700337c82 */ /* 0x000fe20008000000 */
[----:B------:R-:W-:Y:S02]  /*717c0*/  R2UR UR6, R158 ;  /* 0x000000009e0672ca */ /* 0x000fe400000e0000 */
[----:B------:R-:W-:Y:S01]  /*717d0*/  R2UR UR7, R159 ;  /* 0x000000009f0772ca */ /* 0x000fe200000e0000 */
[----:B------:R-:W-:Y:S01]  /*717e0*/  UIADD3.64 UR4, UR4, 0x3e04, URZ ;  /* 0x00003e0404047897 */ /* 0x000fe2000fffe03f */
[----:B------:R-:W4:Y:S01]  /*717f0*/  LDL.LU.64 R158, [R1+0x4488] ;  /* 0x00448800019e7983 */ /* 0x000f220000300a00 */
[----:B------:R-:W-:Y:S02]  /*71800*/  WARPGROUP.DEPBAR.LE gsb0, 0x0 ;  /* 0x00008000000079c5 */ /* 0x000fe40000010000 */
[----:B------:R-:W-:-:S15]  /*71810*/  WARPGROUP.ARRIVE ;  /* 0x00000000000079c5 */ /* 0x000fde0000000000 */
[----:B------:R-:W-:-:S03]  /*71820*/  NOP ;  /* 0x0000000000007918 */ /* 0x000fc60000000000 */
[----:B------:R-:W-:Y:S03]  /*71830*/  HGMMA.64x256x8.F32.TF32 R24, gdesc[UR8], R24, gsb0 ;  /* 0x07e00000081879f0 */ /* 0x000fe60008002818 */
[----:B------:R-:W-:Y:S02]  /*71840*/  WARPGROUP.DEPBAR.LE gsb0, 0x0 ;  /* 0x00008000000079c5 */ /* 0x000fe40000010000 */
[----:B------:R-:W-:-:S15]  /*71850*/  WARPGROUP.ARRIVE ;  /* 0x00000000000079c5 */ /* 0x000fde0000000000 */
[----:B------:R-:W-:-:S08]  /*71860*/  NOP ;  /* 0x0000000000007918 */ /* 0x000fd00000000000 */
[----:B------:R-:W-:Y:S03]  /*71870*/  HGMMA.64x256x8.F32.TF32 R24, gdesc[UR4], R24, gsb0 ;  /* 0x07e00000041879f0 */ /* 0x000fe60008002818 */
[----:B------:R-:W-:Y:S02]  /*71880*/  WARPGROUP.DEPBAR.LE gsb0, 0x0 ;  /* 0x00008000000079c5 */ /* 0x000fe40000010000 */
[----:B------:R-:W-:Y:S04]  /*71890*/  STL.64 [R1], R24 ;  /* 0x0000001801007387 */ /* 0x000fe80000100a00 */
        /* <DEDUP_REMOVED lines=127> */
[----:B------:R-:W-:Y:S01]  /*72090*/  MOV R4, UR57 ;  /* 0x0000003900047c02 */ /* 0x000fe20008000f00 */
[----:B------:R-:W-:Y:S01]  /*720a0*/  UMOV UR57, UR59 ;  /* 0x0000003b00397c82 */ /* 0x000fe20008000000 */
[----:B------:R-:W-:Y:S01]  /*720b0*/  MOV R3, UR56 ;  /* 0x0000003800037c02 */ /* 0x000fe20008000f00 */
[----:B------:R-:W-:Y:S01]  /*720c0*/  UMOV UR56, UR58 ;  /* 0x0000003a00387c82 */ /* 0x000fe20008000000 */
[----:B------:R-:W-:-:S02]  /*720d0*/  R2UR UR58, R156 ;  /* 0x000000009c3a72ca */ /* 0x000fc400000e0000 */
[----:B------:R-:W-:Y:S02]  /*720e0*/  R2UR UR59, R157 ;  /* 0x000000009d3b72ca */ /* 0x000fe400000e0000 */
[----:B------:R-:W-:Y:S02]  /*720f0*/  R2UR UR54, R152 ;  /* 0x00000000983672ca */ /* 0x000fe400000e0000 */
[----:B------:R-:W-:Y:S02]  /*72100*/  R2UR UR55, R153 ;  /* 0x00000000993772ca */ /* 0x000fe400000e0000 */
[----:B------:R-:W-:Y:S02]  /*72110*/  R2UR UR46, R246 ;  /* 0x00000000f62e72ca */ /* 0x000fe400000e0000 */
[----:B------:R-:W-:Y:S02]  /*72120*/  R2UR UR47, R247 ;  /* 0x00000000f72f72ca */ /* 0x000fe400000e0000 */
        /* <DEDUP_REMOVED lines=15> */
[----:B------:R-:W-:Y:S01]  /*72220*/  R2UR UR15, R231 ;  /* 0x00000000e70f72ca */ /* 0x000fe200000e0000 */
[----:B------:R-:W-:Y:S01]  /*72230*/  UMOV UR10, UR60 ;  /* 0x0000003c000a7c82 */ /* 0x000fe20008000000 */
[----:B------:R-:W-:Y:S01]  /*72240*/  UMOV UR11, UR61 ;  /* 0x0000003d000b7c82 */ /* 0x000fe20008000000 */
[----:B------:R-:W4:Y:S01]  /*72250*/  LDL.LU.64 R156, [R1+0x4280] ;  /* 0x00428000019c7983 */ /* 0x000f220000300a00 */
[----:B--2---:R-:W-:-:S06]  /*72260*/  WARPGROUP.ARRIVE ;  /* 0x00000000000079c5 */ /* 0x004fcc0000000000 */
[----:B------:R-:W-:Y:S01]  /*72270*/  HGMMA.64x256x8.F32.TF32 R24, gdesc[UR56], R24, gsb0 ;  /* 0x07e00000381879f0 */ /* 0x000fe20008002818 */
[----:B------:R-:W-:Y:S02]  /*72280*/  R2UR UR57, R4 ;  /* 0x00000000043972ca */ /* 0x000fe400000e0000 */
[----:B------:R-:W-:Y:S01]  /*72290*/  R2UR UR56, R3 ;  /* 0x00000000033872ca */ /* 0x000fe200000e0000 */
[----:B------:R-:W1:Y:S01]  /*722a0*/  LDC R4, c[0x0][0x230] ;  /* 0x00008c00ff047b82 */ /* 0x000e620000000800 */
[----:B------:R-:W-:Y:S02]  /*722b0*/  R2UR UR58, R154 ;  /* 0x000000009a3a72ca */ /* 0x000fe400000e0000 */
[----:B------:R-:W-:Y:S02]  /*722c0*/  R2UR UR59, R155 ;  /* 0x000000009b3b72ca */ /* 0x000fe400000e0000 */
[----:B------:R-:W2:Y:S04]  /*722d0*/  LDL.LU.64 R154, [R1+0x4278] ;  /* 0x00427800019a7983 */ /* 0x000ea80000300a00 */
[----:B------:R-:W2:Y:S04]  /*722e0*/  LDL.LU.64 R152, [R1+0x4270] ;  /* 0x0042700001987983 */ /* 0x000ea80000300a00 */
[----:B------:R-:W3:Y:S04]  /*722f0*/  LDL.LU R231, [R1+0x2390] ;  /* 0x0023900001e77983 */ /* 0x000ee80000300800 */
[----:B------:R-:W4:Y:S04]  /*72300*/  LDL.LU R236, [R1+0x238c] ;  /* 0x00238c0001ec7983 */ /* 0x000f280000300800 */
[----:B------:R-:W2:Y:S04]  /*72310*/  LDL.LU R235, [R1+0x2394] ;  /* 0x0023940001eb7983 */ /* 0x000ea80000300800 */
[----:B------:R-:W2:Y:S04]  /*72320*/  LDL.LU R234, [R1+0x2398] ;  /* 0x0023980001ea7983 */ /* 0x000ea80000300800 */
[----:B------:R-:W2:Y:S04]  /*72330*/  LDL.LU R233, [R1+0x23ac] ;  /* 0x0023ac0001e97983 */ /* 0x000ea80000300800 */
[----:B------:R-:W2:Y:S01]  /*72340*/  LDL.LU R232, [R1+0x23b0] ;  /* 0x0023b00001e87983 */ /* 0x000ea20000300800 */
[----:B------:R-:W-:-:S02]  /*72350*/  WARPGROUP.DEPBAR.LE gsb0, 0x0 ;  /* 0x00008000000079c5 */ /* 0x000fc40000010000 */
[----:B------:R-:W-:-:S06]  /*72360*/  WARPGROUP.ARRIVE ;  /* 0x00000000000079c5 */ /* 0x000fcc0000000000 */
[----:B------:R-:W-:Y:S03]  /*72370*/  HGMMA.64x256x8.F32.TF32 R24, gdesc[UR56], R24, gsb0 ;  /* 0x07e00000381879f0 */ /* 0x000fe60008002818 */
[----:B------:R-:W-:Y:S02]  /*72380*/  WARPGROUP.DEPBAR.LE gsb0, 0x0 ;  /* 0x00008000000079c5 */ /* 0x000fe40000010000 */
[----:B------:R-:W-:-:S15]  /*72390*/  WARPGROUP.ARRIVE ;  /* 0x00000000000079c5 */ /* 0x000fde0000000000 */
[----:B------:R-:W-:-:S08]  /*723a0*/  NOP ;  /* 0x0000000000007918 */ /* 0x000fd00000000000 */
[----:B------:R-:W-:Y:S01]  /*723b0*/  HGMMA.64x256x8.F32.TF32 R24, gdesc[UR52], R24, gsb0 ;  /* 0x07e00000341879f0 */ /* 0x000fe20008002818 */
[----:B------:R-:W-:Y:S02]  /*723c0*/  R2UR UR54, R250 ;  /* 0x00000000fa3672ca */ /* 0x000fe400000e0000 */
[----:B------:R-:W-:Y:S01]  /*723d0*/  R2UR UR55, R251 ;  /* 0x00000000fb3772ca */ /* 0x000fe200000e0000 */
[----:B------:R-:W-:Y:S01]  /*723e0*/  UMOV UR52, UR50 ;  /* 0x0000003200347c82 */ /* 0x000fe20008000000 */
[----:B------:R-:W-:Y:S01]  /*723f0*/  UMOV UR53, UR51 ;  /* 0x0000003300357c82 */ /* 0x000fe20008000000 */
[----:B------:R-:W-:Y:S02]  /*72400*/  R2UR UR50, R248 ;  /* 0x00000000f83272ca */ /* 0x000fe400000e0000 */
[----:B------:R-:W-:Y:S01]  /*72410*/  R2UR UR51, R249 ;  /* 0x00000000f93372ca */ /* 0x000fe200000e0000 */
[----:B------:R-:W-:Y:S02]  /*72420*/  WARPGROUP.DEPBAR.LE gsb0, 0x0 ;  /* 0x00008000000079c5 */ /* 0x000fe40000010000 */
[----:B------:R-:W-:-:S15]  /*72430*/  WARPGROUP.ARRIVE ;  /* 0x00000000000079c5 */ /* 0x000fde0000000000 */
[----:B------:R-:W-:-:S02]  /*72440*/  NOP ;  /* 0x0000000000007918 */ /* 0x000fc40000000000 */
        /* <DEDUP_REMOVED lines=43> */
[----:B------:R-:W-:Y:S02]  /*72700*/  WARPGROUP.DEPBAR.LE gsb0, 0x0 ;  /* 0x00008000000079c5 */ /* 0x000fe40000010000 */
[----:B------:R-:W-:-:S15]  /*72710*/  WARPGROUP.ARRIVE ;  /* 0x00000000000079c5 */ /* 0x000fde0000000000 */
[----:B------:R-:W-:-:S07]  /*72720*/  NOP ;  /* 0x0000000000007918 */ /* 0x000fce0000000000 */
[----:B------:R-:W-:Y:S01]  /*72730*/  HGMMA.64x256x8.F32.TF32 R24, gdesc[UR8], R24, gsb0 ;  /* 0x07e00000081879f0 */ /* 0x000fe20008002818 */
[----:B------:R-:W-:Y:S01]  /*72740*/  VIADD R12, R12, 0x7f ;  /* 0x0000007f0c0c7836 */ /* 0x000fe20000000000 */
[----:B------:R-:W-:Y:S02]  /*72750*/  R2UR UR60, R6 ;  /* 0x00000000063c72ca */ /* 0x000fe400000e0000 */
[----:B------:R-:W3:Y:S02]  /*72760*/  LDC R6, c[0x0][0x238] ;  /* 0x00008e00ff067b82 */ /* 0x000ee40000000800 */
[----:B------:R-:W-:-:S04]  /*72770*/  SHF.R.S32.HI R251, RZ, 0x1f, R12 ;  /* 0x0000001ffffb7819 */ /* 0x000fc8000001140c */
[----:B------:R-:W-:-:S04]  /*72780*/  LEA.HI R251, R251, R12, RZ, 0x7 ;  /* 0x0000000cfbfb7211 */ /* 0x000fc800078f38ff */
[----:B------:R-:W-:Y:S01]  /*72790*/  SHF.R.S32.HI R251, RZ, 0x7, R251 ;  /* 0x00000007fffb7819 */ /* 0x000fe200000114fb */
[----:B------:R-:W-:-:S03]  /*727a0*/  VIADD R246, R14, 0x1 ;  /* 0x000000010ef67836 */ /* 0x000fc60000000000 */
[----:B------:R-:W-:-:S04]  /*727b0*/  IADD3 R3, R251, -0x1, RZ ;  /* 0xfffffffffb037810 */ /* 0x000fc80007ffe0ff */
[----:B------:R-:W-:Y:S01]  /*727c0*/  ISETP.GE.AND P0, PT, R14, R3, PT ;  /* 0x000000030e00720c */ /* 0x000fe20003f06270 */
[----:B-1----:R-:W-:Y:S01]  /*727d0*/  IMAD R3, R246, -0x80, R4 ;  /* 0xffffff80f6037824 */ /* 0x002fe200078e0204 */
[----:B------:R-:W1:Y:S04]  /*727e0*/  S2R R247, SR_TID.X ;  /* 0x0000000000f77919 */ /* 0x000e680000002100 */
[----:B------:R-:W-:Y:S01]  /*727f0*/  ISETP.GT.AND P1, PT, R3, RZ, PT ;  /* 0x000000ff0300720c */ /* 0x000fe20003f24270 */
[----:B---3--:R-:W-:-:S03]  /*72800*/  IMAD.SHL.U32 R6, R6, 0x80, RZ ;  /* 0x0000008006067824 */ /* 0x008fc600078e00ff */
[----:B------:R-:W-:Y:S01]  /*72810*/  SEL R5, RZ, 0x4, !P1 ;  /* 0x00000004ff057807 */ /* 0x000fe20004800000 */
[----:B------:R-:W-:Y:S01]  /*72820*/  IMAD.SHL.U32 R6, R6, 0x4, RZ ;  /* 0x0000000406067824 */ /* 0x000fe200078e00ff */
[----:B------:R-:W-:Y:S01]  /*72830*/  ISETP.GT.AND P2, PT, R3, 0x1, PT ;  /* 0x000000010300780c */ /* 0x000fe20003f44270 */
[----:B------:R-:W3:Y:S01]  /*72840*/  S2R R250, SR_TID.X ;  /* 0x0000000000fa7919 */ /* 0x000ee20000002100 */
[----:B------:R-:W-:Y:S02]  /*72850*/  SEL R5, R5, RZ, !P0 ;  /* 0x000000ff05057207 */ /* 0x000fe40004000000 */
[----:B------:R-:W-:Y:S02]  /*72860*/  SEL R4, RZ, 0x4, !P2 ;  /* 0x00000004ff047807 */ /* 0x000fe40005000000 */
[----:B------:R-:W-:Y:S02]  /*72870*/  ISETP.NE.U32.AND P2, PT, R5, RZ, PT ;  /* 0x000000ff0500720c */ /* 0x000fe40003f45070 */
[----:B------:R-:W-:-:S05]  /*72880*/  IADD3 R5, P3, R18, R6, RZ ;  /* 0x0000000612057210 */ /* 0x000fca0007f7e0ff */
[----:B------:R-:W-:Y:S01]  /*72890*/  IMAD.X R18, R19, 0x1, R0, P3 ;  /* 0x0000000113127824 */ /* 0x000fe200018e0600 */
[----:B------:R-:W-:-:S04]  /*728a0*/  IADD3 R12, P3, R22, R6, RZ ;  /* 0x00000006160c7210 */ /* 0x000fc80007f7e0ff */
[----:B------:R-:W-:Y:S02]  /*728b0*/  IADD3.X R22, R23, R0, RZ, P3, !PT ;  /* 0x0000000017167210 */ /* 0x000fe40001ffe4ff */
[----:B------:R-:W-:Y:S02]  /*728c0*/  IADD3 R14, P3, R20, R6, RZ ;  /* 0x00000006140e7210 */ /* 0x000fe40007f7e0ff */
[----:B------:R-:W-:-:S03]  /*728d0*/  SEL R4, R4, RZ, !P0 ;  /* 0x000000ff04047207 */ /* 0x000fc60004000000 */
[----:B------:R-:W-:Y:S01]  /*728e0*/  IMAD.X R20, R21, 0x1, R0, P3 ;  /* 0x0000000115147824 */ /* 0x000fe200018e0600 */
[----:B------:R-:W-:Y:S01]  /*728f0*/  ISETP.NE.U32.AND P1, PT, R4, RZ, PT ;  /* 0x000000ff0400720c */ /* 0x000fe20003f25070 */
[----:B------:R-:W-:Y:S01]  /*72900*/  VIADD R4, R252, 0x1 ;  /* 0x00000001fc047836 */ /* 0x000fe20000000000 */
[----:B------:R-:W-:-:S04]  /*72910*/  IADD3 R230, P3, R8, R6, RZ ;  /* 0x0000000608e67210 */ /* 0x000fc80007f7e0ff */
[----:B------:R-:W-:Y:S01]  /*72920*/  IADD3.X R8, R9, R0, RZ, P3, !PT ;  /* 0x0000000009087210 */ /* 0x000fe20001ffe4ff */
[----:B-1----:R-:W-:Y:S01]  /*72930*/  IMAD.SHL.U32 R9, R247, 0x10, RZ ;  /* 0x00000010f7097824 */ /* 0x002fe200078e00ff */
[----:B------:R-:W-:Y:S02]  /*72940*/  ISETP.GT.AND P3, PT, R4, 0x1, PT ;  /* 0x000000010400780c */ /* 0x000fe40003f64270 */
[----:B------:R-:W-:Y:S01]  /*72950*/  MOV R19, R18 ;  /* 0x0000001200137202 */ /* 0x000fe20000000f00 */
[----:B------:R-:W-:Y:S01]  /*72960*/  IMAD.MOV.U32 R18, RZ, RZ, R5 ;  /* 0x000000ffff127224 */ /* 0x000fe200078e0005 */
[----:B------:R-:W-:Y:S01]  /*72970*/  LOP3.LUT R5, R9, 0x70, RZ, 0xc0, !PT ;  /* 0x0000007009057812 */ /* 0x000fe200078ec0ff */
[----:B------:R-:W-:Y:S02]  /*72980*/  WARPGROUP.DEPBAR.LE gsb0, 0x0 ;  /* 0x00008000000079c5 */ /* 0x000fe40000010000 */
[----:B------:R-:W-:-:S06]  /*72990*/  WARPGROUP.ARRIVE ;  /* 0x00000000000079c5 */ /* 0x000fcc0000000000 */
[----:B------:R-:W-:Y:S01]  /*729a0*/  HGMMA.64x256x8.F32.TF32 R24, gdesc[UR4], R24, gsb0 ;  /* 0x07e00000041879f0 */ /* 0x000fe20008002818 */
[----:B---3--:R-:W-:Y:S02]  /*729b0*/  LOP3.LUT R248, R250, 0x7f, RZ, 0xc0, !PT ;  /* 0x0000007ffaf87812 */ /* 0x008fe400078ec0ff */
[----:B------:R-:W-:Y:S01]  /*729c0*/  SEL R252, R4, RZ, !P3 ;  /* 0x000000ff04fc7207 */ /* 0x000fe20005800000 */
[----:B------:R-:W-:Y:S01]  /*729d0*/  IMAD.MOV.U32 R23, RZ, RZ, R22 ;  /* 0x000000ffff177224 */ /* 0x000fe200078e0016 */
[----:B------:R-:W-:Y:S01]  /*729e0*/  R2UR UR61, R7 ;  /* 0x00000000073d72ca */ /* 0x000fe200000e0000 */
[----:B------:R-:W-:Y:S01]  /*729f0*/  IMAD.MOV.U32 R21, RZ, RZ, R20 ;  /* 0x000000ffff157224 */ /* 0x000fe200078e0014 */
[----:B------:R-:W-:Y:S01]  /*72a00*/  IADD3 R231, P4, R231, R6, RZ ;  /* 0x00000006e7e77210 */ /* 0x000fe20007f9e0ff */
[----:B------:R-:W-:Y:S01]  /*72a10*/  IMAD.MOV.U32 R20, RZ, RZ, R14 ;  /* 0x000000ffff147224 */ /* 0x000fe200078e000e */
[----:B------:R-:W-:Y:S01]  /*72a20*/  MOV R22, R12 ;  /* 0x0000000c00167202 */ /* 0x000fe20000000f00 */
[----:B------:R-:W-:Y:S01]  /*72a30*/  IMAD R14, R252, 0x40000, R16 ;  /* 0x00040000fc0e7824 */ /* 0x000fe200078e0210 */
[----:B------:R-:W-:Y:S01]  /*72a40*/  LEA R12, R248, R5, 0x7 ;  /* 0x00000005f80c7211 */ /* 0x000fe200078e38ff */
[----:B----4-:R-:W-:Y:S01]  /*72a50*/  IMAD.X R236, R236, 0x1, R0, P4 ;  /* 0x00000001ecec7824 */ /* 0x010fe200020e0600 */
[----:B------:R-:W-:Y:S01]  /*72a60*/  MOV R9, R8 ;  /* 0x0000000800097202 */ /* 0x000fe20000000f00 */
[----:B------:R-:W1:Y:S02]  /*72a70*/  LDC R7, c[0x0][0x23c] ;  /* 0x00008f00ff077b82 */ /* 0x000e640000000800 */
[----:B------:R-:W-:Y:S01]  /*72a80*/  IMAD.IADD R4, R12, 0x1, R14 ;  /* 0x000000010c047824 */ /* 0x000fe200078e020e */
[----:B------:R3:W-:Y:S01]  /*72a90*/  STL [R1+0x2390], R231 ;  /* 0x002390e701007387 */ /* 0x0007e20000100800 */
[----:B------:R-:W-:-:S03]  /*72aa0*/  IMAD.MOV.U32 R8, RZ, RZ, R230 ;  /* 0x000000ffff087224 */ /* 0x000fc600078e00e6 */
[----:B------:R4:W-:Y:S01]  /*72ab0*/  STL [R1+0x238c], R236 ;  /* 0x00238cec01007387 */ /* 0x0009e20000100800 */
[----:B------:R-:W-:-:S03]  /*72ac0*/  IMAD.MOV.U32 R230, RZ, RZ, R231 ;  /* 0x000000ffffe67224 */ /* 0x000fc600078e00e7 */
[----:B------:R-:W5:Y:S01]  /*72ad0*/  LDL.LU.64 R10, [R1+0x4268] ;  /* 0x00426800010a7983 */ /* 0x000f620000300a00 */
[----:B---3--:R-:W-:-:S03]  /*72ae0*/  MOV R231, R236 ;  /* 0x000000ec00e77202 */ /* 0x008fc60000000f00 */
[----:B------:R-:W3:Y:S04]  /*72af0*/  LDL.LU R239, [R1+0x23b4] ;  /* 0x0023b40001ef7983 */ /* 0x000ee80000300800 */
[----:B------:R-:W3:Y:S01]  /*72b00*/  LDL.LU R238, [R1+0x23b8] ;  /* 0x0023b80001ee7983 */ /* 0x000ee20000300800 */
[----:B--2---:R-:W-:-:S03]  /*72b10*/  IADD3 R232, P3, R232, R6, RZ ;  /* 0x00000006e8e87210 */ /* 0x004fc60007f7e0ff */
[----:B------:R-:W2:Y:S04]  /*72b20*/  LDL.LU R237, [R1+0x23c4] ;  /* 0x0023c40001ed7983 */ /* 0x000ea80000300800 */
[----:B----4-:R-:W4:Y:S01]  /*72b30*/  LDL.LU R236, [R1+0x23c8] ;  /* 0x0023c80001ec7983 */ /* 0x010f220000300800 */
[----:B------:R-:W-:Y:S01]  /*72b40*/  IMAD.X R233, R233, 0x1, R0, P3 ;  /* 0x00000001e9e97824 */ /* 0x000fe200018e0600 */
[----:B------:R-:W-:Y:S02]  /*72b50*/  WARPGROUP.DEPBAR.LE gsb0, 0x0 ;  /* 0x00008000000079c5 */ /* 0x000fe40000010000 */
[----:B------:R-:W-:Y:S06]  /*72b60*/  BAR.SYNC.DEFER_BLOCKING 0x0 ;  /* 0x0000000000007b1d */ /* 0x000fec0000010000 */
[----:B------:R-:W-:Y:S01]  /*72b70*/  @!PT LDS RZ, [RZ] ;  /* 0x00000000fffff984 */ /* 0x000fe20000000800 */
[----:B------:R-:W-:Y:S01]  /*72b80*/  @!PT LDS RZ, [RZ] ;  /* 0x00000000fffff984 */ /* 0x000fe20000000800 */
[----:B------:R-:W-:Y:S01]  /*72b90*/  @!PT LDS RZ, [RZ] ;  /* 0x00000000fffff984 */ /* 0x000fe20000000800 */
[----:B------:R-:W-:Y:S04]  /*72ba0*/  LDGSTS.E [R4], desc[UR60][R18.64], P2 ;  /* 0x0000000012047fae */ /* 0x000fe8000912187c */
[----:B------:R-:W-:Y:S04]  /*72bb0*/  LDGSTS.E [R4+0x4000], desc[UR60][R22.64], P2 ;  /* 0x0400000016047fae */ /* 0x000fe8000912187c */
[----:B------:R-:W-:Y:S04]  /*72bc0*/  LDGSTS.E [R4+0x8000], desc[UR60][R20.64], P2 ;  /* 0x0800000014047fae */ /* 0x000fe8000912187c */
[----:B------:R-:W-:Y:S01]  /*72bd0*/  LDGSTS.E [R4+0xc000], desc[UR60][R8.64], P2 ;  /* 0x0c00000008047fae */ /* 0x000fe2000912187c */
[----:B------:R-:W-:-:S03]  /*72be0*/  IADD3 R234, P2, R234, R6, RZ ;  /* 0x00000006eaea7210 */ /* 0x000fc60007f5e0ff */
[----:B------:R1:W-:Y:S02]  /*72bf0*/  LDGSTS.E [R4+0x4], desc[UR60][R230.64], P1 ;  /* 0x00004000e6047fae */ /* 0x0003e4000892187c */
[----:B------:R-:W-:Y:S02]  /*72c00*/  IMAD.X R235, R235, 0x1, R0, P2 ;  /* 0x00000001ebeb7824 */ /* 0x000fe400010e0600 */
[----:B------:R-:W-:Y:S04]  /*72c10*/  STL [R1+0x2398], R234 ;  /* 0x002398ea01007387 */ /* 0x000fe80000100800 */
[----:B------:R1:W-:Y:S02]  /*72c20*/  STL [R1+0x2394], R235 ;  /* 0x002394eb01007387 */ /* 0x0003e40000100800 */
[----:B-1----:R-:W-:Y:S01]  /*72c30*/  MOV R230, R234 ;  /* 0x000000ea00e67202 */ /* 0x002fe20000000f00 */
[----:B------:R-:W-:Y:S01]  /*72c40*/  IMAD.MOV.U32 R231, RZ, RZ, R235 ;  /* 0x000000ffffe77224 */ /* 0x000fe200078e00eb */
[----:B------:R-:W-:Y:S04]  /*72c50*/  STL [R1+0x23b0], R232 ;  /* 0x0023b0e801007387 */ /* 0x000fe80000100800 */
[----:B------:R1:W-:Y:S04]  /*72c60*/  STL [R1+0x23ac], R233 ;  /* 0x0023ace901007387 */ /* 0x0003e80000100800 */
[----:B------:R-:W2:Y:S04]  /*72c70*/  LDL.LU R235, [R1+0x23cc] ;  /* 0x0023cc0001eb7983 */ /* 0x000ea80000300800 */
[----:B------:R1:W-:Y:S04]  /*72c80*/  LDGSTS.E [R4+0x4004], desc[UR60][R230.64], P1 ;  /* 0x04004000e6047fae */ /* 0x0003e8000892187c */
[----:B------:R-:W2:Y:S01]  /*72c90*/  LDL.LU R234, [R1+0x23d0] ;  /* 0x0023d00001ea7983 */ /* 0x000ea20000300800 */
[----:B-1----:R-:W-:Y:S01]  /*72ca0*/  MOV R231, R233 ;  /* 0x000000e900e77202 */ /* 0x002fe20000000f00 */
[----:B------:R-:W-:-:S02]  /*72cb0*/  IMAD.MOV.U32 R230, RZ, RZ, R232 ;  /* 0x000000ffffe67224 */ /* 0x000fc400078e00e8 */
[----:B------:R-:W2:Y:S04]  /*72cc0*/  LDL.LU R233, [R1+0x23e4] ;  /* 0x0023e40001e97983 */ /* 0x000ea80000300800 */
[----:B------:R-:W2:Y:S01]  /*72cd0*/  LDL.LU R232, [R1+0x23e8] ;  /* 0x0023e80001e87983 */ /* 0x000ea20000300800 */
[----:B------:R-:W-:Y:S02]  /*72ce0*/  ISETP.GT.AND P2, PT, R3, 0x2, PT ;  /* 0x000000020300780c */ /* 0x000fe40003f44270 */
[-C--:B---3--:R-:W-:Y:S01]  /*72cf0*/  IADD3 R238, P3, R238, R6.reuse, RZ ;  /* 0x00000006eeee7210 */ /* 0x088fe20007f7e0ff */
[----:B------:R1:W-:Y:S01]  /*72d00*/  LDGSTS.E [R4+0x8004], desc[UR60][R230.64], P1 ;  /* 0x08004000e6047fae */ /* 0x0003e2000892187c */
[----:B----4-:R-:W-:Y:S02]  /*72d10*/  IADD3 R236, P4, R236, R6, RZ ;  /* 0x00000006ecec7210 */ /* 0x010fe40007f9e0ff */
[----:B------:R-:W-:Y:S01]  /*72d20*/  SEL R5, RZ, 0x4, !P2 ;  /* 0x00000004ff057807 */ /* 0x000fe20005000000 */
[----:B------:R-:W-:-:S02]  /*72d30*/  IMAD.X R239, R239, 0x1, R0, P3 ;  /* 0x00000001efef7824 */ /* 0x000fc400018e0600 */
[----:B--2---:R-:W-:Y:S01]  /*72d40*/  IMAD.X R237, R237, 0x1, R0, P4 ;  /* 0x00000001eded7824 */ /* 0x004fe200020e0600 */
[----:B------:R-:W-:Y:S01]  /*72d50*/  SEL R5, R5, RZ, !P0 ;  /* 0x000000ff05057207 */ /* 0x000fe20004000000 */
[----:B------:R-:W-:Y:S01]  /*72d60*/  STL [R1+0x23b8], R238 ;  /* 0x0023b8ee01007387 */ /* 0x000fe20000100800 */
[----:B-1----:R-:W-:Y:S01]  /*72d70*/  MOV R230, R238 ;  /* 0x000000ee00e67202 */ /* 0x002fe20000000f00 */
[----:B------:R-:W-:Y:S02]  /*72d80*/  IMAD.MOV.U32 R231, RZ, RZ, R239 ;  /* 0x000000ffffe77224 */ /* 0x000fe400078e00ef */
[----:B------:R1:W-:Y:S01]  /*72d90*/  STL [R1+0x23b4], R239 ;  /* 0x0023b4ef01007387 */ /* 0x0003e20000100800 */
[----:B------:R-:W-:-:S03]  /*72da0*/  ISETP.NE.U32.AND P2, PT, R5, RZ, PT ;  /* 0x000000ff0500720c */ /* 0x000fc60003f45070 */
[----:B------:R-:W-:Y:S04]  /*72db0*/  STL [R1+0x23c8], R236 ;  /* 0x0023c8ec01007387 */ /* 0x000fe80000100800 */
[----:B------:R2:W-:Y:S04]  /*72dc0*/  STL [R1+0x23c4], R237 ;  /* 0x0023c4ed01007387 */ /* 0x0005e80000100800 */
[----:B-1----:R-:W3:Y:S04]  /*72dd0*/  LDL.LU R239, [R1+0x23ec] ;  /* 0x0023ec0001ef7983 */ /* 0x002ee80000300800 */
[----:B------:R1:W-:Y:S04]  /*72de0*/  LDGSTS.E [R4+0xc004], desc[UR60][R230.64], P1 ;  /* 0x0c004000e6047fae */ /* 0x0003e8000892187c */
[----:B------:R-:W4:Y:S01]  /*72df0*/  LDL.LU R238, [R1+0x23f0] ;  /* 0x0023f00001ee7983 */ /* 0x000f220000300800 */
[----:B-1----:R-:W-:Y:S01]  /*72e00*/  MOV R231, R237 ;  /* 0x000000ed00e77202 */ /* 0x002fe20000000f00 */
[----:B------:R-:W-:-:S02]  /*72e10*/  IMAD.MOV.U32 R230, RZ, RZ, R236 ;  /* 0x000000ffffe67224 */ /* 0x000fc400078e00ec */
[----:B--2---:R-:W2:Y:S04]  /*72e20*/  LDL.LU R237, [R1+0x23fc] ;  /* 0x0023fc0001ed7983 */ /* 0x004ea80000300800 */
[----:B------:R-:W2:Y:S04]  /*72e30*/  LDL.LU R236, [R1+0x2400] ;  /* 0x0024000001ec7983 */ /* 0x000ea80000300800 */
[----:B------:R1:W-:Y:S01]  /*72e40*/  LDGSTS.E [R4+0x8], desc[UR60][R230.64], P2 ;  /* 0x00008000e6047fae */ /* 0x0003e2000912187c */
[----:B------:R-:W-:-:S05]  /*72e50*/  IADD3 R234, P1, R234, R6, RZ ;  /* 0x00000006eaea7210 */ /* 0x000fca0007f3e0ff */
[--C-:B------:R-:W-:Y:S01]  /*72e60*/  IMAD.X R235, R235, 0x1, R0.reuse, P1 ;  /* 0x00000001ebeb7824 */ /* 0x100fe200008e0600 */
[----:B-1----:R-:W-:Y:S01]  /*72e70*/  MOV R230, R234 ;  /* 0x000000ea00e67202 */ /* 0x002fe20000000f00 */
[----:B------:R-:W-:Y:S01]  /*72e80*/  STL [R1+0x23d0], R234 ;  /* 0x0023d0ea01007387 */ /* 0x000fe20000100800 */
[----:B------:R-:W-:Y:S01]  /*72e90*/  IADD3 R232, P3, R232, R6, RZ ;  /* 0x00000006e8e87210 */ /* 0x000fe20007f7e0ff */
[----:B------:R-:W-:Y:S02]  /*72ea0*/  IMAD.MOV.U32 R231, RZ, RZ, R235 ;  /* 0x000000ffffe77224 */ /* 0x000fe400078e00eb */
[----:B------:R1:W-:Y:S02]  /*72eb0*/  STL [R1+0x23cc], R235 ;  /* 0x0023cceb01007387 */ /* 0x0003e40000100800 */
[----:B------:R-:W-:Y:S02]  /*72ec0*/  IMAD.X R233, R233, 0x1, R0, P3 ;  /* 0x00000001e9e97824 */ /* 0x000fe400018e0600 */
[----:B------:R-:W-:Y:S04]  /*72ed0*/  STL [R1+0x23e8], R232 ;  /* 0x0023e8e801007387 */ /* 0x000fe80000100800 */
[----:B------:R1:W-:Y:S04]  /*72ee0*/  STL [R1+0x23e4], R233 ;  /* 0x0023e4e901007387 */ /* 0x0003e80000100800 */
[----:B------:R1:W-:Y:S04]  /*72ef0*/  LDGSTS.E [R4+0x4008], desc[UR60][R230.64], P2 ;  /* 0x04008000e6047fae */ /* 0x0003e8000912187c */
[----:B-1----:R-:W2:Y:S04]  /*72f00*/  LDL.LU R235, [R1+0x2404] ;  /* 0x0024040001eb7983 */ /* 0x002ea80000300800 */
[----:B------:R-:W2:Y:S01]  /*72f10*/  LDL.LU R234, [R1+0x2408] ;  /* 0x0024080001ea7983 */ /* 0x000ea20000300800 */
[----:B------:R-:W-:Y:S01]  /*72f20*/  MOV R231, R233 ;  /* 0x000000e900e77202 */ /* 0x000fe20000000f00 */
[----:B------:R-:W-:-:S02]  /*72f30*/  IMAD.MOV.U32 R230, RZ, RZ, R232 ;  /* 0x000000ffffe67224 */ /* 0x000fc400078e00e8 */
[----:B------:R-:W2:Y:S04]  /*72f40*/  LDL.LU R233, [R1+0x241c] ;  /* 0x00241c0001e97983 */ /* 0x000ea80000300800 */
[----:B------:R-:W2:Y:S01]  /*72f50*/  LDL.LU R232, [R1+0x2420] ;  /* 0x0024200001e87983 */ /* 0x000ea20000300800 */
[----:B------:R-:W-:-:S03]  /*72f60*/  ISETP.GT.AND P1, PT, R3, 0x3, PT ;  /* 0x000000030300780c */ /* 0x000fc60003f24270 */
[----:B------:R1:W-:Y:S01]  /*72f70*/  LDGSTS.E [R4+0x8008], desc[UR60][R230.64], P2 ;  /* 0x08008000e6047fae */ /* 0x0003e2000912187c */
[----:B----4-:R-:W-:Y:S02]  /*72f80*/  IADD3 R238, P3, R238, R6, RZ ;  /* 0x00000006eeee7210 */ /* 0x010fe40007f7e0ff */
[----:B------:R-:W-:-:S03]  /*72f90*/  SEL R5, RZ, 0x4, !P1 ;  /* 0x00000004ff057807 */ /* 0x000fc60004800000 */
[----:B---3--:R-:W-:Y:S01]  /*72fa0*/  IMAD.X R239, R239, 0x1, R0, P3 ;  /* 0x00000001efef7824 */ /* 0x008fe200018e0600 */
[----:B------:R-:W-:Y:S01]  /*72fb0*/  SEL R5, R5, RZ, !P0 ;  /* 0x000000ff05057207 */ /* 0x000fe20004000000 */
[----:B------:R-:W-:Y:S01]  /*72fc0*/  STL [R1+0x23f0], R238 ;  /* 0x0023f0ee01007387 */ /* 0x000fe20000100800 */
[----:B--2---:R-:W-:Y:S01]  /*72fd0*/  IADD3 R236, P4, R236, R6, RZ ;  /* 0x00000006ecec7210 */ /* 0x004fe20007f9e0ff */
[----:B-1----:R-:W-:Y:S01]  /*72fe0*/  IMAD.MOV.U32 R231, RZ, RZ, R239 ;  /* 0x000000ffffe77224 */ /* 0x002fe200078e00ef */
[----:B------:R-:W-:-:S03]  /*72ff0*/  MOV R230, R238 ;  /* 0x000000ee00e67202 */ /* 0x000fc60000000f00 */
[----:B------:R-:W-:Y:S01]  /*73000*/  IMAD.X R237, R237, 0x1, R0, P4 ;  /* 0x00000001eded7824 */ /* 0x000fe200020e0600 */
[----:B------:R1:W-:Y:S01]  /*73010*/  STL [R1+0x23ec], R239 ;  /* 0x0023ecef01007387 */ /* 0x0003e20000100800 */
[----:B------:R-:W-:-:S03]  /*73020*/  ISETP.NE.U32.AND P1, PT, R5, RZ, PT ;  /* 0x000000ff0500720c */ /* 0x000fc60003f25070 */
[----:B------:R-:W-:Y:S04]  /*73030*/  STL [R1+0x2400], R236 ;  /* 0x002400ec01007387 */ /* 0x000fe80000100800 */
[----:B------:R2:W-:Y:S04]  /*73040*/  STL [R1+0x23fc], R237 ;  /* 0x0023fced01007387 */ /* 0x0005e80000100800 */
[----:B------:R3:W-:Y:S04]  /*73050*/  LDGSTS.E [R4+0xc008], desc[UR60][R230.64], P2 ;  /* 0x0c008000e6047fae */ /* 0x0007e8000912187c */
[----:B-1----:R-:W4:Y:S04]  /*73060*/  LDL.LU R239, [R1+0x2424] ;  /* 0x0024240001ef7983 */ /* 0x002f280000300800 */
[----:B------:R-:W4:Y:S01]  /*73070*/  LDL.LU R238, [R1+0x2428] ;  /* 0x0024280001ee7983 */ /* 0x000f220000300800 */
[----:B---3--:R-:W-:Y:S01]  /*73080*/  MOV R231, R237 ;  /* 0x000000ed00e77202 */ /* 0x008fe20000000f00 */
[----:B------:R-:W-:-:S02]  /*73090*/  IMAD.MOV.U32 R230, RZ, RZ, R236 ;  /* 0x000000ffffe67224 */ /* 0x000fc400078e00ec */
[----:B--2---:R-:W2:Y:S04]  /*730a0*/  LDL.LU R237, [R1+0x2a54] ;  /* 0x002a540001ed7983 */ /* 0x004ea80000300800 */
[----:B------:R-:W3:Y:S04]  /*730b0*/  LDL.LU R236, [R1+0x2a58] ;  /* 0x002a580001ec7983 */ /* 0x000ee80000300800 */
[----:B------:R1:W-:Y:S01]  /*730c0*/  LDGSTS.E [R4+0xc], desc[UR60][R230.64], P1 ;  /* 0x0000c000e6047fae */ /* 0x0003e2000892187c */
[----:B------:R-:W-:-:S05]  /*730d0*/  IADD3 R234, P2, R234, R6, RZ ;  /* 0x00000006eaea7210 */ /* 0x000fca0007f5e0ff */
[--C-:B------:R-:W-:Y:S01]  /*730e0*/  IMAD.X R235, R235, 0x1, R0.reuse, P2 ;  /* 0x00000001ebeb7824 */ /* 0x100fe200010e0600 */
[----:B------:R-:W-:Y:S01]  /*730f0*/  IADD3 R232, P3, R232, R6, RZ ;  /* 0x00000006e8e87210 */ /* 0x000fe20007f7e0ff */
[----:B------:R-:W-:Y:S01]  /*73100*/  STL [R1+0x2408], R234 ;  /* 0x002408ea01007387 */ /* 0x000fe20000100800 */
[----:B-1----:R-:W-:Y:S01]  /*73110*/  MOV R230, R234 ;  /* 0x000000ea00e67202 */ /* 0x002fe20000000f00 */
[----:B------:R-:W-:Y:S02]  /*73120*/  IMAD.MOV.U32 R231, RZ, RZ, R235 ;  /* 0x000000ffffe77224 */ /* 0x000fe400078e00eb */
[----:B------:R-:W-:Y:S01]  /*73130*/  IMAD.X R233, R233, 0x1, R0, P3 ;  /* 0x00000001e9e97824 */ /* 0x000fe200018e0600 */
[----:B------:R1:W-:Y:S04]  /*73140*/  STL [R1+0x2404], R235 ;  /* 0x002404eb01007387 */ /* 0x0003e80000100800 */
[----:B------:R-:W-:Y:S04]  /*73150*/  STL [R1+0x2420], R232 ;  /* 0x002420e801007387 */ /* 0x000fe80000100800 */
[----:B------:R1:W-:Y:S04]  /*73160*/  STL [R1+0x241c], R233 ;  /* 0x00241ce901007387 */ /* 0x0003e80000100800 */
[----:B-1----:R-:W2:Y:S04]  /*73170*/  LDL.LU R235, [R1+0x2a5c] ;  /* 0x002a5c0001eb7983 */ /* 0x002ea80000300800 */
[----:B------:R1:W-:Y:S04]  /*73180*/  LDGSTS.E [R4+0x400c], desc[UR60][R230.64], P1 ;  /* 0x0400c000e6047fae */ /* 0x0003e8000892187c */
[----:B------:R-:W2:Y:S01]  /*73190*/  LDL.LU R234, [R1+0x2a60] ;  /* 0x002a600001ea7983 */ /* 0x000ea20000300800 */
[----:B-1----:R-:W-:Y:S01]  /*731a0*/  MOV R231, R233 ;  /* 0x000000e900e77202 */ /* 0x002fe20000000f00 */
[----:B------:R-:W-:-:S02]  /*731b0*/  IMAD.MOV.U32 R230, RZ, RZ, R232 ;  /* 0x000000ffffe67224 */ /* 0x000fc400078e00e8 */
[----:B------:R-:W2:Y:S04]  /*731c0*/  LDL.LU R233, [R1+0x2a74] ;  /* 0x002a740001e97983 */ /* 0x000ea80000300800 */
[----:B------:R-:W2:Y:S01]  /*731d0*/  LDL.LU R232, [R1+0x2a78] ;  /* 0x002a780001e87983 */ /* 0x000ea20000300800 */
[----:B------:R-:W-:-:S03]  /*731e0*/  ISETP.GT.AND P2, PT, R3, 0x20, PT ;  /* 0x000000200300780c */ /* 0x000fc60003f44270 */
[----:B------:R1:W-:Y:S01]  /*731f0*/  LDGSTS.E [R4+0x800c], desc[UR60][R230.64], P1 ;  /* 0x0800c000e6047fae */ /* 0x0003e2000892187c */
[----:B----4-:R-:W-:Y:S02]  /*73200*/  IADD3 R238, P3, R238, R6, RZ ;  /* 0x00000006eeee7210 */ /* 0x010fe40007f7e0ff */
[----:B------:R-:W-:-:S03]  /*73210*/  SEL R5, RZ, 0x4, !P2 ;  /* 0x00000004ff057807 */ /* 0x000fc60005000000 */
[--C-:B------:R-:W-:Y:S01]  /*73220*/  IMAD.X R239, R239, 0x1, R0.reuse, P3 ;  /* 0x00000001efef7824 */ /* 0x100fe200018e0600 */
[----:B---3--:R-:W-:Y:S02]  /*73230*/  IADD3 R236, P4, R236, R6, RZ ;  /* 0x00000006ecec7210 */ /* 0x008fe40007f9e0ff */
[----:B------:R-:W-:Y:S01]  /*73240*/  SEL R5, R5, RZ, !P0 ;  /* 0x000000ff05057207 */ /* 0x000fe20004000000 */
[----:B------:R-:W-:Y:S02]  /*73250*/  STL [R1+0x2428], R238 ;  /* 0x002428ee01007387 */ /* 0x000fe40000100800 */
[----:B--2---:R-:W-:Y:S01]  /*73260*/  IMAD.X R237, R237, 0x1, R0, P4 ;  /* 0x00000001eded7824 */ /* 0x004fe200020e0600 */
[----:B-1----:R-:W-:Y:S01]  /*73270*/  MOV R230, R238 ;  /* 0x000000ee00e67202 */ /* 0x002fe20000000f00 */
[----:B------:R-:W-:Y:S01]  /*73280*/  IMAD.MOV.U32 R231, RZ, RZ, R239 ;  /* 0x000000ffffe77224 */ /* 0x000fe200078e00ef */
        /* <DEDUP_REMOVED lines=31> */
[----:B------:R-:W-:Y:S02]  /*73480*/  SEL R5, RZ, 0x4, !P1 ;  /* 0x00000004ff057807 */ /* 0x000fe40004800000 */
[----:B----4-:R-:W-:Y:S02]  /*73490*/  IADD3 R238, P3, R238, R6, RZ ;  /* 0x00000006eeee7210 */ /* 0x010fe40007f7e0ff */
[----:B------:R-:W-:-:S03]  /*734a0*/  SEL R5, R5, RZ, !P0 ;  /* 0x000000ff05057207 */ /* 0x000fc60004000000 */
[--C-:B---3--:R-:W-:Y:S01]  /*734b0*/  IMAD.X R239, R239, 0x1, R0.reuse, P3 ;  /* 0x00000001efef7824 */ /* 0x108fe200018e0600 */
[----:B-1----:R-:W-:Y:S01]  /*734c0*/  MOV R230, R238 ;  /* 0x000000ee00e67202 */ /* 0x002fe20000000f00 */
[----:B------:R-:W-:Y:S01]  /*734d0*/  STL [R1+0x2a80], R238 ;  /* 0x002a80ee01007387 */ /* 0x000fe20000100800 */
[----:B--2---:R-:W-:Y:S01]  /*734e0*/  IADD3 R236, P4, R236, R6, RZ ;  /* 0x00000006ecec7210 */ /* 0x004fe20007f9e0ff */
[----:B------:R-:W-:Y:S02]  /*734f0*/  IMAD.MOV.U32 R231, RZ, RZ, R239 ;  /* 0x000000ffffe77224 */ /* 0x000fe400078e00ef */
[----:B------:R1:W-:Y:S02]  /*73500*/  STL [R1+0x2a7c], R239 ;  /* 0x002a7cef01007387 */ /* 0x0003e40000100800 */
[----:B------:R-:W-:Y:S01]  /*73510*/  IMAD.X R237, R237, 0x1, R0, P4 ;  /* 0x00000001eded7824 */ /* 0x000fe200020e0600 */
[----:B------:R-:W-:Y:S01]  /*73520*/  ISETP.NE.U32.AND P1, PT, R5, RZ, PT ;  /* 0x000000ff0500720c */ /* 0x000fe20003f25070 */
        /* <DEDUP_REMOVED lines=32> */
[--C-:B------:R-:W-:Y:S01]  /*73730*/  IMAD.X R239, R239, 0x1, R0.reuse, P3 ;  /* 0x00000001efef7824 */ /* 0x100fe200018e0600 */
[----:B---3--:R-:W-:Y:S01]  /*73740*/  IADD3 R236, P4, R236, R6, RZ ;  /* 0x00000006ecec7210 */ /* 0x008fe20007f9e0ff */
[----:B------:R-:W-:Y:S01]  /*73750*/  STL [R1+0x2ab8], R238 ;  /* 0x002ab8ee01007387 */ /* 0x000fe20000100800 */
[----:B-1----:R-:W-:Y:S01]  /*73760*/  MOV R230, R238 ;  /* 0x000000ee00e67202 */ /* 0x002fe20000000f00 */
[----:B------:R-:W-:Y:S02]  /*73770*/  IMAD.MOV.U32 R231, RZ, RZ, R239 ;  /* 0x000000ffffe77224 */ /* 0x000fe400078e00ef */
[----:B--2---:R-:W-:Y:S01]  /*73780*/  IMAD.X R237, R237, 0x1, R0, P4 ;  /* 0x00000001eded7824 */ /* 0x004fe200020e0600 */
        /* <DEDUP_REMOVED lines=221> */
[----:B------:R1:W-:Y:S04]  /*74560*/  LDGSTS.E [R4+0x2400c], desc[UR60][R230.64], P1 ;  /* 0x2400c000e6047fae */ /* 0x0003e8000892187c */
[----:B------:R1:W-:Y:S04]  /*74570*/  STL [R1+0x2fdc], R233 ;  /* 0x002fdce901007387 */ /* 0x0003e80000100800 */
[----:B-1----:R-:W2:Y:S04]  /*74580*/  LDL.LU R235, [R1+0x2ff4] ;  /* 0x002ff40001eb7983 */ /* 0x002ea80000300800 */
[----:B------:R-:W2:Y:S01]  /*74590*/  LDL.LU R234, [R1+0x2ff8] ;  /* 0x002ff80001ea7983 */ /* 0x000ea20000300800 */
[----:B------:R-:W-:Y:S01]  /*745a0*/  IMAD.MOV.U32 R230, RZ, RZ, R232 ;  /* 0x000000ffffe67224 */ /* 0x000fe200078e00e8 */
[----:B------:R-:W-:-:S02]  /*745b0*/  MOV R231, R233 ;  /* 0x000000e900e77202 */ /* 0x000fc40000000f00 */
[----:B------:R-:W2:Y:S04]  /*745c0*/  LDL.LU R233, [R1+0x2ffc] ;  /* 0x002ffc0001e97983 */ /* 0x000ea80000300800 */
[----:B------:R-:W2:Y:S01]  /*745d0*/  LDL.LU R232, [R1+0x3000] ;  /* 0x0030000001e87983 */ /* 0x000ea20000300800 */
[----:B------:R-:W-:-:S03]  /*745e0*/  ISETP.GT.AND P2, PT, R3, 0x60, PT ;  /* 0x000000600300780c */ /* 0x000fc60003f44270 */
[----:B------:R1:W-:Y:S01]  /*745f0*/  LDGSTS.E [R4+0x2800c], desc[UR60][R230.64], P1 ;  /* 0x2800c000e6047fae */ /* 0x0003e2000892187c */
[----:B------:R-:W-:-:S04]  /*74600*/  SEL R5, RZ, 0x4, !P2 ;  /* 0x00000004ff057807 */ /* 0x000fc80005000000 */
[----:B------:R-:W-:-:S04]  /*74610*/  SEL R5, R5, RZ, !P0 ;  /* 0x000000ff05057207 */ /* 0x000fc80004000000 */
[----:B------:R-:W-:Y:S02]  /*74620*/  ISETP.NE.U32.AND P2, PT, R5, RZ, PT ;  /* 0x000000ff0500720c */ /* 0x000fe40003f45070 */
[----:B----4-:R-:W-:-:S05]  /*74630*/  IADD3 R238, P3, R238, R6, RZ ;  /* 0x00000006eeee7210 */ /* 0x010fca0007f7e0ff */
[--C-:B------:R-:W-:Y:S01]  /*74640*/  IMAD.X R239, R239, 0x1, R0.reuse, P3 ;  /* 0x00000001efef7824 */ /* 0x100fe200018e0600 */
[----:B---3--:R-:W-:Y:S01]  /*74650*/  IADD3 R236, P4, R236, R6, RZ ;  /* 0x00000006ecec7210 */ /* 0x008fe20007f9e0ff */
[----:B------:R-:W-:Y:S01]  /*74660*/  STL [R1+0x2f48], R238 ;  /* 0x002f48ee01007387 */ /* 0x000fe20000100800 */
[----:B-1----:R-:W-:Y:S01]  /*74670*/  MOV R230, R238 ;  /* 0x000000ee00e67202 */ /* 0x002fe20000000f00 */
[----:B------:R-:W-:Y:S02]  /*74680*/  IMAD.MOV.U32 R231, RZ, RZ, R239 ;  /* 0x000000ffffe77224 */ /* 0x000fe400078e00ef */
[----:B--2---:R-:W-:Y:S01]  /*74690*/  IMAD.X R237, R237, 0x1, R0, P4 ;  /* 0x00000001eded7824 */ /* 0x004fe200020e0600 */
[----:B------:R1:W-:Y:S04]  /*746a0*/  STL [R1+0x2f44], R239 ;  /* 0x002f44ef01007387 */ /* 0x0003e80000100800 */
[----:B------:R-:W-:Y:S04]  /*746b0*/  STL [R1+0x2ff0], R236 ;  /* 0x002ff0ec01007387 */ /* 0x000fe80000100800 */
[----:B------:R2:W-:Y:S04]  /*746c0*/  LDGSTS.E [R4+0x2c00c], desc[UR60][R230.64], P1 ;  /* 0x2c00c000e6047fae */ /* 0x0005e8000892187c */
[----:B------:R3:W-:Y:S04]  /*746d0*/  STL [R1+0x2fec], R237 ;  /* 0x002feced01007387 */ /* 0x0007e80000100800 */
[----:B-1----:R-:W4:Y:S04]  /*746e0*/  LDL.LU R239, [R1+0x3004] ;  /* 0x0030040001ef7983 */ /* 0x002f280000300800 */
[----:B------:R-:W4:Y:S01]  /*746f0*/  LDL.LU R238, [R1+0x3008] ;  /* 0x0030080001ee7983 */ /* 0x000f220000300800 */
[----:B--2---:R-:W-:Y:S01]  /*74700*/  IMAD.MOV.U32 R230, RZ, RZ, R236 ;  /* 0x000000ffffe67224 */ /* 0x004fe200078e00ec */
[----:B------:R-:W-:-:S02]  /*74710*/  MOV R231, R237 ;  /* 0x000000ed00e77202 */ /* 0x000fc40000000f00 */
[----:B---3--:R-:W2:Y:S04]  /*74720*/  LDL.LU R237, [R1+0x300c] ;  /* 0x00300c0001ed7983 */ /* 0x008ea80000300800 */
[----:B------:R-:W3:Y:S04]  /*74730*/  LDL.LU R236, [R1+0x3010] ;  /* 0x0030100001ec7983 */ /* 0x000ee80000300800 */
[----:B------:R1:W-:Y:S01]  /*74740*/  LDGSTS.E [R4+0x30000], desc[UR60][R230.64], P2 ;  /* 0x30000000e6047fae */ /* 0x0003e2000912187c */
[-C--:B------:R-:W-:Y:S02]  /*74750*/  IADD3 R234, P1, R234, R6.reuse, RZ ;  /* 0x00000006eaea7210 */ /* 0x080fe40007f3e0ff */
[----:B------:R-:W-:-:S03]  /*74760*/  IADD3 R232, P3, R232, R6, RZ ;  /* 0x00000006e8e87210 */ /* 0x000fc60007f7e0ff */
[--C-:B------:R-:W-:Y:S01]  /*74770*/  IMAD.X R235, R235, 0x1, R0.reuse, P1 ;  /* 0x00000001ebeb7824 */ /* 0x100fe200008e0600 */
[----:B-1----:R-:W-:Y:S01]  /*74780*/  MOV R230, R234 ;  /* 0x000000ea00e67202 */ /* 0x002fe20000000f00 */
[----:B------:R-:W-:Y:S01]  /*74790*/  STL [R1+0x2ff8], R234 ;  /* 0x002ff8ea01007387 */ /* 0x000fe20000100800 */
[----:B------:R-:W-:Y:S02]  /*747a0*/  IMAD.X R233, R233, 0x1, R0, P3 ;  /* 0x00000001e9e97824 */ /* 0x000fe400018e0600 */
[----:B------:R-:W-:Y:S01]  /*747b0*/  IMAD.MOV.U32 R231, RZ, RZ, R235 ;  /* 0x000000ffffe77224 */ /* 0x000fe200078e00eb */
[----:B------:R1:W-:Y:S04]  /*747c0*/  STL [R1+0x2ff4], R235 ;  /* 0x002ff4eb01007387 */ /* 0x0003e80000100800 */
        /* <DEDUP_REMOVED lines=11> */
[----:B------:R-:W-:-:S04]  /*74880*/  SEL R5, RZ, 0x4, !P1 ;  /* 0x00000004ff057807 */ /* 0x000fc80004800000 */
[----:B------:R-:W-:-:S04]  /*74890*/  SEL R5, R5, RZ, !P0 ;  /* 0x000000ff05057207 */ /* 0x000fc80004000000 */
[----:B------:R-:W-:Y:S02]  /*748a0*/  ISETP.NE.U32.AND P1, PT, R5, RZ, PT ;  /* 0x000000ff0500720c */ /* 0x000fe40003f25070 */
[-C--:B----4-:R-:W-:Y:S02]  /*748b0*/  IADD3 R238, P3, R238, R6.reuse, RZ ;  /* 0x00000006eeee7210 */ /* 0x090fe40007f7e0ff */
[----:B---3--:R-:W-:-:S03]  /*748c0*/  IADD3 R236, P4, R236, R6, RZ ;  /* 0x00000006ecec7210 */ /* 0x008fc60007f9e0ff */
[--C-:B------:R-:W-:Y:S01]  /*748d0*/  IMAD.X R239, R239, 0x1, R0.reuse, P3 ;  /* 0x00000001efef7824 */ /* 0x100fe200018e0600 */
[----:B-1----:R-:W-:Y:S01]  /*748e0*/  MOV R230, R238 ;  /* 0x000000ee00e67202 */ /* 0x002fe20000000f00 */
[----:B------:R-:W-:Y:S01]  /*748f0*/  STL [R1+0x3008], R238 ;  /* 0x003008ee01007387 */ /* 0x000fe20000100800 */
[----:B--2---:R-:W-:Y:S02]  /*74900*/  IMAD.X R237, R237, 0x1, R0, P4 ;  /* 0x00000001eded7824 */ /* 0x004fe400020e0600 */
[----:B------:R-:W-:Y:S01]  /*74910*/  IMAD.MOV.U32 R231, RZ, RZ, R239 ;  /* 0x000000ffffe77224 */ /* 0x000fe200078e00ef */
[----:B------:R1:W-:Y:S04]  /*74920*/  STL [R1+0x3004], R239 ;  /* 0x003004ef01007387 */ /* 0x0003e80000100800 */
        /* <DEDUP_REMOVED lines=30> */
[----:B------:R-:W-:Y:S02]  /*74b10*/  SEL R5, R5, RZ, !P0 ;  /* 0x000000ff05057207 */ /* 0x000fe40004000000 */
[----:B----4-:R-:W-:-:S05]  /*74b20*/  IADD3 R238, P3, R238, R6, RZ ;  /* 0x00000006eeee7210 */ /* 0x010fca0007f7e0ff */
[--C-:B------:R-:W-:Y:S01]  /*74b30*/  IMAD.X R239, R239, 0x1, R0.reuse, P3 ;  /* 0x00000001efef7824 */ /* 0x100fe200018e0600 */
[----:B---3--:R-:W-:Y:S01]  /*74b40*/  IADD3 R236, P4, R236, R6, RZ ;  /* 0x00000006ecec7210 */ /* 0x008fe20007f9e0ff */
[----:B------:R-:W-:Y:S04]  /*74b50*/  STL [R1+0x2f30], R238 ;  /* 0x002f30ee01007387 */ /* 0x000fe80000100800 */
[----:B------:R3:W-:Y:S01]  /*74b60*/  STL [R1+0x2f2c], R239 ;  /* 0x002f2cef01007387 */ /* 0x0007e20000100800 */
[----:B--2---:R-:W-:Y:S01]  /*74b70*/  IMAD.X R237, R237, 0x1, R0, P4 ;  /* 0x00000001eded7824 */ /* 0x004fe200020e0600 */
[----:B-1----:R-:W-:Y:S01]  /*74b80*/  MOV R230, R238 ;  /* 0x000000ee00e67202 */ /* 0x002fe20000000f00 */
[----:B------:R-:W-:Y:S01]  /*74b90*/  IMAD.MOV.U32 R231, RZ, RZ, R239 ;  /* 0x000000ffffe77224 */ /* 0x000fe200078e00ef */
[----:B------:R-:W-:Y:S04]  /*74ba0*/  STL [R1+0x3030], R236 ;  /* 0x003030ec01007387 */ /* 0x000fe80000100800 */
[----:B------:R-:W-:Y:S04]  /*74bb0*/  STL [R1+0x302c], R237 ;  /* 0x00302ced01007387 */ /* 0x000fe80000100800 */
[----:B------:R-:W2:Y:S04]  /*74bc0*/  LDL.LU R241, [R1+0x3044] ;  /* 0x0030440001f17983 */ /* 0x000ea80000300800 */
[----:B------:R-:W4:Y:S04]  /*74bd0*/  LDL.LU R240, [R1+0x3048] ;  /* 0x0030480001f07983 */ /* 0x000f280000300800 */
[----:B------:R1:W-:Y:S01]  /*74be0*/  LDGSTS.E [R4+0x3c004], desc[UR60][R230.64], P1 ;  /* 0x3c004000e6047fae */ /* 0x0003e2000892187c */
[----:B------:R-:W-:Y:S01]  /*74bf0*/  ISETP.NE.U32.AND P2, PT, R5, RZ, PT ;  /* 0x000000ff0500720c */ /* 0x000fe20003f45070 */
[----:B-1----:R-:W-:Y:S01]  /*74c00*/  IMAD.MOV.U32 R230, RZ, RZ, R236 ;  /* 0x000000ffffe67224 */ /* 0x002fe200078e00ec */
[----:B------:R-:W-:-:S11]  /*74c10*/  MOV R231, R237 ;  /* 0x000000ed00e77202 */ /* 0x000fd60000000f00 */
[----:B------:R1:W-:Y:S01]  /*74c20*/  LDGSTS.E [R4+0x30008], desc[UR60][R230.64], P2 ;  /* 0x30008000e6047fae */ /* 0x0003e2000912187c */
[-C--:B------:R-:W-:Y:S02]  /*74c30*/  IADD3 R234, P1, R234, R6.reuse, RZ ;  /* 0x00000006eaea7210 */ /* 0x080fe40007f3e0ff */
[----:B------:R-:W-:-:S03]  /*74c40*/  IADD3 R232, P3, R232, R6, RZ ;  /* 0x00000006e8e87210 */ /* 0x000fc60007f7e0ff */
[--C-:B------:R-:W-:Y:S01]  /*74c50*/  IMAD.X R235, R235, 0x1, R0.reuse, P1 ;  /* 0x00000001ebeb7824 */ /* 0x100fe200008e0600 */
[----:B------:R-:W-:Y:S01]  /*74c60*/  STL [R1+0x3038], R234 ;  /* 0x003038ea01007387 */ /* 0x000fe20000100800 */
[----:B------:R-:W-:-:S03]  /*74c70*/  IMAD.X R233, R233, 0x1, R0, P3 ;  /* 0x00000001e9e97824 */ /* 0x000fc600018e0600 */
[----:B------:R1:W-:Y:S04]  /*74c80*/  STL [R1+0x3034], R235 ;  /* 0x003034eb01007387 */ /* 0x0003e80000100800 */
[----:B------:R-:W-:Y:S04]  /*74c90*/  STL [R1+0x3040], R232 ;  /* 0x003040e801007387 */ /* 0x000fe80000100800 */
[----:B---3--:R-:W3:Y:S04]  /*74ca0*/  LDL.LU R239, [R1+0x304c] ;  /* 0x00304c0001ef7983 */ /* 0x008ee80000300800 */
[----:B------:R1:W-:Y:S04]  /*74cb0*/  STL [R1+0x303c], R233 ;  /* 0x00303ce901007387 */ /* 0x0003e80000100800 */
[----:B------:R-:W3:Y:S01]  /*74cc0*/  LDL.LU R238, [R1+0x3050] ;  /* 0x0030500001ee7983 */ /* 0x000ee20000300800 */
[----:B-1----:R-:W-:-:S03]  /*74cd0*/  IMAD.MOV.U32 R231, RZ, RZ, R235 ;  /* 0x000000ffffe77224 */ /* 0x002fc600078e00eb */
[----:B------:R-:W3:Y:S01]  /*74ce0*/  LDL.LU R235, [R1+0x3058] ;  /* 0x0030580001eb7983 */ /* 0x000ee20000300800 */
[----:B------:R-:W-:-:S03]  /*74cf0*/  MOV R230, R234 ;  /* 0x000000ea00e67202 */ /* 0x000fc60000000f00 */
[----:B------:R-:W3:Y:S04]  /*74d00*/  LDL.LU R236, [R1+0x3054] ;  /* 0x0030540001ec7983 */ /* 0x000ee80000300800 */
[----:B------:R-:W3:Y:S04]  /*74d10*/  LDL.LU R234, [R1+0x305c] ;  /* 0x00305c0001ea7983 */ /* 0x000ee80000300800 */
[----:B------:R1:W-:Y:S02]  /*74d20*/  LDGSTS.E [R4+0x34008], desc[UR60][R230.64], P2 ;  /* 0x34008000e6047fae */ /* 0x0003e4000912187c */
[----:B-1----:R-:W-:-:S02]  /*74d30*/  MOV R231, R233 ;  /* 0x000000e900e77202 */ /* 0x002fc40000000f00 */
[----:B------:R-:W3:Y:S01]  /*74d40*/  LDL.LU R233, [R1+0x3060] ;  /* 0x0030600001e97983 */ /* 0x000ee20000300800 */
[----:B------:R-:W-:-:S03]  /*74d50*/  IMAD.MOV.U32 R230, RZ, RZ, R232 ;  /* 0x000000ffffe67224 */ /* 0x000fc600078e00e8 */
[----:B------:R-:W3:Y:S04]  /*74d60*/  LDL.LU R237, [R1+0x2f1c] ;  /* 0x002f1c0001ed7983 */ /* 0x000ee80000300800 */
[----:B------:R-:W3:Y:S01]  /*74d70*/  LDL.LU R232, [R1+0x2f20] ;  /* 0x002f200001e87983 */ /* 0x000ee20000300800 */
[----:B------:R-:W-:-:S03]  /*74d80*/  ISETP.GT.AND P1, PT, R3, 0x63, PT ;  /* 0x000000630300780c */ /* 0x000fc60003f24270 */
[----:B------:R1:W-:Y:S01]  /*74d90*/  LDGSTS.E [R4+0x38008], desc[UR60][R230.64], P2 ;  /* 0x38008000e6047fae */ /* 0x0003e2000912187c */
[----:B----4-:R-:W-:Y:S02]  /*74da0*/  IADD3 R240, P3, R240, R6, RZ ;  /* 0x00000006f0f07210 */ /* 0x010fe40007f7e0ff */
[----:B------:R-:W-:-:S03]  /*74db0*/  SEL R5, RZ, 0x4, !P1 ;  /* 0x00000004ff057807 */ /* 0x000fc60004800000 */
[----:B--2---:R-:W-:Y:S02]  /*74dc0*/  IMAD.X R241, R241, 0x1, R0, P3 ;  /* 0x00000001f1f17824 */ /* 0x004fe400018e0600 */
[----:B-1----:R-:W-:Y:S01]  /*74dd0*/  IMAD.MOV.U32 R230, RZ, RZ, R240 ;  /* 0x000000ffffe67224 */ /* 0x002fe200078e00f0 */
[----:B------:R-:W-:Y:S02]  /*74de0*/  SEL R5, R5, RZ, !P0 ;  /* 0x000000ff05057207 */ /* 0x000fe40004000000 */
[----:B------:R-:W-:Y:S02]  /*74df0*/  MOV R231, R241 ;  /* 0x000000f100e77202 */ /* 0x000fe40000000f00 */
[----:B------:R-:W-:-:S03]  /*74e00*/  ISETP.NE.U32.AND P1, PT, R5, RZ, PT ;  /* 0x000000ff0500720c */ /* 0x000fc60003f25070 */
[----:B------:R1:W-:Y:S04]  /*74e10*/  LDGSTS.E [R4+0x3c008], desc[UR60][R230.64], P2 ;  /* 0x3c008000e6047fae */ /* 0x0003e8000912187c */
[----:B------:R-:W-:Y:S04]  /*74e20*/  STL [R1+0x3048], R240 ;  /* 0x003048f001007387 */ /* 0x000fe80000100800 */
[----:B------:R-:W-:Y:S01]  /*74e30*/  STL [R1+0x3044], R241 ;  /* 0x003044f101007387 */ /* 0x000fe20000100800 */
[-C--:B---3--:R-:W-:Y:S02]  /*74e40*/  IADD3 R238, P2, R238, R6.reuse, RZ ;  /* 0x00000006eeee7210 */ /* 0x088fe40007f5e0ff */
[----:B------:R-:W-:-:S03]  /*74e50*/  IADD3 R235, P3, R235, R6, RZ ;  /* 0x00000006ebeb7210 */ /* 0x000fc60007f7e0ff */
[----:B------:R-:W-:Y:S01]  /*74e60*/  IMAD.X R239, R239, 0x1, R0, P2 ;  /* 0x00000001efef7824 */ /* 0x000fe200010e0600 */
[----:B-1----:R-:W-:-:S03]  /*74e70*/  MOV R230, R238 ;  /* 0x000000ee00e67202 */ /* 0x002fc60000000f00 */
[----:B------:R-:W-:Y:S02]  /*74e80*/  IMAD.MOV.U32 R231, RZ, RZ, R239 ;  /* 0x000000ffffe77224 */ /* 0x000fe400078e00ef */
[----:B------:R-:W-:Y:S01]  /*74e90*/  IMAD.X R236, R236, 0x1, R0, P3 ;  /* 0x00000001ecec7824 */ /* 0x000fe200018e0600 */
[----:B------:R-:W-:Y:S04]  /*74ea0*/  STL [R1+0x3050], R238 ;  /* 0x003050ee01007387 */ /* 0x000fe80000100800 */
[----:B------:R-:W-:Y:S04]  /*74eb0*/  STL [R1+0x304c], R239 ;  /* 0x00304cef01007387 */ /* 0x000fe80000100800 */
[----:B------:R-:W-:Y:S04]  /*74ec0*/  STL [R1+0x3058], R235 ;  /* 0x003058eb01007387 */ /* 0x000fe80000100800 */
[----:B------:R1:W-:Y:S04]  /*74ed0*/  LDGSTS.E [R4+0x3000c], desc[UR60][R230.64], P1 ;  /* 0x3000c000e6047fae */ /* 0x0003e8000892187c */
[----:B------:R2:W-:Y:S01]  /*74ee0*/  STL [R1+0x3054], R236 ;  /* 0x003054ec01007387 */ /* 0x0005e20000100800 */
[----:B------:R-:W-:-:S02]  /*74ef0*/  IADD3 R233, P2, R233, R6, RZ ;  /* 0x00000006e9e97210 */ /* 0x000fc40007f5e0ff */
[----:B-1----:R-:W-:Y:S01]  /*74f00*/  MOV R231, R236 ;  /* 0x000000ec00e77202 */ /* 0x002fe20000000f00 */
[----:B------:R-:W-:Y:S01]  /*74f10*/  IMAD.MOV.U32 R230, RZ, RZ, R235 ;  /* 0x000000ffffe67224 */ /* 0x000fe200078e00eb */
[----:B--2---:R-:W2:Y:S04]  /*74f20*/  LDL.LU R236, [R1+0x2434] ;  /* 0x0024340001ec7983 */ /* 0x004ea80000300800 */
[----:B------:R-:W3:Y:S01]  /*74f30*/  LDL.LU R235, [R1+0x2438] ;  /* 0x0024380001eb7983 */ /* 0x000ee20000300800 */
[----:B------:R-:W-:Y:S01]  /*74f40*/  IADD3 R232, P3, R232, R6, RZ ;  /* 0x00000006e8e87210 */ /* 0x000fe20007f7e0ff */
[--C-:B------:R-:W-:Y:S02]  /*74f50*/  IMAD.X R234, R234, 0x1, R0.reuse, P2 ;  /* 0x00000001eaea7824 */ /* 0x100fe400010e0600 */
[----:B------:R1:W-:Y:S04]  /*74f60*/  LDGSTS.E [R4+0x3400c], desc[UR60][R230.64], P1 ;  /* 0x3400c000e6047fae */ /* 0x0003e8000892187c */
[----:B------:R-:W-:Y:S01]  /*74f70*/  STL [R1+0x3060], R233 ;  /* 0x003060e901007387 */ /* 0x000fe20000100800 */
[----:B------:R-:W-:-:S03]  /*74f80*/  IMAD.X R237, R237, 0x1, R0, P3 ;  /* 0x00000001eded7824 */ /* 0x000fc600018e0600 */
[----:B------:R4:W-:Y:S04]  /*74f90*/  STL [R1+0x305c], R234 ;  /* 0x00305cea01007387 */ /* 0x0009e80000100800 */
[----:B------:R4:W-:Y:S01]  /*74fa0*/  STL [R1+0x2f20], R232 ;  /* 0x002f20e801007387 */ /* 0x0009e20000100800 */
[----:B-1----:R-:W-:Y:S01]  /*74fb0*/  MOV R230, R233 ;  /* 0x000000e900e67202 */ /* 0x002fe20000000f00 */
[----:B------:R-:W-:Y:S02]  /*74fc0*/  IMAD.MOV.U32 R231, RZ, RZ, R234 ;  /* 0x000000ffffe77224 */ /* 0x000fe400078e00ea */
[----:B----4-:R-:W4:Y:S04]  /*74fd0*/  LDL.LU R234, [R1+0x243c] ;  /* 0x00243c0001ea7983 */ /* 0x010f280000300800 */
[----:B------:R1:W-:Y:S04]  /*74fe0*/  STL [R1+0x2f1c], R237 ;  /* 0x002f1ced01007387 */ /* 0x0003e80000100800 */
[----:B------:R-:W4:Y:S04]  /*74ff0*/  LDL.LU R233, [R1+0x2440] ;  /* 0x0024400001e97983 */ /* 0x000f280000300800 */
[----:B------:R1:W-:Y:S02]  /*75000*/  LDGSTS.E [R4+0x3800c], desc[UR60][R230.64], P1 ;  /* 0x3800c000e6047fae */ /* 0x0003e4000892187c */
[----:B-1----:R-:W-:-:S02]  /*75010*/  IMAD.MOV.U32 R230, RZ, RZ, R232 ;  /* 0x000000ffffe67224 */ /* 0x002fc400078e00e8 */
[----:B------:R-:W4:Y:S04]  /*75020*/  LDL.LU R232, [R1+0x2454] ;  /* 0x0024540001e87983 */ /* 0x000f280000300800 */
[----:B------:R-:W4:Y:S01]  /*75030*/  LDL.LU R5, [R1+0x2458] ;  /* 0x0024580001057983 */ /* 0x000f220000300800 */
[----:B------:R-:W-:-:S05]  /*75040*/  MOV R231, R237 ;  /* 0x000000ed00e77202 */ /* 0x000fca0000000f00 */
[----:B------:R1:W-:Y:S01]  /*75050*/  LDGSTS.E [R4+0x3c00c], desc[UR60][R230.64], P1 ;  /* 0x3c00c000e6047fae */ /* 0x0003e2000892187c */
[----:B------:R-:W-:-:S04]  /*75060*/  ISETP.GT.AND P1, PT, R3, 0x4, PT ;  /* 0x000000040300780c */ /* 0x000fc80003f24270 */
[----:B-1----:R-:W-:-:S04]  /*75070*/  SEL R4, RZ, 0x4, !P1 ;  /* 0x00000004ff047807 */ /* 0x002fc80004800000 */
[----:B------:R-:W-:-:S04]  /*75080*/  SEL R4, R4, RZ, !P0 ;  /* 0x000000ff04047207 */ /* 0x000fc80004000000 */
[----:B------:R-:W-:Y:S02]  /*75090*/  ISETP.NE.U32.AND P1, PT, R4, RZ, PT ;  /* 0x000000ff0400720c */ /* 0x000fe40003f25070 */
[----:B------:R-:W-:-:S05]  /*750a0*/  LOP3.LUT R4, R12, 0x10, RZ, 0x3c, !PT ;  /* 0x000000100c047812 */ /* 0x000fca00078e3cff */
[----:B------:R-:W-:Y:S01]  /*750b0*/  IMAD.IADD R4, R4, 0x1, R14 ;  /* 0x0000000104047824 */ /* 0x000fe200078e020e */
[----:B---3--:R-:W-:-:S05]  /*750c0*/  IADD3 R235, P2, R235, R6, RZ ;  /* 0x00000006ebeb7210 */ /* 0x008fca0007f5e0ff */
[----:B--2---:R-:W-:Y:S01]  /*750d0*/  IMAD.X R236, R236, 0x1, R0, P2 ;  /* 0x00000001ecec7824 */ /* 0x004fe200010e0600 */
[----:B------:R-:W-:Y:S04]  /*750e0*/  STL [R1+0x2438], R235 ;  /* 0x002438eb01007387 */ /* 0x000fe80000100800 */
[----:B------:R1:W-:Y:S04]  /*750f0*/  STL [R1+0x2434], R236 ;  /* 0x002434ec01007387 */ /* 0x0003e80000100800 */
[----:B------:R-:W2:Y:S04]  /*75100*/  LDL.LU R239, [R1+0x245c] ;  /* 0x00245c0001ef7983 */ /* 0x000ea80000300800 */
[----:B------:R-:W3:Y:S01]  /*75110*/  LDL.LU R238, [R1+0x2460] ;  /* 0x0024600001ee7983 */ /* 0x000ee20000300800 */
[----:B------:R-:W-:-:S03]  /*75120*/  IMAD.MOV.U32 R231, RZ, RZ, R236 ;  /* 0x000000ffffe77224 */ /* 0x000fc600078e00ec */
[----:B------:R-:W2:Y:S01]  /*75130*/  LDL.LU R237, [R1+0x246c] ;  /* 0x00246c0001ed7983 */ /* 0x000ea20000300800 */
[----:B------:R-:W-:Y:S02]  /*75140*/  MOV R230, R235 ;  /* 0x000000eb00e67202 */ /* 0x000fe40000000f00 */
[----:B----4-:R-:W-:Y:S01]  /*75150*/  IADD3 R233, P2, R233, R6, RZ ;  /* 0x00000006e9e97210 */ /* 0x010fe20007f5e0ff */
[----:B-1----:R-:W4:Y:S04]  /*75160*/  LDL.LU R236, [R1+0x2470] ;  /* 0x0024700001ec7983 */ /* 0x002f280000300800 */
[----:B------:R1:W-:Y:S01]  /*75170*/  LDGSTS.E [R4], desc[UR60][R230.64], P1 ;  /* 0x00000000e6047fae */ /* 0x0003e2000892187c */
[----:B------:R-:W-:-:S03]  /*75180*/  IMAD.X R234, R234, 0x1, R0, P2 ;  /* 0x00000001eaea7824 */ /* 0x000fc600010e0600 */
[----:B------:R-:W-:Y:S01]  /*75190*/  STL [R1+0x2440], R233 ;  /* 0x002440e901007387 */ /* 0x000fe20000100800 */
[----:B------:R-:W-:-:S03]  /*751a0*/  IADD3 R5, P3, R5, R6, RZ ;  /* 0x0000000605057210 */ /* 0x000fc60007f7e0ff */
[----:B------:R1:W-:Y:S01]  /*751b0*/  STL [R1+0x243c], R234 ;  /* 0x00243cea01007387 */ /* 0x0003e20000100800 */
[----:B------:R-:W-:Y:S01]  /*751c0*/  IADD3.X R232, R232, R0, RZ, P3, !PT ;  /* 0x00000000e8e87210 */ /* 0x000fe20001ffe4ff */
[----:B-1----:R-:W-:Y:S02]  /*751d0*/  IMAD.MOV.U32 R230, RZ, RZ, R233 ;  /* 0x000000ffffe67224 */ /* 0x002fe400078e00e9 */
[----:B------:R-:W-:Y:S01]  /*751e0*/  IMAD.MOV.U32 R231, RZ, RZ, R234 ;  /* 0x000000ffffe77224 */ /* 0x000fe200078e00ea */
[----:B------:R-:W-:Y:S04]  /*751f0*/  STL [R1+0x2458], R5 ;  /* 0x0024580501007387 */ /* 0x000fe80000100800 */
[----:B------:R1:W-:Y:S04]  /*75200*/  STL [R1+0x2454], R232 ;  /* 0x002454e801007387 */ /* 0x0003e80000100800 */
[----:B------:R-:W4:Y:S04]  /*75210*/  LDL.LU R235, [R1+0x2474] ;  /* 0x0024740001eb7983 */ /* 0x000f280000300800 */
[----:B------:R-:W4:Y:S04]  /*75220*/  LDL.LU R234, [R1+0x2478] ;  /* 0x0024780001ea7983 */ /* 0x000f280000300800 */
[----:B------:R1:W-:Y:S04]  /*75230*/  LDGSTS.E [R4+0x4000], desc[UR60][R230.64], P1 ;  /* 0x04000000e6047fae */ /* 0x0003e8000892187c */
[----:B------:R-:W4:Y:S01]  /*75240*/  LDL.LU R233, [R1+0x248c] ;  /* 0x00248c0001e97983 */ /* 0x000f220000300800 */
[----:B-1----:R-:W-:-:S03]  /*75250*/  IMAD.MOV.U32 R231, RZ, RZ, R232 ;  /* 0x000000ffffe77224 */ /* 0x002fc600078e00e8 */
[----:B------:R-:W4:Y:S01]  /*75260*/  LDL.LU R232, [R1+0x2490] ;  /* 0x0024900001e87983 */ /* 0x000f220000300800 */
[----:B------:R-:W-:Y:S02]  /*75270*/  ISETP.GT.AND P2, PT, R3, 0x5, PT ;  /* 0x000000050300780c */ /* 0x000fe40003f44270 */
[----:B------:R-:W-:Y:S02]  /*75280*/  MOV R230, R5 ;  /* 0x0000000500e67202 */ /* 0x000fe40000000f00 */
[----:B------:R-:W-:-:S03]  /*75290*/  SEL R5, RZ, 0x4, !P2 ;  /* 0x00000004ff057807 */ /* 0x000fc60005000000 */
[----:B------:R1:W-:Y:S01]  /*752a0*/  LDGSTS.E [R4+0x8000], desc[UR60][R230.64], P1 ;  /* 0x08000000e6047fae */ /* 0x0003e2000892187c */
[----:B------:R-:W-:-:S04]  /*752b0*/  SEL R5, R5, RZ, !P0 ;  /* 0x000000ff05057207 */ /* 0x000fc80004000000 */
[----:B------:R-:W-:Y:S02]  /*752c0*/  ISETP.NE.U32.AND P2, PT, R5, RZ, PT ;  /* 0x000000ff0500720c */ /* 0x000fe40003f45070 */
[----:B---3--:R-:W-:-:S05]  /*752d0*/  IADD3 R238, P3, R238, R6, RZ ;  /* 0x00000006eeee7210 */ /* 0x008fca0007f7e0ff */
[----:B--2---:R-:W-:Y:S01]  /*752e0*/  IMAD.X R239, R239, 0x1, R0, P3 ;  /* 0x00000001efef7824 */ /* 0x004fe200018e0600 */
[----:B----4-:R-:W-:Y:S01]  /*752f0*/  IADD3 R236, P4, R236, R6, RZ ;  /* 0x00000006ecec7210 */ /* 0x010fe20007f9e0ff */
[----:B------:R-:W-:Y:S01]  /*75300*/  STL [R1+0x2460], R238 ;  /* 0x002460ee01007387 */ /* 0x000fe20000100800 */
[----:B-1----:R-:W-:Y:S02]  /*75310*/  IMAD.MOV.U32 R230, RZ, RZ, R238 ;  /* 0x000000ffffe67224 */ /* 0x002fe400078e00ee */
[----:B------:R-:W-:Y:S01]  /*75320*/  IADD3.X R237, R237, R0, RZ, P4, !PT ;  /* 0x00000000eded7210 */ /* 0x000fe200027fe4ff */
[----:B------:R-:W-:Y:S01]  /*75330*/  IMAD.MOV.U32 R231, RZ, RZ, R239 ;  /* 0x000000ffffe77224 */ /* 0x000fe200078e00ef */
[----:B------:R1:W-:Y:S04]  /*75340*/  STL [R1+0x245c], R239 ;  /* 0x00245cef01007387 */ /* 0x0003e80000100800 */
[----:B------:R-:W-:Y:S04]  /*75350*/  STL [R1+0x2470], R236 ;  /* 0x002470ec01007387 */ /* 0x000fe80000100800 */
[----:B------:R2:W-:Y:S04]  /*75360*/  STL [R1+0x246c], R237 ;  /* 0x00246ced01007387 */ /* 0x0005e80000100800 */
[----:B------:R3:W-:Y:S04]  /*75370*/  LDGSTS.E [R4+0xc000], desc[UR60][R230.64], P1 ;  /* 0x0c000000e6047fae */ /* 0x0007e8000892187c */
[----:B-1----:R-:W4:Y:S04]  /*75380*/  LDL.LU R239, [R1+0x2494] ;  /* 0x0024940001ef7983 */ /* 0x002f280000300800 */
[----:B------:R-:W4:Y:S01]  /*75390*/  LDL.LU R238, [R1+0x2498] ;  /* 0x0024980001ee7983 */ /* 0x000f220000300800 */
[----:B---3--:R-:W-:Y:S01]  /*753a0*/  IMAD.MOV.U32 R231, RZ, RZ, R237 ;  /* 0x000000ffffe77224 */ /* 0x008fe200078e00ed */
[----:B------:R-:W-:-:S02]  /*753b0*/  MOV R230, R236 ;  /* 0x000000ec00e67202 */ /* 0x000fc40000000f00 */
[----:B--2---:R-:W2:Y:S04]  /*753c0*/  LDL.LU R237, [R1+0x24a4] ;  /* 0x0024a40001ed7983 */ /* 0x004ea80000300800 */
[----:B------:R-:W3:Y:S01]  /*753d0*/  LDL.LU R236, [R1+0x24a8] ;  /* 0x0024a80001ec7983 */ /* 0x000ee20000300800 */
[----:B------:R-:W-:-:S03]  /*753e0*/  IADD3 R234, P1, R234, R6, RZ ;  /* 0x00000006eaea7210 */ /* 0x000fc60007f3e0ff */
[----:B------:R1:W-:Y:S02]  /*753f0*/  LDGSTS.E [R4+0x4], desc[UR60][R230.64], P2 ;  /* 0x00004000e6047fae */ /* 0x0003e4000912187c */
[----:B------:R-:W-:Y:S02]  /*75400*/  IMAD.X R235, R235, 0x1, R0, P1 ;  /* 0x00000001ebeb7824 */ /* 0x000fe400008e0600 */
[----:B------:R-:W-:Y:S01]  /*75410*/  STL [R1+0x2478], R234 ;  /* 0x002478ea01007387 */ /* 0x000fe20000100800 */
[----:B------:R-:W-:Y:S01]  /*75420*/  IADD3 R232, P3, R232, R6, RZ ;  /* 0x00000006e8e87210 */ /* 0x000fe20007f7e0ff */
[----:B-1----:R-:W-:Y:S02]  /*75430*/  IMAD.MOV.U32 R230, RZ, RZ, R234 ;  /* 0x000000ffffe67224 */ /* 0x002fe400078e00ea */
[----:B------:R-:W-:Y:S01]  /*75440*/  IMAD.MOV.U32 R231, RZ, RZ, R235 ;  /* 0x000000ffffe77224 */ /* 0x000fe200078e00eb */
[----:B------:R-:W-:Y:S01]  /*75450*/  IADD3.X R233, R233, R0, RZ, P3, !PT ;  /* 0x00000000e9e97210 */ /* 0x000fe20001ffe4ff */
        /* <DEDUP_REMOVED lines=16> */
[----:B------:R-:W-:Y:S01]  /*75560*/  IMAD.X R239, R239, 0x1, R0, P3 ;  /* 0x00000001efef7824 */ /* 0x000fe200018e0600 */
[----:B---3--:R-:W-:Y:S01]  /*75570*/  IADD3 R236, P4, R236, R6, RZ ;  /* 0x00000006ecec7210 */ /* 0x008fe20007f9e0ff */
[----:B------:R-:W-:Y:S01]  /*75580*/  STL [R1+0x2498], R238 ;  /* 0x002498ee01007387 */ /* 0x000fe20000100800 */
[----:B-1----:R-:W-:Y:S02]  /*75590*/  IMAD.MOV.U32 R230, RZ, RZ, R238 ;  /* 0x000000ffffe67224 */ /* 0x002fe400078e00ee */
[----:B--2---:R-:W-:Y:S01]  /*755a0*/  IADD3.X R237, R237, R0, RZ, P4, !PT ;  /* 0x00000000eded7210 */ /* 0x004fe200027fe4ff */
        /* <DEDUP_REMOVED lines=10> */
[----:B------:R-:W3:Y:S04]  /*75650*/  LDL.LU R236, [R1+0x24e0] ;  /* 0x0024e00001ec7983 */ /* 0x000ee80000300800 */
[----:B------:R1:W-:Y:S01]  /*75660*/  LDGSTS.E [R4+0x8], desc[UR60][R230.64], P1 ;  /* 0x00008000e6047fae */ /* 0x0003e2000892187c */
[-C--:B------:R-:W-:Y:S02]  /*75670*/  IADD3 R234, P2, R234, R6.reuse, RZ ;  /* 0x00000006eaea7210 */ /* 0x080fe40007f5e0ff */
[----:B------:R-:W-:-:S03]  /*75680*/  IADD3 R232, P3, R232, R6, RZ ;  /* 0x00000006e8e87210 */ /* 0x000fc60007f7e0ff */
[----:B------:R-:W-:Y:S01]  /*75690*/  IMAD.X R235, R235, 0x1, R0, P2 ;  /* 0x00000001ebeb7824 */ /* 0x000fe200010e0600 */
[----:B------:R-:W-:Y:S01]  /*756a0*/  STL [R1+0x24b0], R234 ;  /* 0x0024b0ea01007387 */ /* 0x000fe20000100800 */
[----:B------:R-:W-:Y:S01]  /*756b0*/  IADD3.X R233, R233, R0, RZ, P3, !PT ;  /* 0x00000000e9e97210 */ /* 0x000fe20001ffe4ff */
[----:B-1----:R-:W-:Y:S02]  /*756c0*/  IMAD.MOV.U32 R230, RZ, RZ, R234 ;  /* 0x000000ffffe67224 */ /* 0x002fe400078e00ea */
[----:B------:R-:W-:Y:S01]  /*756d0*/  IMAD.MOV.U32 R231, RZ, RZ, R235 ;  /* 0x000000ffffe77224 */ /* 0x000fe200078e00eb */
[----:B------:R1:W-:Y:S04]  /*756e0*/  STL [R1+0x24ac], R235 ;  /* 0x0024aceb01007387 */ /* 0x0003e80000100800 */
[----:B------:R-:W-:Y:S04]  /*756f0*/  STL [R1+0x24c8], R232 ;  /* 0x0024c8e801007387 */ /* 0x000fe80000100800 */
[----:B------:R1:W-:Y:S04]  /*75700*/  STL [R1+0x24c4], R233 ;  /* 0x0024c4e901007387 */ /* 0x0003e80000100800 */
[----:B------:R1:W-:Y:S04]  /*75710*/  LDGSTS.E [R4+0x4008], desc[UR60][R230.64], P1 ;  /* 0x04008000e6047fae */ /* 0x0003e8000892187c */
        /* <DEDUP_REMOVED lines=29> */
[----:B------:R-:W-:-:S05]  /*758f0*/  IADD3 R234, P1, R234, R6, RZ ;  /* 0x00000006eaea7210 */ /* 0x000fca0007f3e0ff */
[----:B------:R-:W-:Y:S01]  /*75900*/  IMAD.X R235, R235, 0x1, R0, P1 ;  /* 0x00000001ebeb7824 */ /* 0x000fe200008e0600 */
[----:B------:R-:W-:Y:S01]  /*75910*/  IADD3 R232, P3, R232, R6, RZ ;  /* 0x00000006e8e87210 */ /* 0x000fe20007f7e0ff */
        /* <DEDUP_REMOVED lines=400> */
[----:B------:R-:W-:Y:S03]  /*77220*/  STL [R1+0x3140], R234 ;  /* 0x003140ea01007387 */ /* 0x000fe60000100800 */
[----:B------:R-:W-:Y:S01]  /*77230*/  IADD3.X R233, R233, R0, RZ, P3, !PT ;  /* 0x00000000e9e97210 */ /* 0x000fe20001ffe4ff */
[----:B------:R1:W-:Y:S02]  /*77240*/  STL [R1+0x313c], R235 ;  /* 0x00313ceb01007387 */ /* 0x0003e40000100800 */
[----:B-1----:R-:W-:Y:S02]  /*77250*/  IMAD.MOV.U32 R230, RZ, RZ, R234 ;  /* 0x000000ffffe67224 */ /* 0x002fe400078e00ea */
[----:B------:R-:W-:Y:S01]  /*77260*/  IMAD.MOV.U32 R231, RZ, RZ, R235 ;  /* 0x000000ffffe77224 */ /* 0x000fe200078e00eb */
[----:B------:R-:W-:Y:S04]  /*77270*/  STL [R1+0x3148], R232 ;  /* 0x003148e801007387 */ /* 0x000fe80000100800 */
[----:B------:R1:W-:Y:S04]  /*77280*/  STL [R1+0x3144], R233 ;  /* 0x003144e901007387 */ /* 0x0003e80000100800 */
[----:B------:R1:W-:Y:S04]  /*77290*/  LDGSTS.E [R4+0x34004], desc[UR60][R230.64], P2 ;  /* 0x34004000e6047fae */ /* 0x0003e8000912187c */
[----:B------:R-:W2:Y:S04]  /*772a0*/  LDL.LU R235, [R1+0x315c] ;  /* 0x00315c0001eb7983 */ /* 0x000ea80000300800 */
[----:B------:R-:W2:Y:S01]  /*772b0*/  LDL.LU R234, [R1+0x3160] ;  /* 0x0031600001ea7983 */ /* 0x000ea20000300800 */
[----:B-1----:R-:W-:Y:S01]  /*772c0*/  IMAD.MOV.U32 R231, RZ, RZ, R233 ;  /* 0x000000ffffe77224 */ /* 0x002fe200078e00e9 */
        /* <DEDUP_REMOVED lines=17> */
[----:B------:R-:W-:Y:S04]  /*773e0*/  STL [R1+0x3154], R237 ;  /* 0x003154ed01007387 */ /* 0x000fe80000100800 */
[----:B------:R-:W2:Y:S04]  /*773f0*/  LDL.LU R241, [R1+0x2ef4] ;  /* 0x002ef40001f17983 */ /* 0x000ea80000300800 */
[----:B------:R3:W-:Y:S04]  /*77400*/  LDGSTS.E [R4+0x3c004], desc[UR60][R230.64], P2 ;  /* 0x3c004000e6047fae */ /* 0x0007e8000912187c */
[----:B------:R-:W4:Y:S01]  /*77410*/  LDL.LU R240, [R1+0x2ef8] ;  /* 0x002ef80001f07983 */ /* 0x000f220000300800 */
[----:B------:R-:W-:-:S05]  /*77420*/  IADD3 R234, P2, R234, R6, RZ ;  /* 0x00000006eaea7210 */ /* 0x000fca0007f5e0ff */
[----:B------:R-:W-:Y:S01]  /*77430*/  IMAD.X R235, R235, 0x1, R0, P2 ;  /* 0x00000001ebeb7824 */ /* 0x000fe200010e0600 */
[----:B------:R-:W-:Y:S01]  /*77440*/  IADD3 R232, P3, R232, R6, RZ ;  /* 0x00000006e8e87210 */ /* 0x000fe20007f7e0ff */
[----:B------:R-:W-:Y:S04]  /*77450*/  STL [R1+0x3160], R234 ;  /* 0x003160ea01007387 */ /* 0x000fe80000100800 */
[----:B------:R3:W-:Y:S01]  /*77460*/  STL [R1+0x315c], R235 ;  /* 0x00315ceb01007387 */ /* 0x0007e20000100800 */
[----:B------:R-:W-:-:S03]  /*77470*/  IADD3.X R233, R233, R0, RZ, P3, !PT ;  /* 0x00000000e9e97210 */ /* 0x000fc60001ffe4ff */
[----:B------:R-:W-:Y:S04]  /*77480*/  STL [R1+0x3168], R232 ;  /* 0x003168e801007387 */ /* 0x000fe80000100800 */
[----:B-1----:R-:W2:Y:S01]  /*77490*/  LDL.LU R239, [R1+0x3174] ;  /* 0x0031740001ef7983 */ /* 0x002ea20000300800 */
[----:B---3--:R-:W-:Y:S01]  /*774a0*/  MOV R230, R236 ;  /* 0x000000ec00e67202 */ /* 0x008fe20000000f00 */
[----:B------:R-:W-:Y:S02]  /*774b0*/  IMAD.MOV.U32 R231, RZ, RZ, R237 ;  /* 0x000000ffffe77224 */ /* 0x000fe400078e00ed */
[----:B------:R1:W-:Y:S04]  /*774c0*/  STL [R1+0x3164], R233 ;  /* 0x003164e901007387 */ /* 0x0003e80000100800 */
[----:B------:R-:W3:Y:S04]  /*774d0*/  LDL.LU R238, [R1+0x3178] ;  /* 0x0031780001ee7983 */ /* 0x000ee80000300800 */
[----:B------:R1:W-:Y:S02]  /*774e0*/  LDGSTS.E [R4+0x30008], desc[UR60][R230.64], P1 ;  /* 0x30008000e6047fae */ /* 0x0003e4000892187c */
[----:B-1----:R-:W-:-:S02]  /*774f0*/  IMAD.MOV.U32 R231, RZ, RZ, R235 ;  /* 0x000000ffffe77224 */ /* 0x002fc400078e00eb */
[----:B------:R-:W3:Y:S01]  /*77500*/  LDL.LU R235, [R1+0x3180] ;  /* 0x0031800001eb7983 */ /* 0x000ee20000300800 */
[----:B------:R-:W-:-:S03]  /*77510*/  IMAD.MOV.U32 R230, RZ, RZ, R234 ;  /* 0x000000ffffe67224 */ /* 0x000fc600078e00ea */
[----:B------:R-:W3:Y:S04]  /*77520*/  LDL.LU R236, [R1+0x317c] ;  /* 0x00317c0001ec7983 */ /* 0x000ee80000300800 */
[----:B------:R-:W3:Y:S04]  /*77530*/  LDL.LU R234, [R1+0x3184] ;  /* 0x0031840001ea7983 */ /* 0x000ee80000300800 */
[----:B------:R1:W-:Y:S02]  /*77540*/  LDGSTS.E [R4+0x34008], desc[UR60][R230.64], P1 ;  /* 0x34008000e6047fae */ /* 0x0003e4000892187c */
[----:B-1----:R-:W-:-:S02]  /*77550*/  IMAD.MOV.U32 R231, RZ, RZ, R233 ;  /* 0x000000ffffe77224 */ /* 0x002fc400078e00e9 */
[----:B------:R-:W3:Y:S01]  /*77560*/  LDL.LU R233, [R1+0x3188] ;  /* 0x0031880001e97983 */ /* 0x000ee20000300800 */
[----:B------:R-:W-:-:S03]  /*77570*/  MOV R230, R232 ;  /* 0x000000e800e67202 */ /* 0x000fc60000000f00 */
[----:B------:R-:W3:Y:S04]  /*77580*/  LDL.LU R237, [R1+0x318c] ;  /* 0x00318c0001ed7983 */ /* 0x000ee80000300800 */
[----:B------:R-:W3:Y:S01]  /*77590*/  LDL.LU R232, [R1+0x3190] ;  /* 0x0031900001e87983 */ /* 0x000ee20000300800 */
[----:B------:R-:W-:-:S03]  /*775a0*/  ISETP.GT.AND P2, PT, R3, 0x67, PT ;  /* 0x000000670300780c */ /* 0x000fc60003f44270 */
[----:B------:R1:W-:Y:S01]  /*775b0*/  LDGSTS.E [R4+0x38008], desc[UR60][R230.64], P1 ;  /* 0x38008000e6047fae */ /* 0x0003e2000892187c */
[----:B------:R-:W-:-:S04]  /*775c0*/  SEL R5, RZ, 0x4, !P2 ;  /* 0x00000004ff057807 */ /* 0x000fc80005000000 */
[----:B------:R-:W-:-:S04]  /*775d0*/  SEL R5, R5, RZ, !P0 ;  /* 0x000000ff05057207 */ /* 0x000fc80004000000 */
[----:B------:R-:W-:Y:S02]  /*775e0*/  ISETP.NE.U32.AND P2, PT, R5, RZ, PT ;  /* 0x000000ff0500720c */ /* 0x000fe40003f45070 */
[----:B----4-:R-:W-:-:S05]  /*775f0*/  IADD3 R240, P3, R240, R6, RZ ;  /* 0x00000006f0f07210 */ /* 0x010fca0007f7e0ff */
[----:B--2---:R-:W-:Y:S01]  /*77600*/  IMAD.X R241, R241, 0x1, R0, P3 ;  /* 0x00000001f1f17824 */ /* 0x004fe200018e0600 */
[----:B-1----:R-:W-:-:S03]  /*77610*/  MOV R230, R240 ;  /* 0x000000f000e67202 */ /* 0x002fc60000000f00 */
[----:B------:R-:W-:-:S05]  /*77620*/  IMAD.MOV.U32 R231, RZ, RZ, R241 ;  /* 0x000000ffffe77224 */ /* 0x000fca00078e00f1 */
[----:B------:R1:W-:Y:S04]  /*77630*/  LDGSTS.E [R4+0x3c008], desc[UR60][R230.64], P1 ;  /* 0x3c008000e6047fae */ /* 0x0003e8000892187c */
[----:B------:R-:W-:Y:S04]  /*77640*/  STL [R1+0x2ef8], R240 ;  /* 0x002ef8f001007387 */ /* 0x000fe80000100800 */
[----:B------:R-:W-:Y:S01]  /*77650*/  STL [R1+0x2ef4], R241 ;  /* 0x002ef4f101007387 */ /* 0x000fe20000100800 */
[----:B---3--:R-:W-:-:S05]  /*77660*/  IADD3 R238, P1, R238, R6, RZ ;  /* 0x00000006eeee7210 */ /* 0x008fca0007f3e0ff */
[----:B------:R-:W-:Y:S02]  /*77670*/  IMAD.X R239, R239, 0x1, R0, P1 ;  /* 0x00000001efef7824 */ /* 0x000fe400008e0600 */
[----:B-1----:R-:W-:Y:S02]  /*77680*/  IMAD.MOV.U32 R230, RZ, RZ, R238 ;  /* 0x000000ffffe67224 */ /* 0x002fe400078e00ee */
[----:B------:R-:W-:Y:S01]  /*77690*/  IMAD.MOV.U32 R231, RZ, RZ, R239 ;  /* 0x000000ffffe77224 */ /* 0x000fe200078e00ef */
[----:B------:R-:W-:Y:S01]  /*776a0*/  STL [R1+0x3178], R238 ;  /* 0x003178ee01007387 */ /* 0x000fe20000100800 */
[----:B------:R-:W-:-:S03]  /*776b0*/  IADD3 R235, P3, R235, R6, RZ ;  /* 0x00000006ebeb7210 */ /* 0x000fc60007f7e0ff */
[----:B------:R-:W-:Y:S04]  /*776c0*/  STL [R1+0x3174], R239 ;  /* 0x003174ef01007387 */ /* 0x000fe80000100800 */
[----:B------:R1:W-:Y:S01]  /*776d0*/  LDGSTS.E [R4+0x3000c], desc[UR60][R230.64], P2 ;  /* 0x3000c000e6047fae */ /* 0x0003e2000912187c */
[----:B------:R-:W-:-:S03]  /*776e0*/  IADD3.X R236, R236, R0, RZ, P3, !PT ;  /* 0x00000000ecec7210 */ /* 0x000fc60001ffe4ff */
[----:B------:R-:W-:Y:S04]  /*776f0*/  STL [R1+0x3180], R235 ;  /* 0x003180eb01007387 */ /* 0x000fe80000100800 */
[----:B------:R2:W-:Y:S01]  /*77700*/  STL [R1+0x317c], R236 ;  /* 0x00317cec01007387 */ /* 0x0005e20000100800 */
[----:B-1----:R-:W-:Y:S01]  /*77710*/  IMAD.MOV.U32 R231, RZ, RZ, R236 ;  /* 0x000000ffffe77224 */ /* 0x002fe200078e00ec */
[----:B------:R-:W-:Y:S02]  /*77720*/  MOV R230, R235 ;  /* 0x000000eb00e67202 */ /* 0x000fe40000000f00 */
[----:B--2---:R-:W2:Y:S01]  /*77730*/  LDL.LU R236, [R1+0x2514] ;  /* 0x0025140001ec7983 */ /* 0x004ea20000300800 */
[----:B------:R-:W-:-:S03]  /*77740*/  IADD3 R233, P1, R233, R6, RZ ;  /* 0x00000006e9e97210 */ /* 0x000fc60007f3e0ff */
[----:B------:R-:W3:Y:S04]  /*77750*/  LDL.LU R235, [R1+0x2518] ;  /* 0x0025180001eb7983 */ /* 0x000ee80000300800 */
[----:B------:R1:W-:Y:S01]  /*77760*/  LDGSTS.E [R4+0x3400c], desc[UR60][R230.64], P2 ;  /* 0x3400c000e6047fae */ /* 0x0003e2000912187c */
[----:B------:R-:W-:Y:S01]  /*77770*/  IADD3 R232, P3, R232, R6, RZ ;  /* 0x00000006e8e87210 */ /* 0x000fe20007f7e0ff */
[----:B------:R-:W-:Y:S02]  /*77780*/  IMAD.X R234, R234, 0x1, R0, P1 ;  /* 0x00000001eaea7824 */ /* 0x000fe400008e0600 */
[----:B------:R-:W-:Y:S01]  /*77790*/  STL [R1+0x3188], R233 ;  /* 0x003188e901007387 */ /* 0x000fe20000100800 */
[----:B------:R-:W-:-:S03]  /*777a0*/  IADD3.X R237, R237, R0, RZ, P3, !PT ;  /* 0x00000000eded7210 */ /* 0x000fc60001ffe4ff */
[----:B------:R4:W-:Y:S04]  /*777b0*/  STL [R1+0x3184], R234 ;  /* 0x003184ea01007387 */ /* 0x0009e80000100800 */
[----:B------:R4:W-:Y:S01]  /*777c0*/  STL [R1+0x3190], R232 ;  /* 0x003190e801007387 */ /* 0x0009e20000100800 */
[----:B-1----:R-:W-:Y:S02]  /*777d0*/  IMAD.MOV.U32 R230, RZ, RZ, R233 ;  /* 0x000000ffffe67224 */ /* 0x002fe400078e00e9 */
[----:B------:R-:W-:-:S05]  /*777e0*/  IMAD.MOV.U32 R231, RZ, RZ, R234 ;  /* 0x000000ffffe77224 */ /* 0x000fca00078e00ea */
[----:B------:R1:W-:Y:S04]  /*777f0*/  LDGSTS.E [R4+0x3800c], desc[UR60][R230.64], P2 ;  /* 0x3800c000e6047fae */ /* 0x0003e8000912187c */
[----:B----4-:R-:W4:Y:S04]  /*77800*/  LDL.LU R234, [R1+0x251c] ;  /* 0x00251c0001ea7983 */ /* 0x010f280000300800 */
[----:B------:R2:W-:Y:S04]  /*77810*/  STL [R1+0x318c], R237 ;  /* 0x00318ced01007387 */ /* 0x0005e80000100800 */
[----:B------:R-:W4:Y:S01]  /*77820*/  LDL.LU R233, [R1+0x2520] ;  /* 0x0025200001e97983 */ /* 0x000f220000300800 */
[----:B-1----:R-:W-:-:S03]  /*77830*/  MOV R230, R232 ;  /* 0x000000e800e67202 */ /* 0x002fc60000000f00 */
[----:B------:R-:W4:Y:S04]  /*77840*/  LDL.LU R232, [R1+0x2534] ;  /* 0x0025340001e87983 */ /* 0x000f280000300800 */
[----:B------:R-:W4:Y:S01]  /*77850*/  LDL.LU R5, [R1+0x2538] ;  /* 0x0025380001057983 */ /* 0x000f220000300800 */
[----:B------:R-:W-:Y:S01]  /*77860*/  IMAD.MOV.U32 R231, RZ, RZ, R237 ;  /* 0x000000ffffe77224 */ /* 0x000fe200078e00ed */
[----:B------:R-:W-:-:S04]  /*77870*/  ISETP.GT.AND P1, PT, R3, 0x8, PT ;  /* 0x000000080300780c */ /* 0x000fc80003f24270 */
[----:B------:R1:W-:Y:S02]  /*77880*/  LDGSTS.E [R4+0x3c00c], desc[UR60][R230.64], P2 ;  /* 0x3c00c000e6047fae */ /* 0x0003e4000912187c */
[----:B-1----:R-:W-:-:S04]  /*77890*/  SEL R4, RZ, 0x4, !P1 ;  /* 0x00000004ff047807 */ /* 0x002fc80004800000 */
[----:B------:R-:W-:-:S04]  /*778a0*/  SEL R4, R4, RZ, !P0 ;  /* 0x000000ff04047207 */ /* 0x000fc80004000000 */
[----:B------:R-:W-:Y:S02]  /*778b0*/  ISETP.NE.U32.AND P1, PT, R4, RZ, PT ;  /* 0x000000ff0400720c */ /* 0x000fe40003f25070 */
[----:B------:R-:W-:-:S04]  /*778c0*/  LOP3.LUT R4, R12, 0x20, RZ, 0x3c, !PT ;  /* 0x000000200c047812 */ /* 0x000fc800078e3cff */
[----:B------:R-:W-:Y:S02]  /*778d0*/  IADD3 R4, R4, R14, RZ ;  /* 0x0000000e04047210 */ /* 0x000fe40007ffe0ff */
        /* <DEDUP_REMOVED lines=8> */
[----:B------:R-:W-:-:S03]  /*77960*/  IMAD.MOV.U32 R230, RZ, RZ, R235 ;  /* 0x000000ffffe67224 */ /* 0x000fc600078e00eb */
[----:B-1----:R-:W2:Y:S01]  /*77970*/  LDL.LU R236, [R1+0x2550] ;  /* 0x0025500001ec7983 */ /* 0x002ea20000300800 */
[----:B----4-:R-:W-:-:S03]  /*77980*/  IADD3 R233, P2, R233, R6, RZ ;  /* 0x00000006e9e97210 */ /* 0x010fc60007f5e0ff */
[----:B------:R1:W-:Y:S01]  /*77990*/  LDGSTS.E [R4], desc[UR60][R230.64], P1 ;  /* 0x00000000e6047fae */ /* 0x0003e2000892187c */
[----:B------:R-:W-:-:S03]  /*779a0*/  IADD3.X R234, R234, R0, RZ, P2, !PT ;  /* 0x00000000eaea7210 */ /* 0x000fc600017fe4ff */
[----:B------:R-:W-:Y:S01]  /*779b0*/  STL [R1+0x2520], R233 ;  /* 0x002520e901007387 */ /* 0x000fe20000100800 */
[----:B------:R-:W-:Y:S01]  /*779c0*/  IADD3 R5, P3, R5, R6, RZ ;  /* 0x0000000605057210 */ /* 0x000fe20007f7e0ff */
[----:B-1----:R-:W-:Y:S01]  /*779d0*/  IMAD.MOV.U32 R230, RZ, RZ, R233 ;  /* 0x000000ffffe67224 */ /* 0x002fe200078e00e9 */
[----:B------:R-:W-:-:S03]  /*779e0*/  MOV R231, R234 ;  /* 0x000000ea00e77202 */ /* 0x000fc60000000f00 */
[----:B------:R-:W-:Y:S01]  /*779f0*/  IMAD.X R232, R232, 0x1, R0, P3 ;  /* 0x00000001e8e87824 */ /* 0x000fe200018e0600 */
[----:B------:R1:W-:Y:S04]  /*77a00*/  STL [R1+0x251c], R234 ;  /* 0x00251cea01007387 */ /* 0x0003e80000100800 */
[----:B------:R-:W-:Y:S04]  /*77a10*/  STL [R1+0x2538], R5 ;  /* 0x0025380501007387 */ /* 0x000fe80000100800 */
[----:B------:R4:W-:Y:S04]  /*77a20*/  LDGSTS.E [R4+0x4000], desc[UR60][R230.64], P1 ;  /* 0x04000000e6047fae */ /* 0x0009e8000892187c */
[----:B------:R4:W-:Y:S04]  /*77a30*/  STL [R1+0x2534], R232 ;  /* 0x002534e801007387 */ /* 0x0009e80000100800 */
[----:B------:R-:W2:Y:S04]  /*77a40*/  LDL.LU R235, [R1+0x2554] ;  /* 0x0025540001eb7983 */ /* 0x000ea80000300800 */
[----:B-1----:R-:W2:Y:S04]  /*77a50*/  LDL.LU R234, [R1+0x2558] ;  /* 0x0025580001ea7983 */ /* 0x002ea80000300800 */
[----:B------:R-:W2:Y:S01]  /*77a60*/  LDL.LU R233, [R1+0x256c] ;  /* 0x00256c0001e97983 */ /* 0x000ea20000300800 */
[----:B----4-:R-:W-:-:S03]  /*77a70*/  IMAD.MOV.U32 R231, RZ, RZ, R232 ;  /* 0x000000ffffe77224 */ /* 0x010fc600078e00e8 */
[----:B------:R-:W4:Y:S01]  /*77a80*/  LDL.LU R232, [R1+0x2570] ;  /* 0x0025700001e87983 */ /* 0x000f220000300800 */
[----:B------:R-:W-:Y:S01]  /*77a90*/  ISETP.GT.AND P2, PT, R3, 0x9, PT ;  /* 0x000000090300780c */ /* 0x000fe20003f44270 */
[----:B------:R-:W-:-:S03]  /*77aa0*/  IMAD.MOV.U32 R230, RZ, RZ, R5 ;  /* 0x000000ffffe67224 */ /* 0x000fc600078e0005 */
[----:B------:R-:W-:Y:S02]  /*77ab0*/  SEL R5, RZ, 0x4, !P2 ;  /* 0x00000004ff057807 */ /* 0x000fe40005000000 */
[----:B------:R1:W-:Y:S02]  /*77ac0*/  LDGSTS.E [R4+0x8000], desc[UR60][R230.64], P1 ;  /* 0x08000000e6047fae */ /* 0x0003e4000892187c */
[----:B------:R-:W-:-:S04]  /*77ad0*/  SEL R5, R5, RZ, !P0 ;  /* 0x000000ff05057207 */ /* 0x000fc80004000000 */
[----:B------:R-:W-:Y:S02]  /*77ae0*/  ISETP.NE.U32.AND P2, PT, R5, RZ, PT ;  /* 0x000000ff0500720c */ /* 0x000fe40003f45070 */
[----:B---3--:R-:W-:-:S04]  /*77af0*/  IADD3 R238, P3, R238, R6, RZ ;  /* 0x00000006eeee7210 */ /* 0x008fc80007f7e0ff */
[----:B--2---:R-:W-:Y:S02]  /*77b00*/  IADD3.X R239, R239, R0, RZ, P3, !PT ;  /* 0x00000000efef7210 */ /* 0x004fe40001ffe4ff */
[----:B------:R-:W-:Y:S01]  /*77b10*/  IADD3 R236, P4, R236, R6, RZ ;  /* 0x00000006ecec7210 */ /* 0x000fe20007f9e0ff */
[----:B-1----:R-:W-:Y:S01]  /*77b20*/  IMAD.MOV.U32 R230, RZ, RZ, R238 ;  /* 0x000000ffffe67224 */ /* 0x002fe200078e00ee */
[----:B------:R-:W-:Y:S01]  /*77b30*/  MOV R231, R239 ;  /* 0x000000ef00e77202 */ /* 0x000fe20000000f00 */
[----:B------:R-:W-:Y:S02]  /*77b40*/  STL [R1+0x2540], R238 ;  /* 0x002540ee01007387 */ /* 0x000fe40000100800 */
[----:B------:R-:W-:Y:S02]  /*77b50*/  IMAD.X R237, R237, 0x1, R0, P4 ;  /* 0x00000001eded7824 */ /* 0x000fe400020e0600 */
[----:B------:R1:W-:Y:S04]  /*77b60*/  STL [R1+0x253c], R239 ;  /* 0x00253cef01007387 */ /* 0x0003e80000100800 */
[----:B------:R-:W-:Y:S04]  /*77b70*/  STL [R1+0x2550], R236 ;  /* 0x002550ec01007387 */ /* 0x000fe80000100800 */
[----:B------:R2:W-:Y:S04]  /*77b80*/  STL [R1+0x254c], R237 ;  /* 0x00254ced01007387 */ /* 0x0005e80000100800 */
[----:B------:R3:W-:Y:S04]  /*77b90*/  LDGSTS.E [R4+0xc000], desc[UR60][R230.64], P1 ;  /* 0x0c000000e6047fae */ /* 0x0007e8000892187c */
[----:B-1----:R-:W4:Y:S04]  /*77ba0*/  LDL.LU R239, [R1+0x2574] ;  /* 0x0025740001ef7983 */ /* 0x002f280000300800 */
[----:B------:R-:W4:Y:S01]  /*77bb0*/  LDL.LU R238, [R1+0x2578] ;  /* 0x0025780001ee7983 */ /* 0x000f220000300800 */
[----:B---3--:R-:W-:-:S02]  /*77bc0*/  IMAD.MOV.U32 R231, RZ, RZ, R237 ;  /* 0x000000ffffe77224 */ /* 0x008fc400078e00ed */
[----:B------:R-:W-:Y:S01]  /*77bd0*/  IMAD.MOV.U32 R230, RZ, RZ, R236 ;  /* 0x000000ffffe67224 */ /* 0x000fe200078e00ec */
[----:B--2---:R-:W2:Y:S04]  /*77be0*/  LDL.LU R237, [R1+0x2584] ;  /* 0x0025840001ed7983 */ /* 0x004ea80000300800 */
[----:B------:R-:W3:Y:S04]  /*77bf0*/  LDL.LU R236, [R1+0x2588] ;  /* 0x0025880001ec7983 */ /* 0x000ee80000300800 */
[----:B------:R1:W-:Y:S01]  /*77c00*/  LDGSTS.E [R4+0x4], desc[UR60][R230.64], P2 ;  /* 0x00004000e6047fae */ /* 0x0003e2000912187c */
[----:B------:R-:W-:-:S02]  /*77c10*/  IADD3 R234, P1, R234, R6, RZ ;  /* 0x00000006eaea7210 */ /* 0x000fc40007f3e0ff */
[----:B----4-:R-:W-:Y:S02]  /*77c20*/  IADD3 R232, P3, R232, R6, RZ ;  /* 0x00000006e8e87210 */ /* 0x010fe40007f7e0ff */
[----:B------:R-:W-:Y:S01]  /*77c30*/  IADD3.X R235, R235, R0, RZ, P1, !PT ;  /* 0x00000000ebeb7210 */ /* 0x000fe20000ffe4ff */
[----:B------:R-:W-:Y:S02]  /*77c40*/  STL [R1+0x2558], R234 ;  /* 0x002558ea01007387 */ /* 0x000fe40000100800 */
[----:B------:R-:W-:Y:S02]  /*77c50*/  IMAD.X R233, R233, 0x1, R0, P3 ;  /* 0x00000001e9e97824 */ /* 0x000fe400018e0600 */
[----:B-1----:R-:W-:Y:S01]  /*77c60*/  IMAD.MOV.U32 R230, RZ, RZ, R234 ;  /* 0x000000ffffe67224 */ /* 0x002fe200078e00ea */
[----:B------:R-:W-:Y:S01]  /*77c70*/  MOV R231, R235 ;  /* 0x000000eb00e77202 */ /* 0x000fe20000000f00 */
[----:B------:R1:W-:Y:S04]  /*77c80*/  STL [R1+0x2554], R235 ;  /* 0x002554eb01007387 */ /* 0x0003e80000100800 */
[----:B------:R-:W-:Y:S04]  /*77c90*/  STL [R1+0x2570], R232 ;  /* 0x002570e801007387 */ /* 0x000fe80000100800 */
[----:B------:R4:W-:Y:S04]  /*77ca0*/  STL [R1+0x256c], R233 ;  /* 0x00256ce901007387 */ /* 0x0009e80000100800 */
[----:B------:R4:W-:Y:S04]  /*77cb0*/  LDGSTS.E [R4+0x4004], desc[UR60][R230.64], P2 ;  /* 0x04004000e6047fae */ /* 0x0009e8000912187c */
[----:B-1----:R-:W2:Y:S04]  /*77cc0*/  LDL.LU R235, [R1+0x258c] ;  /* 0x00258c0001eb7983 */ /* 0x002ea80000300800 */
[----:B------:R-:W2:Y:S01]  /*77cd0*/  LDL.LU R234, [R1+0x2590] ;  /* 0x0025900001ea7983 */ /* 0x000ea20000300800 */
[----:B----4-:R-:W-:-:S02]  /*77ce0*/  IMAD.MOV.U32 R231, RZ, RZ, R233 ;  /* 0x000000ffffe77224 */ /* 0x010fc400078e00e9 */
[----:B------:R-:W-:Y:S01]  /*77cf0*/  IMAD.MOV.U32 R230, RZ, RZ, R232 ;  /* 0x000000ffffe67224 */ /* 0x000fe200078e00e8 */
[----:B------:R-:W4:Y:S04]  /*77d00*/  LDL.LU R233, [R1+0x25a4] ;  /* 0x0025a40001e97983 */ /* 0x000f280000300800 */
[----:B------:R-:W4:Y:S01]  /*77d10*/  LDL.LU R232, [R1+0x25a8] ;  /* 0x0025a80001e87983 */ /* 0x000f220000300800 */
[----:B------:R-:W-:-:S03]  /*77d20*/  ISETP.GT.AND P1, PT, R3, 0xa, PT ;  /* 0x0000000a0300780c */ /* 0x000fc60003f24270 */
[----:B------:R1:W-:Y:S01]  /*77d30*/  LDGSTS.E [R4+0x8004], desc[UR60][R230.64], P2 ;  /* 0x08004000e6047fae */ /* 0x0003e2000912187c */
[----:B------:R-:W-:-:S04]  /*77d40*/  SEL R5, RZ, 0x4, !P1 ;  /* 0x00000004ff057807 */ /* 0x000fc80004800000 */
[----:B------:R-:W-:-:S04]  /*77d50*/  SEL R5, R5, RZ, !P0 ;  /* 0x000000ff05057207 */ /* 0x000fc80004000000 */
[----:B------:R-:W-:Y:S02]  /*77d60*/  ISETP.NE.U32.AND P1, PT, R5, RZ, PT ;  /* 0x000000ff0500720c */ /* 0x000fe40003f25070 */
[----:B------:R-:W-:-:S04]  /*77d70*/  IADD3 R238, P3, R238, R6, RZ ;  /* 0x00000006eeee7210 */ /* 0x000fc80007f7e0ff */
[----:B------:R-:W-:Y:S02]  /*77d80*/  IADD3.X R239, R239, R0, RZ, P3, !PT ;  /* 0x00000000efef7210 */ /* 0x000fe40001ffe4ff */
[----:B---3--:R-:W-:Y:S01]  /*77d90*/  IADD3 R236, P4, R236, R6, RZ ;  /* 0x00000006ecec7210 */ /* 0x008fe20007f9e0ff */
[----:B-1----:R-:W-:Y:S01]  /*77da0*/  IMAD.MOV.U32 R230, RZ, RZ, R238 ;  /* 0x000000ffffe67224 */ /* 0x002fe200078e00ee */
[----:B------:R-:W-:Y:S01]  /*77db0*/  MOV R231, R239 ;  /* 0x000000ef00e77202 */ /* 0x000fe20000000f00 */
[----:B------:R-:W-:Y:S02]  /*77dc0*/  STL [R1+0x2578], R238 ;  /* 0x002578ee01007387 */ /* 0x000fe40000100800 */
[----:B--2---:R-:W-:Y:S02]  /*77dd0*/  IMAD.X R237, R237, 0x1, R0, P4 ;  /* 0x00000001eded7824 */ /* 0x004fe400020e0600 */
        /* <DEDUP_REMOVED lines=11> */
[----:B------:R-:W-:-:S04]  /*77e90*/  IADD3 R234, P2, R234, R6, RZ ;  /* 0x00000006eaea7210 */ /* 0x000fc80007f5e0ff */
[----:B------:R-:W-:Y:S02]  /*77ea0*/  IADD3.X R235, R235, R0, RZ, P2, !PT ;  /* 0x00000000ebeb7210 */ /* 0x000fe400017fe4ff */
[----:B----4-:R-:W-:Y:S01]  /*77eb0*/  IADD3 R232, P3, R232, R6, RZ ;  /* 0x00000006e8e87210 */ /* 0x010fe20007f7e0ff */
[----:B------:R-:W-:Y:S01]  /*77ec0*/  STL [R1+0x2590], R234 ;  /* 0x002590ea01007387 */ /* 0x000fe20000100800 */
[----:B-1----:R-:W-:Y:S01]  /*77ed0*/  IMAD.MOV.U32 R230, RZ, RZ, R234 ;  /* 0x000000ffffe67224 */ /* 0x002fe200078e00ea */
[----:B------:R-:W-:Y:S02]  /*77ee0*/  MOV R231, R235 ;  /* 0x000000eb00e77202 */ /* 0x000fe40000000f00 */
[----:B------:R-:W-:Y:S01]  /*77ef0*/  IMAD.X R233, R233, 0x1, R0, P3 ;  /* 0x00000001e9e97824 */ /* 0x000fe200018e0600 */
[----:B------:R1:W-:Y:S04]  /*77f00*/  STL [R1+0x258c], R235 ;  /* 0x00258ceb01007387 */ /* 0x0003e80000100800 */
[----:B------:R-:W-:Y:S04]  /*77f10*/  STL [R1+0x25a8], R232 ;  /* 0x0025a8e801007387 */ /* 0x000fe80000100800 */
[----:B------:R4:W-:Y:S04]  /*77f20*/  LDGSTS.E [R4+0x4008], desc[UR60][R230.64], P1 ;  /* 0x04008000e6047fae */ /* 0x0009e8000892187c */
[----:B------:R4:W-:Y:S04]  /*77f30*/  STL [R1+0x25a4], R233 ;  /* 0x0025a4e901007387 */ /* 0x0009e80000100800 */
        /* <DEDUP_REMOVED lines=112> */
[----:B------:R-:W-:Y:S01]  /*78640*/  STL [R1+0x2c58], R234 ;  /* 0x002c58ea01007387 */ /* 0x000fe20000100800 */
[----:B-1----:R-:W-:Y:S02]  /*78650*/  IMAD.MOV.U32 R230, RZ, RZ, R234 ;  /* 0x000000ffffe67224 */ /* 0x002fe400078e00ea */
[----:B------:R-:W-:Y:S01]  /*78660*/  IMAD.X R233, R233, 0x1, R0, P3 ;  /* 0x00000001e9e97824 */ /* 0x000fe200018e0600 */
        /* <DEDUP_REMOVED lines=338> */
[-C--:B---3--:R-:W-:Y:S01]  /*79b90*/  IADD3 R236, P4, R236, R6.reuse, RZ ;  /* 0x00000006ecec7210 */ /* 0x088fe20007f9e0ff */
[----:B------:R-:W-:Y:S04]  /*79ba0*/  STL [R1+0x2ee8], R238 ;  /* 0x002ee8ee01007387 */ /* 0x000fe80000100800 */
[----:B------:R3:W-:Y:S01]  /*79bb0*/  STL [R1+0x2ee4], R239 ;  /* 0x002ee4ef01007387 */ /* 0x0007e20000100800 */
[----:B--2---:R-:W-:Y:S02]  /*79bc0*/  IMAD.X R237, R237, 0x1, R0, P4 ;  /* 0x00000001eded7824 */ /* 0x004fe400020e0600 */
[----:B-1----:R-:W-:Y:S01]  /*79bd0*/  IMAD.MOV.U32 R230, RZ, RZ, R238 ;  /* 0x000000ffffe67224 */ /* 0x002fe200078e00ee */
[----:B------:R-:W-:Y:S01]  /*79be0*/  MOV R231, R239 ;  /* 0x000000ef00e77202 */ /* 0x000fe20000000f00 */
[----:B------:R-:W-:Y:S04]  /*79bf0*/  STL [R1+0x3290], R236 ;  /* 0x003290ec01007387 */ /* 0x000fe80000100800 */
[----:B------:R-:W-:Y:S04]  /*79c00*/  STL [R1+0x328c], R237 ;  /* 0x00328ced01007387 */ /* 0x000fe80000100800 */
[----:B------:R-:W2:Y:S04]  /*79c10*/  LDL.LU R241, [R1+0x32a4] ;  /* 0x0032a40001f17983 */ /* 0x000ea80000300800 */
[----:B------:R-:W2:Y:S04]  /*79c20*/  LDL.LU R240, [R1+0x32a8] ;  /* 0x0032a80001f07983 */ /* 0x000ea80000300800 */
[----:B------:R1:W-:Y:S01]  /*79c30*/  LDGSTS.E [R4+0x3c004], desc[UR60][R230.64], P2 ;  /* 0x3c004000e6047fae */ /* 0x0003e2000912187c */
[----:B------:R-:W-:-:S04]  /*79c40*/  IADD3 R234, P2, R234, R6, RZ ;  /* 0x00000006eaea7210 */ /* 0x000fc80007f5e0ff */
[----:B------:R-:W-:Y:S02]  /*79c50*/  IADD3.X R235, R235, R0, RZ, P2, !PT ;  /* 0x00000000ebeb7210 */ /* 0x000fe400017fe4ff */
[----:B----4-:R-:W-:Y:S01]  /*79c60*/  IADD3 R232, P3, R232, R6, RZ ;  /* 0x00000006e8e87210 */ /* 0x010fe20007f7e0ff */
[----:B------:R-:W-:Y:S04]  /*79c70*/  STL [R1+0x3298], R234 ;  /* 0x003298ea01007387 */ /* 0x000fe80000100800 */
[----:B------:R4:W-:Y:S01]  /*79c80*/  STL [R1+0x3294], R235 ;  /* 0x003294eb01007387 */ /* 0x0009e20000100800 */
[----:B------:R-:W-:Y:S02]  /*79c90*/  IMAD.X R233, R233, 0x1, R0, P3 ;  /* 0x00000001e9e97824 */ /* 0x000fe400018e0600 */
[----:B-1----:R-:W-:-:S02]  /*79ca0*/  IMAD.MOV.U32 R230, RZ, RZ, R236 ;  /* 0x000000ffffe67224 */ /* 0x002fc400078e00ec */
[----:B------:R-:W-:Y:S01]  /*79cb0*/  IMAD.MOV.U32 R231, RZ, RZ, R237 ;  /* 0x000000ffffe77224 */ /* 0x000fe200078e00ed */
[----:B------:R-:W-:Y:S04]  /*79cc0*/  STL [R1+0x32a0], R232 ;  /* 0x0032a0e801007387 */ /* 0x000fe80000100800 */
[----:B---3--:R-:W3:Y:S04]  /*79cd0*/  LDL.LU R239, [R1+0x32ac] ;  /* 0x0032ac0001ef7983 */ /* 0x008ee80000300800 */
[----:B------:R1:W-:Y:S04]  /*79ce0*/  STL [R1+0x329c], R233 ;  /* 0x00329ce901007387 */ /* 0x0003e80000100800 */
[----:B------:R-:W3:Y:S04]  /*79cf0*/  LDL.LU R238, [R1+0x32b0] ;  /* 0x0032b00001ee7983 */ /* 0x000ee80000300800 */
[----:B------:R4:W-:Y:S02]  /*79d00*/  LDGSTS.E [R4+0x30008], desc[UR60][R230.64], P1 ;  /* 0x30008000e6047fae */ /* 0x0009e4000892187c */
[----:B----4-:R-:W-:-:S02]  /*79d10*/  MOV R231, R235 ;  /* 0x000000eb00e77202 */ /* 0x010fc40000000f00 */
[----:B------:R-:W4:Y:S01]  /*79d20*/  LDL.LU R235, [R1+0x32b8] ;  /* 0x0032b80001eb7983 */ /* 0x000f220000300800 */
[----:B------:R-:W-:-:S03]  /*79d30*/  IMAD.MOV.U32 R230, RZ, RZ, R234 ;  /* 0x000000ffffe67224 */ /* 0x000fc600078e00ea */
[----:B------:R-:W4:Y:S04]  /*79d40*/  LDL.LU R236, [R1+0x32b4] ;  /* 0x0032b40001ec7983 */ /* 0x000f280000300800 */
[----:B------:R-:W4:Y:S04]  /*79d50*/  LDL.LU R234, [R1+0x32bc] ;  /* 0x0032bc0001ea7983 */ /* 0x000f280000300800 */
[----:B------:R1:W-:Y:S02]  /*79d60*/  LDGSTS.E [R4+0x34008], desc[UR60][R230.64], P1 ;  /* 0x34008000e6047fae */ /* 0x0003e4000892187c */
[----:B-1----:R-:W-:-:S02]  /*79d70*/  IMAD.MOV.U32 R231, RZ, RZ, R233 ;  /* 0x000000ffffe77224 */ /* 0x002fc400078e00e9 */
[----:B------:R-:W4:Y:S01]  /*79d80*/  LDL.LU R233, [R1+0x32c0] ;  /* 0x0032c00001e97983 */ /* 0x000f220000300800 */
[----:B------:R-:W-:-:S03]  /*79d90*/  IMAD.MOV.U32 R230, RZ, RZ, R232 ;  /* 0x000000ffffe67224 */ /* 0x000fc600078e00e8 */
[----:B------:R-:W4:Y:S04]  /*79da0*/  LDL.LU R237, [R1+0x2ed4] ;  /* 0x002ed40001ed7983 */ /* 0x000f280000300800 */
[----:B------:R-:W4:Y:S01]  /*79db0*/  LDL.LU R232, [R1+0x2ed8] ;  /* 0x002ed80001e87983 */ /* 0x000f220000300800 */
[----:B------:R-:W-:-:S03]  /*79dc0*/  ISETP.GT.AND P2, PT, R3, 0x6b, PT ;  /* 0x0000006b0300780c */ /* 0x000fc60003f44270 */
[----:B------:R1:W-:Y:S01]  /*79dd0*/  LDGSTS.E [R4+0x38008], desc[UR60][R230.64], P1 ;  /* 0x38008000e6047fae */ /* 0x0003e2000892187c */
[----:B------:R-:W-:-:S04]  /*79de0*/  SEL R5, RZ, 0x4, !P2 ;  /* 0x00000004ff057807 */ /* 0x000fc80005000000 */
[----:B------:R-:W-:-:S04]  /*79df0*/  SEL R5, R5, RZ, !P0 ;  /* 0x000000ff05057207 */ /* 0x000fc80004000000 */
[----:B------:R-:W-:Y:S02]  /*79e00*/  ISETP.NE.U32.AND P2, PT, R5, RZ, PT ;  /* 0x000000ff0500720c */ /* 0x000fe40003f45070 */
[----:B--2---:R-:W-:-:S04]  /*79e10*/  IADD3 R240, P3, R240, R6, RZ ;  /* 0x00000006f0f07210 */ /* 0x004fc80007f7e0ff */
[----:B------:R-:W-:Y:S01]  /*79e20*/  IADD3.X R241, R241, R0, RZ, P3, !PT ;  /* 0x00000000f1f17210 */ /* 0x000fe20001ffe4ff */
[----:B-1----:R-:W-:-:S04]  /*79e30*/  IMAD.MOV.U32 R230, RZ, RZ, R240 ;  /* 0x000000ffffe67224 */ /* 0x002fc800078e00f0 */
[----:B------:R-:W-:-:S05]  /*79e40*/  IMAD.MOV.U32 R231, RZ, RZ, R241 ;  /* 0x000000ffffe77224 */ /* 0x000fca00078e00f1 */
[----:B------:R1:W-:Y:S04]  /*79e50*/  LDGSTS.E [R4+0x3c008], desc[UR60][R230.64], P1 ;  /* 0x3c008000e6047fae */ /* 0x0003e8000892187c */
[----:B------:R-:W-:Y:S04]  /*79e60*/  STL [R1+0x32a8], R240 ;  /* 0x0032a8f001007387 */ /* 0x000fe80000100800 */
[----:B------:R-:W-:Y:S01]  /*79e70*/  STL [R1+0x32a4], R241 ;  /* 0x0032a4f101007387 */ /* 0x000fe20000100800 */
[----:B---3--:R-:W-:-:S04]  /*79e80*/  IADD3 R238, P1, R238, R6, RZ ;  /* 0x00000006eeee7210 */ /* 0x008fc80007f3e0ff */
[----:B------:R-:W-:Y:S01]  /*79e90*/  IADD3.X R239, R239, R0, RZ, P1, !PT ;  /* 0x00000000efef7210 */ /* 0x000fe20000ffe4ff */
[----:B-1----:R-:W-:-:S03]  /*79ea0*/  IMAD.MOV.U32 R230, RZ, RZ, R238 ;  /* 0x000000ffffe67224 */ /* 0x002fc600078e00ee */
[----:B------:R-:W-:Y:S02]  /*79eb0*/  MOV R231, R239 ;  /* 0x000000ef00e77202 */ /* 0x000fe40000000f00 */
[----:B----4-:R-:W-:Y:S01]  /*79ec0*/  IADD3 R235, P3, R235, R6, RZ ;  /* 0x00000006ebeb7210 */ /* 0x010fe20007f7e0ff */
[----:B------:R-:W-:Y:S04]  /*79ed0*/  STL [R1+0x32b0], R238 ;  /* 0x0032b0ee01007387 */ /* 0x000fe80000100800 */
[----:B------:R-:W-:Y:S01]  /*79ee0*/  STL [R1+0x32ac], R239 ;  /* 0x0032acef01007387 */ /* 0x000fe20000100800 */
[----:B------:R-:W-:-:S03]  /*79ef0*/  IMAD.X R236, R236, 0x1, R0, P3 ;  /* 0x00000001ecec7824 */ /* 0x000fc600018e0600 */
[----:B------:R1:W-:Y:S04]  /*79f00*/  LDGSTS.E [R4+0x3000c], desc[UR60][R230.64], P2 ;  /* 0x3000c000e6047fae */ /* 0x0003e8000912187c */
[----:B------:R-:W-:Y:S04]  /*79f10*/  STL [R1+0x32b8], R235 ;  /* 0x0032b8eb01007387 */ /* 0x000fe80000100800 */
[----:B------:R2:W-:Y:S01]  /*79f20*/  STL [R1+0x32b4], R236 ;  /* 0x0032b4ec01007387 */ /* 0x0005e20000100800 */
[----:B-1----:R-:W-:Y:S02]  /*79f30*/  IMAD.MOV.U32 R231, RZ, RZ, R236 ;  /* 0x000000ffffe77224 */ /* 0x002fe400078e00ec */
[----:B------:R-:W-:Y:S01]  /*79f40*/  IMAD.MOV.U32 R230, RZ, RZ, R235 ;  /* 0x000000ffffe67224 */ /* 0x000fe200078e00eb */
[----:B--2---:R-:W2:Y:S04]  /*79f50*/  LDL.LU R236, [R1+0x25f4] ;  /* 0x0025f40001ec7983 */ /* 0x004ea80000300800 */
[----:B------:R-:W3:Y:S01]  /*79f60*/  LDL.LU R235, [R1+0x25f8] ;  /* 0x0025f80001eb7983 */ /* 0x000ee20000300800 */
[----:B------:R-:W-:-:S03]  /*79f70*/  IADD3 R233, P1, R233, R6, RZ ;  /* 0x00000006e9e97210 */ /* 0x000fc60007f3e0ff */
[----:B------:R1:W-:Y:S01]  /*79f80*/  LDGSTS.E [R4+0x3400c], desc[UR60][R230.64], P2 ;  /* 0x3400c000e6047fae */ /* 0x0003e2000912187c */
[----:B------:R-:W-:Y:S02]  /*79f90*/  IADD3 R232, P3, R232, R6, RZ ;  /* 0x00000006e8e87210 */ /* 0x000fe40007f7e0ff */
[----:B------:R-:W-:Y:S01]  /*79fa0*/  IADD3.X R234, R234, R0, RZ, P1, !PT ;  /* 0x00000000eaea7210 */ /* 0x000fe20000ffe4ff */
[----:B------:R-:W-:Y:S02]  /*79fb0*/  STL [R1+0x32c0], R233 ;  /* 0x0032c0e901007387 */ /* 0x000fe40000100800 */
[----:B------:R-:W-:Y:S02]  /*79fc0*/  IMAD.X R237, R237, 0x1, R0, P3 ;  /* 0x00000001eded7824 */ /* 0x000fe400018e0600 */
[----:B------:R4:W-:Y:S04]  /*79fd0*/  STL [R1+0x32bc], R234 ;  /* 0x0032bcea01007387 */ /* 0x0009e80000100800 */
[----:B------:R4:W-:Y:S01]  /*79fe0*/  STL [R1+0x2ed8], R232 ;  /* 0x002ed8e801007387 */ /* 0x0009e20000100800 */
[----:B-1----:R-:W-:Y:S01]  /*79ff0*/  IMAD.MOV.U32 R230, RZ, RZ, R233 ;  /* 0x000000ffffe67224 */ /* 0x002fe200078e00e9 */
[----:B------:R-:W-:-:S02]  /*7a000*/  MOV R231, R234 ;  /* 0x000000ea00e77202 */ /* 0x000fc40000000f00 */
[----:B----4-:R-:W4:Y:S04]  /*7a010*/  LDL.LU R234, [R1+0x25fc] ;  /* 0x0025fc0001ea7983 */ /* 0x010f280000300800 */
[----:B------:R1:W-:Y:S04]  /*7a020*/  STL [R1+0x2ed4], R237 ;  /* 0x002ed4ed01007387 */ /* 0x0003e80000100800 */
[----:B------:R1:W-:Y:S04]  /*7a030*/  LDGSTS.E [R4+0x3800c], desc[UR60][R230.64], P2 ;  /* 0x3800c000e6047fae */ /* 0x0003e8000912187c */
[----:B------:R-:W4:Y:S01]  /*7a040*/  LDL.LU R233, [R1+0x2600] ;  /* 0x0026000001e97983 */ /* 0x000f220000300800 */
[----:B-1----:R-:W-:-:S03]  /*7a050*/  IMAD.MOV.U32 R230, RZ, RZ, R232 ;  /* 0x000000ffffe67224 */ /* 0x002fc600078e00e8 */
        /* <DEDUP_REMOVED lines=8> */
[----:B------:R-:W-:-:S05]  /*7a0e0*/  LOP3.LUT R4, R12, 0x30, RZ, 0x3c, !PT ;  /* 0x000000300c047812 */ /* 0x000fca00078e3cff */
[----:B------:R-:W-:Y:S01]  /*7a0f0*/  IMAD.IADD R4, R4, 0x1, R14 ;  /* 0x0000000104047824 */ /* 0x000fe200078e020e */
[----:B---3--:R-:W-:-:S04]  /*7a100*/  IADD3 R235, P2, R235, R6, RZ ;  /* 0x00000006ebeb7210 */ /* 0x008fc80007f5e0ff */
[----:B--2---:R-:W-:Y:S01]  /*7a110*/  IADD3.X R236, R236, R0, RZ, P2, !PT ;  /* 0x00000000ecec7210 */ /* 0x004fe200017fe4ff */
[----:B------:R-:W-:Y:S04]  /*7a120*/  STL [R1+0x25f8], R235 ;  /* 0x0025f8eb01007387 */ /* 0x000fe80000100800 */
[----:B------:R1:W-:Y:S04]  /*7a130*/  STL [R1+0x25f4], R236 ;  /* 0x0025f4ec01007387 */ /* 0x0003e80000100800 */
[----:B------:R-:W2:Y:S04]  /*7a140*/  LDL.LU R239, [R1+0x261c] ;  /* 0x00261c0001ef7983 */ /* 0x000ea80000300800 */
[----:B------:R-:W3:Y:S01]  /*7a150*/  LDL.LU R238, [R1+0x2620] ;  /* 0x0026200001ee7983 */ /* 0x000ee20000300800 */
[----:B------:R-:W-:-:S03]  /*7a160*/  MOV R231, R236 ;  /* 0x000000ec00e77202 */ /* 0x000fc60000000f00 */
[----:B------:R-:W2:Y:S01]  /*7a170*/  LDL.LU R237, [R1+0x262c] ;  /* 0x00262c0001ed7983 */ /* 0x000ea20000300800 */
[----:B------:R-:W-:-:S03]  /*7a180*/  IMAD.MOV.U32 R230, RZ, RZ, R235 ;  /* 0x000000ffffe67224 */ /* 0x000fc600078e00eb */
[----:B-1----:R-:W2:Y:S04]  /*7a190*/  LDL.LU R236, [R1+0x2630] ;  /* 0x0026300001ec7983 */ /* 0x002ea80000300800 */
[----:B------:R1:W-:Y:S01]  /*7a1a0*/  LDGSTS.E [R4], desc[UR60][R230.64], P1 ;  /* 0x00000000e6047fae */ /* 0x0003e2000892187c */
[----:B----4-:R-:W-:-:S05]  /*7a1b0*/  IADD3 R233, P2, R233, R6, RZ ;  /* 0x00000006e9e97210 */ /* 0x010fca0007f5e0ff */
[----:B------:R-:W-:Y:S01]  /*7a1c0*/  IMAD.X R234, R234, 0x1, R0, P2 ;  /* 0x00000001eaea7824 */ /* 0x000fe200010e0600 */
[----:B------:R-:W-:Y:S01]  /*7a1d0*/  STL [R1+0x2600], R233 ;  /* 0x002600e901007387 */ /* 0x000fe20000100800 */
[----:B------:R-:W-:Y:S02]  /*7a1e0*/  IADD3 R5, P3, R5, R6, RZ ;  /* 0x0000000605057210 */ /* 0x000fe40007f7e0ff */
[----:B-1----:R-:W-:Y:S01]  /*7a1f0*/  MOV R230, R233 ;  /* 0x000000e900e67202 */ /* 0x002fe20000000f00 */
[----:B------:R-:W-:Y:S02]  /*7a200*/  IMAD.MOV.U32 R231, RZ, RZ, R234 ;  /* 0x000000ffffe77224 */ /* 0x000fe400078e00ea */
        /* <DEDUP_REMOVED lines=8> */
[----:B----4-:R-:W-:-:S03]  /*7a290*/  MOV R231, R232 ;  /* 0x000000e800e77202 */ /* 0x010fc60000000f00 */
[----:B------:R-:W4:Y:S01]  /*7a2a0*/  LDL.LU R232, [R1+0x2650] ;  /* 0x0026500001e87983 */ /* 0x000f220000300800 */
[----:B------:R-:W-:Y:S01]  /*7a2b0*/  ISETP.GT.AND P2, PT, R3, 0xd, PT ;  /* 0x0000000d0300780c */ /* 0x000fe20003f44270 */
[----:B------:R-:W-:-:S03]  /*7a2c0*/  IMAD.MOV.U32 R230, RZ, RZ, R5 ;  /* 0x000000ffffe67224 */ /* 0x000fc600078e0005 */
[----:B------:R-:W-:Y:S02]  /*7a2d0*/  SEL R5, RZ, 0x4, !P2 ;  /* 0x00000004ff057807 */ /* 0x000fe40005000000 */
[----:B------:R1:W-:Y:S02]  /*7a2e0*/  LDGSTS.E [R4+0x8000], desc[UR60][R230.64], P1 ;  /* 0x08000000e6047fae */ /* 0x0003e4000892187c */
[----:B------:R-:W-:-:S04]  /*7a2f0*/  SEL R5, R5, RZ, !P0 ;  /* 0x000000ff05057207 */ /* 0x000fc80004000000 */
[----:B------:R-:W-:Y:S02]  /*7a300*/  ISETP.NE.U32.AND P2, PT, R5, RZ, PT ;  /* 0x000000ff0500720c */ /* 0x000fe40003f45070 */
[----:B---3--:R-:W-:-:S05]  /*7a310*/  IADD3 R238, P3, R238, R6, RZ ;  /* 0x00000006eeee7210 */ /* 0x008fca0007f7e0ff */
[--C-:B--2---:R-:W-:Y:S01]  /*7a320*/  IMAD.X R239, R239, 0x1, R0.reuse, P3 ;  /* 0x00000001efef7824 */ /* 0x104fe200018e0600 */
[----:B------:R-:W-:Y:S02]  /*7a330*/  IADD3 R236, P4, R236, R6, RZ ;  /* 0x00000006ecec7210 */ /* 0x000fe40007f9e0ff */
[----:B-1----:R-:W-:Y:S01]  /*7a340*/  MOV R230, R238 ;  /* 0x000000ee00e67202 */ /* 0x002fe20000000f00 */
[----:B------:R-:W-:Y:S01]  /*7a350*/  IMAD.MOV.U32 R231, RZ, RZ, R239 ;  /* 0x000000ffffe77224 */ /* 0x000fe200078e00ef */
[----:B------:R-:W-:Y:S01]  /*7a360*/  STL [R1+0x2620], R238 ;  /* 0x002620ee01007387 */ /* 0x000fe20000100800 */
[----:B------:R-:W-:-:S03]  /*7a370*/  IMAD.X R237, R237, 0x1, R0, P4 ;  /* 0x00000001eded7824 */ /* 0x000fc600020e0600 */
        /* <DEDUP_REMOVED lines=11> */
[-C--:B------:R-:W-:Y:S02]  /*7a430*/  IADD3 R234, P1, R234, R6.reuse, RZ ;  /* 0x00000006eaea7210 */ /* 0x080fe40007f3e0ff */
[----:B----4-:R-:W-:-:S03]  /*7a440*/  IADD3 R232, P3, R232, R6, RZ ;  /* 0x00000006e8e87210 */ /* 0x010fc60007f7e0ff */
[--C-:B------:R-:W-:Y:S01]  /*7a450*/  IMAD.X R235, R235, 0x1, R0.reuse, P1 ;  /* 0x00000001ebeb7824 */ /* 0x100fe200008e0600 */
[----:B------:R-:W-:Y:S01]  /*7a460*/  STL [R1+0x2638], R234 ;  /* 0x002638ea01007387 */ /* 0x000fe20000100800 */
[----:B-1----:R-:W-:Y:S01]  /*7a470*/  MOV R230, R234 ;  /* 0x000000ea00e67202 */ /* 0x002fe20000000f00 */
        /* <DEDUP_REMOVED lines=8> */
[----:B----4-:R-:W-:Y:S01]  /*7a500*/  MOV R231, R233 ;  /* 0x000000e900e77202 */ /* 0x010fe20000000f00 */
[----:B------:R-:W-:-:S02]  /*7a510*/  IMAD.MOV.U32 R230, RZ, RZ, R232 ;  /* 0x000000ffffe67224 */ /* 0x000fc400078e00e8 */
[----:B------:R-:W4:Y:S04]  /*7a520*/  LDL.LU R233, [R1+0x2684] ;  /* 0x0026840001e97983 */ /* 0x000f280000300800 */
[----:B------:R-:W4:Y:S01]  /*7a530*/  LDL.LU R232, [R1+0x2688] ;  /* 0x0026880001e87983 */ /* 0x000f220000300800 */
[----:B------:R-:W-:-:S03]  /*7a540*/  ISETP.GT.AND P1, PT, R3, 0xe, PT ;  /* 0x0000000e0300780c */ /* 0x000fc60003f24270 */
[----:B------:R1:W-:Y:S01]  /*7a550*/  LDGSTS.E [R4+0x8004], desc[UR60][R230.64], P2 ;  /* 0x08004000e6047fae */ /* 0x0003e2000912187c */
[----:B------:R-:W-:-:S04]  /*7a560*/  SEL R5, RZ, 0x4, !P1 ;  /* 0x00000004ff057807 */ /* 0x000fc80004800000 */
[----:B------:R-:W-:-:S04]  /*7a570*/  SEL R5, R5, RZ, !P0 ;  /* 0x000000ff05057207 */ /* 0x000fc80004000000 */
[----:B------:R-:W-:Y:S02]  /*7a580*/  ISETP.NE.U32.AND P1, PT, R5, RZ, PT ;  /* 0x000000ff0500720c */ /* 0x000fe40003f25070 */
[-C--:B------:R-:W-:Y:S02]  /*7a590*/  IADD3 R238, P3, R238, R6.reuse, RZ ;  /* 0x00000006eeee7210 */ /* 0x080fe40007f7e0ff */
[----:B---3--:R-:W-:-:S03]  /*7a5a0*/  IADD3 R236, P4, R236, R6, RZ ;  /* 0x00000006ecec7210 */ /* 0x008fc60007f9e0ff */
[--C-:B------:R-:W-:Y:S01]  /*7a5b0*/  IMAD.X R239, R239, 0x1, R0.reuse, P3 ;  /* 0x00000001efef7824 */ /* 0x100fe200018e0600 */
[----:B------:R-:W-:Y:S01]  /*7a5c0*/  STL [R1+0x2658], R238 ;  /* 0x002658ee01007387 */ /* 0x000fe20000100800 */
[----:B-1----:R-:W-:Y:S01]  /*7a5d0*/  MOV R230, R238 ;  /* 0x000000ee00e67202 */ /* 0x002fe20000000f00 */
        /* <DEDUP_REMOVED lines=15> */
[----:B----4-:R-:W-:Y:S02]  /*7a6d0*/  IADD3 R232, P3, R232, R6, RZ ;  /* 0x00000006e8e87210 */ /* 0x010fe40007f7e0ff */
        /* <DEDUP_REMOVED lines=19> */
[----:B------:R-:W-:-:S05]  /*7a810*/  IADD3 R238, P3, R238, R6, RZ ;  /* 0x00000006eeee7210 */ /* 0x000fca0007f7e0ff */
[--C-:B------:R-:W-:Y:S01]  /*7a820*/  IMAD.X R239, R239, 0x1, R0.reuse, P3 ;  /* 0x00000001efef7824 */ /* 0x100fe200018e0600 */
[----:B---3--:R-:W-:Y:S02]  /*7a830*/  IADD3 R236, P4, R236, R6, RZ ;  /* 0x00000006ecec7210 */ /* 0x008fe40007f9e0ff */
[----:B-1----:R-:W-:Y:S01]  /*7a840*/  MOV R230, R238 ;  /* 0x000000ee00e67202 */ /* 0x002fe20000000f00 */
[----:B------:R-:W-:Y:S01]  /*7a850*/  IMAD.MOV.U32 R231, RZ, RZ, R239 ;  /* 0x000000ffffe77224 */ /* 0x000fe200078e00ef */
[----:B------:R-:W-:Y:S01]  /*7a860*/  STL [R1+0x2690], R238 ;  /* 0x002690ee01007387 */ /* 0x000fe20000100800 */
[----:B--2---:R-:W-:-:S03]  /*7a870*/  IMAD.X R237, R237, 0x1, R0, P4 ;  /* 0x00000001eded7824 */ /* 0x004fc600020e0600 */
        /* <DEDUP_REMOVED lines=437> */
[----:B--2---:R-:W-:-:S03]  /*7c3d0*/  IMAD.X R237, R237, 0x1, R0, P4 ;  /* 0x00000001eded7824 */ /* 0x004fc600020e0600 */
[----:B------:R2:W-:Y:S01]  /*7c3e0*/  STL [R1+0x33bc], R239 ;  /* 0x0033bcef01007387 */ /* 0x0005e20000100800 */
[----:B-1----:R-:W-:Y:S01]  /*7c3f0*/  MOV R230, R238 ;  /* 0x000000ee00e67202 */ /* 0x002fe20000000f00 */
[----:B------:R-:W-:Y:S02]  /*7c400*/  IMAD.MOV.U32 R231, RZ, RZ, R239 ;  /* 0x000000ffffe77224 */ /* 0x000fe400078e00ef */
[----:B------:R-:W-:Y:S04]  /*7c410*/  STL [R1+0x33c8], R236 ;  /* 0x0033c8ec01007387 */ /* 0x000fe80000100800 */
[----:B------:R-:W-:Y:S04]  /*7c420*/  STL [R1+0x33c4], R237 ;  /* 0x0033c4ed01007387 */ /* 0x000fe80000100800 */
[----:B------:R-:W3:Y:S04]  /*7c430*/  LDL.LU R241, [R1+0x2eac] ;  /* 0x002eac0001f17983 */ /* 0x000ee80000300800 */
[----:B------:R-:W3:Y:S04]  /*7c440*/  LDL.LU R240, [R1+0x2eb0] ;  /* 0x002eb00001f07983 */ /* 0x000ee80000300800 */
[----:B------:R1:W-:Y:S01]  /*7c450*/  LDGSTS.E [R4+0x3c004], desc[UR60][R230.64], P2 ;  /* 0x3c004000e6047fae */ /* 0x0003e2000912187c */
[----:B------:R-:W-:-:S05]  /*7c460*/  IADD3 R234, P2, R234, R6, RZ ;  /* 0x00000006eaea7210 */ /* 0x000fca0007f5e0ff */
[--C-:B------:R-:W-:Y:S01]  /*7c470*/  IMAD.X R235, R235, 0x1, R0.reuse, P2 ;  /* 0x00000001ebeb7824 */ /* 0x100fe200010e0600 */
[----:B----4-:R-:W-:Y:S01]  /*7c480*/  IADD3 R232, P3, R232, R6, RZ ;  /* 0x00000006e8e87210 */ /* 0x010fe20007f7e0ff */
[----:B------:R-:W-:Y:S04]  /*7c490*/  STL [R1+0x2ec0], R234 ;  /* 0x002ec0ea01007387 */ /* 0x000fe80000100800 */
[----:B------:R4:W-:Y:S01]  /*7c4a0*/  STL [R1+0x2ebc], R235 ;  /* 0x002ebceb01007387 */ /* 0x0009e20000100800 */
[----:B------:R-:W-:Y:S02]  /*7c4b0*/  IMAD.X R233, R233, 0x1, R0, P3 ;  /* 0x00000001e9e97824 */ /* 0x000fe400018e0600 */
[----:B-1----:R-:W-:Y:S01]  /*7c4c0*/  IMAD.MOV.U32 R230, RZ, RZ, R236 ;  /* 0x000000ffffe67224 */ /* 0x002fe200078e00ec */
[----:B------:R-:W-:Y:S01]  /*7c4d0*/  STL [R1+0x2eb8], R232 ;  /* 0x002eb8e801007387 */ /* 0x000fe20000100800 */
[----:B------:R-:W-:-:S03]  /*7c4e0*/  MOV R231, R237 ;  /* 0x000000ed00e77202 */ /* 0x000fc60000000f00 */
[----:B--2---:R-:W2:Y:S04]  /*7c4f0*/  LDL.LU R239, [R1+0x33dc] ;  /* 0x0033dc0001ef7983 */ /* 0x004ea80000300800 */
[----:B------:R1:W-:Y:S04]  /*7c500*/  STL [R1+0x2eb4], R233 ;  /* 0x002eb4e901007387 */ /* 0x0003e80000100800 */
[----:B------:R-:W2:Y:S04]  /*7c510*/  LDL.LU R238, [R1+0x33e0] ;  /* 0x0033e00001ee7983 */ /* 0x000ea80000300800 */
[----:B------:R4:W-:Y:S02]  /*7c520*/  LDGSTS.E [R4+0x30008], desc[UR60][R230.64], P1 ;  /* 0x30008000e6047fae */ /* 0x0009e4000892187c */
[----:B----4-:R-:W-:-:S02]  /*7c530*/  IMAD.MOV.U32 R231, RZ, RZ, R235 ;  /* 0x000000ffffe77224 */ /* 0x010fc400078e00eb */
[----:B------:R-:W4:Y:S01]  /*7c540*/  LDL.LU R235, [R1+0x33e8] ;  /* 0x0033e80001eb7983 */ /* 0x000f220000300800 */
[----:B------:R-:W-:-:S03]  /*7c550*/  MOV R230, R234 ;  /* 0x000000ea00e67202 */ /* 0x000fc60000000f00 */
[----:B------:R-:W4:Y:S04]  /*7c560*/  LDL.LU R236, [R1+0x33e4] ;  /* 0x0033e40001ec7983 */ /* 0x000f280000300800 */
[----:B------:R-:W4:Y:S04]  /*7c570*/  LDL.LU R234, [R1+0x33ec] ;  /* 0x0033ec0001ea7983 */ /* 0x000f280000300800 */
[----:B------:R1:W-:Y:S02]  /*7c580*/  LDGSTS.E [R4+0x34008], desc[UR60][R230.64], P1 ;  /* 0x34008000e6047fae */ /* 0x0003e4000892187c */
[----:B-1----:R-:W-:-:S02]  /*7c590*/  MOV R231, R233 ;  /* 0x000000e900e77202 */ /* 0x002fc40000000f00 */
        /* <DEDUP_REMOVED lines=9> */
[----:B---3--:R-:W-:-:S05]  /*7c630*/  IADD3 R240, P3, R240, R6, RZ ;  /* 0x00000006f0f07210 */ /* 0x008fca0007f7e0ff */
[----:B------:R-:W-:Y:S02]  /*7c640*/  IMAD.X R241, R241, 0x1, R0, P3 ;  /* 0x00000001f1f17824 */ /* 0x000fe400018e0600 */
[----:B-1----:R-:W-:-:S03]  /*7c650*/  IMAD.MOV.U32 R230, RZ, RZ, R240 ;  /* 0x000000ffffe67224 */ /* 0x002fc600078e00f0 */
[----:B------:R-:W-:-:S05]  /*7c660*/  MOV R231, R241 ;  /* 0x000000f100e77202 */ /* 0x000fca0000000f00 */
[----:B------:R1:W-:Y:S04]  /*7c670*/  LDGSTS.E [R4+0x3c008], desc[UR60][R230.64], P1 ;  /* 0x3c008000e6047fae */ /* 0x0003e8000892187c */
[----:B------:R-:W-:Y:S04]  /*7c680*/  STL [R1+0x2eb0], R240 ;  /* 0x002eb0f001007387 */ /* 0x000fe80000100800 */
[----:B------:R-:W-:Y:S01]  /*7c690*/  STL [R1+0x2eac], R241 ;  /* 0x002eacf101007387 */ /* 0x000fe20000100800 */
[----:B--2---:R-:W-:-:S05]  /*7c6a0*/  IADD3 R238, P1, R238, R6, RZ ;  /* 0x00000006eeee7210 */ /* 0x004fca0007f3e0ff */
[----:B------:R-:W-:Y:S01]  /*7c6b0*/  IMAD.X R239, R239, 0x1, R0, P1 ;  /* 0x00000001efef7824 */ /* 0x000fe200008e0600 */
[----:B-1----:R-:W-:-:S03]  /*7c6c0*/  MOV R230, R238 ;  /* 0x000000ee00e67202 */ /* 0x002fc60000000f00 */
[----:B------:R-:W-:Y:S01]  /*7c6d0*/  IMAD.MOV.U32 R231, RZ, RZ, R239 ;  /* 0x000000ffffe77224 */ /* 0x000fe200078e00ef */
[----:B----4-:R-:W-:Y:S01]  /*7c6e0*/  IADD3 R235, P3, R235, R6, RZ ;  /* 0x00000006ebeb7210 */ /* 0x010fe20007f7e0ff */
[----:B------:R-:W-:Y:S04]  /*7c6f0*/  STL [R1+0x33e0], R238 ;  /* 0x0033e0ee01007387 */ /* 0x000fe80000100800 */
[----:B------:R-:W-:Y:S01]  /*7c700*/  STL [R1+0x33dc], R239 ;  /* 0x0033dcef01007387 */ /* 0x000fe20000100800 */
[----:B------:R-:W-:-:S03]  /*7c710*/  IMAD.X R236, R236, 0x1, R0, P3 ;  /* 0x00000001ecec7824 */ /* 0x000fc600018e0600 */
[----:B------:R1:W-:Y:S04]  /*7c720*/  LDGSTS.E [R4+0x3000c], desc[UR60][R230.64], P2 ;  /* 0x3000c000e6047fae */ /* 0x0003e8000912187c */
[----:B------:R-:W-:Y:S04]  /*7c730*/  STL [R1+0x33e8], R235 ;  /* 0x0033e8eb01007387 */ /* 0x000fe80000100800 */
[----:B------:R2:W-:Y:S01]  /*7c740*/  STL [R1+0x33e4], R236 ;  /* 0x0033e4ec01007387 */ /* 0x0005e20000100800 */
[----:B-1----:R-:W-:Y:S01]  /*7c750*/  MOV R231, R236 ;  /* 0x000000ec00e77202 */ /* 0x002fe20000000f00 */
[----:B------:R-:W-:-:S02]  /*7c760*/  IMAD.MOV.U32 R230, RZ, RZ, R235 ;  /* 0x000000ffffe67224 */ /* 0x000fc400078e00eb */
[----:B--2---:R-:W2:Y:S04]  /*7c770*/  LDL.LU R236, [R1+0x26d4] ;  /* 0x0026d40001ec7983 */ /* 0x004ea80000300800 */
[----:B------:R-:W3:Y:S01]  /*7c780*/  LDL.LU R235, [R1+0x26d8] ;  /* 0x0026d80001eb7983 */ /* 0x000ee20000300800 */
[----:B------:R-:W-:-:S03]  /*7c790*/  IADD3 R233, P1, R233, R6, RZ ;  /* 0x00000006e9e97210 */ /* 0x000fc60007f3e0ff */
[----:B------:R1:W-:Y:S01]  /*7c7a0*/  LDGSTS.E [R4+0x3400c], desc[UR60][R230.64], P2 ;  /* 0x3400c000e6047fae */ /* 0x0003e2000912187c */
[----:B------:R-:W-:Y:S01]  /*7c7b0*/  IADD3 R232, P3, R232, R6, RZ ;  /* 0x00000006e8e87210 */ /* 0x000fe20007f7e0ff */
[--C-:B------:R-:W-:Y:S02]  /*7c7c0*/  IMAD.X R234, R234, 0x1, R0.reuse, P1 ;  /* 0x00000001eaea7824 */ /* 0x100fe400008e0600 */
[----:B------:R-:W-:Y:S02]  /*7c7d0*/  STL [R1+0x33f0], R233 ;  /* 0x0033f0e901007387 */ /* 0x000fe40000100800 */
[----:B------:R-:W-:Y:S02]  /*7c7e0*/  IMAD.X R237, R237, 0x1, R0, P3 ;  /* 0x00000001eded7824 */ /* 0x000fe400018e0600 */
[----:B------:R4:W-:Y:S04]  /*7c7f0*/  STL [R1+0x33ec], R234 ;  /* 0x0033ecea01007387 */ /* 0x0009e80000100800 */
[----:B------:R4:W-:Y:S01]  /*7c800*/  STL [R1+0x33f8], R232 ;  /* 0x0033f8e801007387 */ /* 0x0009e20000100800 */
[----:B-1----:R-:W-:Y:S01]  /*7c810*/  IMAD.MOV.U32 R231, RZ, RZ, R234 ;  /* 0x000000ffffe77224 */ /* 0x002fe200078e00ea */
[----:B------:R-:W-:-:S05]  /*7c820*/  MOV R230, R233 ;  /* 0x000000e900e67202 */ /* 0x000fca0000000f00 */
[----:B------:R1:W-:Y:S04]  /*7c830*/  LDGSTS.E [R4+0x3800c], desc[UR60][R230.64], P2 ;  /* 0x3800c000e6047fae */ /* 0x0003e8000912187c */
[----:B----4-:R-:W4:Y:S04]  /*7c840*/  LDL.LU R234, [R1+0x26dc] ;  /* 0x0026dc0001ea7983 */ /* 0x010f280000300800 */
[----:B------:R2:W-:Y:S04]  /*7c850*/  STL [R1+0x33f4], R237 ;  /* 0x0033f4ed01007387 */ /* 0x0005e80000100800 */
[----:B------:R-:W4:Y:S01]  /*7c860*/  LDL.LU R233, [R1+0x26e0] ;  /* 0x0026e00001e97983 */ /* 0x000f220000300800 */
[----:B-1----:R-:W-:-:S03]  /*7c870*/  IMAD.MOV.U32 R230, RZ, RZ, R232 ;  /* 0x000000ffffe67224 */ /* 0x002fc600078e00e8 */
[----:B------:R-:W4:Y:S04]  /*7c880*/  LDL.LU R232, [R1+0x26f4] ;  /* 0x0026f40001e87983 */ /* 0x000f280000300800 */
[----:B------:R-:W4:Y:S01]  /*7c890*/  LDL.LU R5, [R1+0x26f8] ;  /* 0x0026f80001057983 */ /* 0x000f220000300800 */
[----:B------:R-:W-:Y:S02]  /*7c8a0*/  MOV R231, R237 ;  /* 0x000000ed00e77202 */ /* 0x000fe40000000f00 */
[----:B------:R-:W-:-:S03]  /*7c8b0*/  ISETP.GT.AND P1, PT, R3, 0x10, PT ;  /* 0x000000100300780c */ /* 0x000fc60003f24270 */
[----:B------:R1:W-:Y:S02]  /*7c8c0*/  LDGSTS.E [R4+0x3c00c], desc[UR60][R230.64], P2 ;  /* 0x3c00c000e6047fae */ /* 0x0003e4000912187c */
        /* <DEDUP_REMOVED lines=13> */
[----:B------:R-:W-:-:S03]  /*7c9a0*/  MOV R230, R235 ;  /* 0x000000eb00e67202 */ /* 0x000fc60000000f00 */
[----:B-1----:R-:W2:Y:S04]  /*7c9b0*/  LDL.LU R236, [R1+0x2710] ;  /* 0x0027100001ec7983 */ /* 0x002ea80000300800 */
[----:B------:R1:W-:Y:S01]  /*7c9c0*/  LDGSTS.E [R4], desc[UR60][R230.64], P1 ;  /* 0x00000000e6047fae */ /* 0x0003e2000892187c */
[----:B----4-:R-:W-:-:S05]  /*7c9d0*/  IADD3 R233, P2, R233, R6, RZ ;  /* 0x00000006e9e97210 */ /* 0x010fca0007f5e0ff */
[----:B------:R-:W-:Y:S01]  /*7c9e0*/  IMAD.X R234, R234, 0x1, R0, P2 ;  /* 0x00000001eaea7824 */ /* 0x000fe200010e0600 */
        /* <DEDUP_REMOVED lines=8> */
[----:B------:R-:W2:Y:S04]  /*7ca70*/  LDL.LU R235, [R1+0x2714] ;  /* 0x0027140001eb7983 */ /* 0x000ea80000300800 */
[----:B----4-:R-:W4:Y:S04]  /*7ca80*/  LDL.LU R234, [R1+0x2718] ;  /* 0x0027180001ea7983 */ /* 0x010f280000300800 */
        /* <DEDUP_REMOVED lines=27> */
[----:B----4-:R-:W-:-:S03]  /*7cc40*/  IADD3 R234, P1, R234, R6, RZ ;  /* 0x00000006eaea7210 */ /* 0x010fc60007f3e0ff */
        /* <DEDUP_REMOVED lines=13> */
[----:B----4-:R-:W-:Y:S01]  /*7cd20*/  IMAD.MOV.U32 R231, RZ, RZ, R233 ;  /* 0x000000ffffe77224 */ /* 0x010fe200078e00e9 */
[----:B------:R-:W-:-:S02]  /*7cd30*/  MOV R230, R232 ;  /* 0x000000e800e67202 */ /* 0x000fc40000000f00 */
        /* <DEDUP_REMOVED lines=26> */
[----:B----4-:R-:W-:-:S03]  /*7cee0*/  IADD3 R232, P3, R232, R6, RZ ;  /* 0x00000006e8e87210 */ /* 0x010fc60007f7e0ff */
        /* <DEDUP_REMOVED lines=401> */
[----:B------:R-:W-:Y:S03]  /*7e800*/  STL [R1+0x34b8], R234 ;  /* 0x0034b8ea01007387 */ /* 0x000fe60000100800 */
[----:B------:R-:W-:Y:S01]  /*7e810*/  IADD3.X R233, R233, R0, RZ, P3, !PT ;  /* 0x00000000e9e97210 */ /* 0x000fe20001ffe4ff */
[----:B------:R4:W-:Y:S01]  /*7e820*/  STL [R1+0x34b4], R235 ;  /* 0x0034b4eb01007387 */ /* 0x0009e20000100800 */
[----:B-1----:R-:W-:Y:S02]  /*7e830*/  IMAD.MOV.U32 R230, RZ, RZ, R234 ;  /* 0x000000ffffe67224 */ /* 0x002fe400078e00ea */
[----:B------:R-:W-:Y:S01]  /*7e840*/  IMAD.MOV.U32 R231, RZ, RZ, R235 ;  /* 0x000000ffffe77224 */ /* 0x000fe200078e00eb */
[----:B------:R-:W-:Y:S04]  /*7e850*/  STL [R1+0x34c0], R232 ;  /* 0x0034c0e801007387 */ /* 0x000fe80000100800 */
[----:B------:R1:W-:Y:S04]  /*7e860*/  STL [R1+0x34bc], R233 ;  /* 0x0034bce901007387 */ /* 0x0003e80000100800 */
[----:B------:R1:W-:Y:S04]  /*7e870*/  LDGSTS.E [R4+0x34000], desc[UR60][R230.64], P1 ;  /* 0x34000000e6047fae */ /* 0x0003e8000892187c */
[----:B----4-:R-:W4:Y:S04]  /*7e880*/  LDL.LU R235, [R1+0x34d4] ;  /* 0x0034d40001eb7983 */ /* 0x010f280000300800 */
[----:B------:R-:W4:Y:S01]  /*7e890*/  LDL.LU R234, [R1+0x34d8] ;  /* 0x0034d80001ea7983 */ /* 0x000f220000300800 */
[----:B-1----:R-:W-:Y:S01]  /*7e8a0*/  IMAD.MOV.U32 R231, RZ, RZ, R233 ;  /* 0x000000ffffe77224 */ /* 0x002fe200078e00e9 */
        /* <DEDUP_REMOVED lines=11> */
[----:B-1----:R-:W-:Y:S02]  /*7e960*/  IMAD.MOV.U32 R230, RZ, RZ, R238 ;  /* 0x000000ffffe67224 */ /* 0x002fe400078e00ee */
[----:B------:R-:W-:Y:S01]  /*7e970*/  IMAD.MOV.U32 R231, RZ, RZ, R239 ;  /* 0x000000ffffe77224 */ /* 0x000fe200078e00ef */
[----:B--2---:R-:W-:Y:S01]  /*7e980*/  IADD3.X R237, R237, R0, RZ, P4, !PT ;  /* 0x00000000eded7210 */ /* 0x004fe200027fe4ff */
[----:B------:R-:W-:Y:S04]  /*7e990*/  STL [R1+0x34c8], R238 ;  /* 0x0034c8ee01007387 */ /* 0x000fe80000100800 */
        /* <DEDUP_REMOVED lines=11> */
[----:B----4-:R-:W-:-:S05]  /*7ea50*/  IADD3 R234, P1, R234, R6, RZ ;  /* 0x00000006eaea7210 */ /* 0x010fca0007f3e0ff */
[----:B------:R-:W-:Y:S01]  /*7ea60*/  IMAD.X R235, R235, 0x1, R0, P1 ;  /* 0x00000001ebeb7824 */ /* 0x000fe200008e0600 */
[----:B------:R-:W-:Y:S01]  /*7ea70*/  IADD3 R232, P3, R232, R6, RZ ;  /* 0x00000006e8e87210 */ /* 0x000fe20007f7e0ff */
[----:B-1----:R-:W-:Y:S02]  /*7ea80*/  IMAD.MOV.U32 R230, RZ, RZ, R234 ;  /* 0x000000ffffe67224 */ /* 0x002fe400078e00ea */
[----:B------:R-:W-:Y:S01]  /*7ea90*/  IMAD.MOV.U32 R231, RZ, RZ, R235 ;  /* 0x000000ffffe77224 */ /* 0x000fe200078e00eb */
[----:B------:R-:W-:Y:S01]  /*7eaa0*/  IADD3.X R233, R233, R0, RZ, P3, !PT ;  /* 0x00000000e9e97210 */ /* 0x000fe20001ffe4ff */
[----:B------:R-:W-:Y:S04]  /*7eab0*/  STL [R1+0x34d8], R234 ;  /* 0x0034d8ea01007387 */ /* 0x000fe80000100800 */
[----:B------:R1:W-:Y:S04]  /*7eac0*/  STL [R1+0x34d4], R235 ;  /* 0x0034d4eb01007387 */ /* 0x0003e80000100800 */
[----:B------:R4:W-:Y:S04]  /*7ead0*/  STL [R1+0x34e0], R232 ;  /* 0x0034e0e801007387 */ /* 0x0009e80000100800 */
[----:B------:R4:W-:Y:S04]  /*7eae0*/  LDGSTS.E [R4+0x34004], desc[UR60][R230.64], P2 ;  /* 0x34004000e6047fae */ /* 0x0009e8000912187c */
[----:B------:R4:W-:Y:S04]  /*7eaf0*/  STL [R1+0x34dc], R233 ;  /* 0x0034dce901007387 */ /* 0x0009e80000100800 */
[----:B-1----:R-:W2:Y:S01]  /*7eb00*/  LDL.LU R235, [R1+0x34f4] ;  /* 0x0034f40001eb7983 */ /* 0x002ea20000300800 */
[----:B----4-:R-:W-:-:S03]  /*7eb10*/  MOV R230, R232 ;  /* 0x000000e800e67202 */ /* 0x010fc60000000f00 */
        /* <DEDUP_REMOVED lines=11> */
[----:B------:R-:W-:Y:S01]  /*7ebd0*/  IMAD.X R239, R239, 0x1, R0, P3 ;  /* 0x00000001efef7824 */ /* 0x000fe200018e0600 */
[----:B------:R-:W-:Y:S01]  /*7ebe0*/  STL [R1+0x2ea0], R238 ;  /* 0x002ea0ee01007387 */ /* 0x000fe20000100800 */
[----:B--2---:R-:W-:Y:S01]  /*7ebf0*/  IADD3.X R237, R237, R0, RZ, P4, !PT ;  /* 0x00000000eded7210 */ /* 0x004fe200027fe4ff */
[----:B-1----:R-:W-:Y:S02]  /*7ec00*/  IMAD.MOV.U32 R230, RZ, RZ, R238 ;  /* 0x000000ffffe67224 */ /* 0x002fe400078e00ee */
[----:B------:R-:W-:Y:S01]  /*7ec10*/  IMAD.MOV.U32 R231, RZ, RZ, R239 ;  /* 0x000000ffffe77224 */ /* 0x000fe200078e00ef */
[----:B------:R1:W-:Y:S04]  /*7ec20*/  STL [R1+0x2e9c], R239 ;  /* 0x002e9cef01007387 */ /* 0x0003e80000100800 */
[----:B------:R-:W-:Y:S04]  /*7ec30*/  STL [R1+0x34f0], R236 ;  /* 0x0034f0ec01007387 */ /* 0x000fe80000100800 */
[----:B------:R-:W-:Y:S04]  /*7ec40*/  STL [R1+0x34ec], R237 ;  /* 0x0034eced01007387 */ /* 0x000fe80000100800 */
[----:B------:R-:W2:Y:S04]  /*7ec50*/  LDL.LU R241, [R1+0x3504] ;  /* 0x0035040001f17983 */ /* 0x000ea80000300800 */
[----:B------:R3:W-:Y:S04]  /*7ec60*/  LDGSTS.E [R4+0x3c004], desc[UR60][R230.64], P2 ;  /* 0x3c004000e6047fae */ /* 0x0007e8000912187c */
[----:B------:R-:W2:Y:S01]  /*7ec70*/  LDL.LU R240, [R1+0x3508] ;  /* 0x0035080001f07983 */ /* 0x000ea20000300800 */
[----:B---3--:R-:W-:Y:S01]  /*7ec80*/  MOV R230, R236 ;  /* 0x000000ec00e67202 */ /* 0x008fe20000000f00 */
[----:B------:R-:W-:-:S05]  /*7ec90*/  IMAD.MOV.U32 R231, RZ, RZ, R237 ;  /* 0x000000ffffe77224 */ /* 0x000fca00078e00ed */
[----:B------:R3:W-:Y:S01]  /*7eca0*/  LDGSTS.E [R4+0x30008], desc[UR60][R230.64], P1 ;  /* 0x30008000e6047fae */ /* 0x0007e2000892187c */
[-C--:B----4-:R-:W-:Y:S02]  /*7ecb0*/  IADD3 R232, P2, R232, R6.reuse, RZ ;  /* 0x00000006e8e87210 */ /* 0x090fe40007f5e0ff */
[----:B------:R-:W-:-:S03]  /*7ecc0*/  IADD3 R233, P3, R233, R6, RZ ;  /* 0x00000006e9e97210 */ /* 0x000fc60007f7e0ff */
[----:B------:R-:W-:Y:S01]  /*7ecd0*/  IMAD.X R235, R235, 0x1, R0, P2 ;  /* 0x00000001ebeb7824 */ /* 0x000fe200010e0600 */
[----:B------:R4:W-:Y:S01]  /*7ece0*/  STL [R1+0x34f8], R232 ;  /* 0x0034f8e801007387 */ /* 0x0009e20000100800 */
[----:B------:R-:W-:-:S03]  /*7ecf0*/  IADD3.X R234, R234, R0, RZ, P3, !PT ;  /* 0x00000000eaea7210 */ /* 0x000fc60001ffe4ff */
[----:B------:R-:W-:Y:S04]  /*7ed00*/  STL [R1+0x34f4], R235 ;  /* 0x0034f4eb01007387 */ /* 0x000fe80000100800 */
[----:B------:R4:W-:Y:S04]  /*7ed10*/  STL [R1+0x3500], R233 ;  /* 0x003500e901007387 */ /* 0x0009e80000100800 */
[----:B-1----:R-:W2:Y:S04]  /*7ed20*/  LDL.LU R239, [R1+0x350c] ;  /* 0x00350c0001ef7983 */ /* 0x002ea80000300800 */
[----:B------:R1:W-:Y:S04]  /*7ed30*/  STL [R1+0x34fc], R234 ;  /* 0x0034fcea01007387 */ /* 0x0003e80000100800 */
[----:B------:R-:W2:Y:S01]  /*7ed40*/  LDL.LU R238, [R1+0x3510] ;  /* 0x0035100001ee7983 */ /* 0x000ea20000300800 */
[----:B---3--:R-:W-:-:S02]  /*7ed50*/  IMAD.MOV.U32 R230, RZ, RZ, R232 ;  /* 0x000000ffffe67224 */ /* 0x008fc400078e00e8 */
[----:B------:R-:W-:Y:S01]  /*7ed60*/  IMAD.MOV.U32 R231, RZ, RZ, R235 ;  /* 0x000000ffffe77224 */ /* 0x000fe200078e00eb */
[----:B----4-:R-:W3:Y:S04]  /*7ed70*/  LDL.LU R232, [R1+0x3518] ;  /* 0x0035180001e87983 */ /* 0x010ee80000300800 */
[----:B------:R4:W-:Y:S02]  /*7ed80*/  LDGSTS.E [R4+0x34008], desc[UR60][R230.64], P1 ;  /* 0x34008000e6047fae */ /* 0x0009e4000892187c */
[----:B----4-:R-:W-:Y:S02]  /*7ed90*/  MOV R230, R233 ;  /* 0x000000e900e67202 */ /* 0x010fe40000000f00 */
[----:B------:R-:W4:Y:S01]  /*7eda0*/  LDL.LU R233, [R1+0x3514] ;  /* 0x0035140001e97983 */ /* 0x000f220000300800 */
[----:B------:R-:W-:Y:S01]  /*7edb0*/  IMAD.MOV.U32 R231, RZ, RZ, R234 ;  /* 0x000000ffffe77224 */ /* 0x000fe200078e00ea */
[----:B------:R-:W-:-:S02]  /*7edc0*/  ISETP.GT.AND P2, PT, R3, 0x73, PT ;  /* 0x000000730300780c */ /* 0x000fc40003f44270 */
[----:B------:R-:W4:Y:S04]  /*7edd0*/  LDL.LU R237, [R1+0x351c] ;  /* 0x00351c0001ed7983 */ /* 0x000f280000300800 */
[----:B------:R-:W4:Y:S04]  /*7ede0*/  LDL.LU R236, [R1+0x3520] ;  /* 0x0035200001ec7983 */ /* 0x000f280000300800 */
[----:B------:R2:W-:Y:S01]  /*7edf0*/  LDGSTS.E [R4+0x38008], desc[UR60][R230.64], P1 ;  /* 0x38008000e6047fae */ /* 0x0005e2000892187c */
[----:B------:R-:W-:-:S03]  /*7ee00*/  SEL R5, RZ, 0x4, !P2 ;  /* 0x00000004ff057807 */ /* 0x000fc60005000000 */
[----:B------:R-:W4:Y:S04]  /*7ee10*/  LDL.LU R235, [R1+0x2e8c] ;  /* 0x002e8c0001eb7983 */ /* 0x000f280000300800 */
[----:B-1----:R-:W4:Y:S01]  /*7ee20*/  LDL.LU R234, [R1+0x2e90] ;  /* 0x002e900001ea7983 */ /* 0x002f220000300800 */
[----:B------:R-:W-:-:S04]  /*7ee30*/  SEL R5, R5, RZ, !P0 ;  /* 0x000000ff05057207 */ /* 0x000fc80004000000 */
[----:B------:R-:W-:Y:S02]  /*7ee40*/  ISETP.NE.U32.AND P2, PT, R5, RZ, PT ;  /* 0x000000ff0500720c */ /* 0x000fe40003f45070 */
[----:B--2---:R-:W-:-:S05]  /*7ee50*/  IADD3 R240, P3, R240, R6, RZ ;  /* 0x00000006f0f07210 */ /* 0x004fca0007f7e0ff */
[----:B------:R-:W-:Y:S01]  /*7ee60*/  IMAD.X R241, R241, 0x1, R0, P3 ;  /* 0x00000001f1f17824 */ /* 0x000fe200018e0600 */
[----:B------:R-:W-:-:S03]  /*7ee70*/  MOV R230, R240 ;  /* 0x000000f000e67202 */ /* 0x000fc60000000f00 */
[----:B------:R-:W-:-:S05]  /*7ee80*/  IMAD.MOV.U32 R231, RZ, RZ, R241 ;  /* 0x000000ffffe77224 */ /* 0x000fca00078e00f1 */
[----:B------:R1:W-:Y:S04]  /*7ee90*/  LDGSTS.E [R4+0x3c008], desc[UR60][R230.64], P1 ;  /* 0x3c008000e6047fae */ /* 0x0003e8000892187c */
[----:B------:R-:W-:Y:S04]  /*7eea0*/  STL [R1+0x3508], R240 ;  /* 0x003508f001007387 */ /* 0x000fe80000100800 */
[----:B------:R-:W-:Y:S01]  /*7eeb0*/  STL [R1+0x3504], R241 ;  /* 0x003504f101007387 */ /* 0x000fe20000100800 */
[-C--:B------:R-:W-:Y:S02]  /*7eec0*/  IADD3 R238, P1, R238, R6.reuse, RZ ;  /* 0x00000006eeee7210 */ /* 0x080fe40007f3e0ff */
[----:B---3--:R-:W-:-:S03]  /*7eed0*/  IADD3 R232, P3, R232, R6, RZ ;  /* 0x00000006e8e87210 */ /* 0x008fc60007f7e0ff */
[----:B------:R-:W-:Y:S02]  /*7eee0*/  IMAD.X R239, R239, 0x1, R0, P1 ;  /* 0x00000001efef7824 */ /* 0x000fe400008e0600 */
[----:B-1----:R-:W-:Y:S02]  /*7eef0*/  IMAD.MOV.U32 R230, RZ, RZ, R238 ;  /* 0x000000ffffe67224 */ /* 0x002fe400078e00ee */
[----:B------:R-:W-:Y:S01]  /*7ef00*/  IMAD.MOV.U32 R231, RZ, RZ, R239 ;  /* 0x000000ffffe77224 */ /* 0x000fe200078e00ef */
[----:B------:R-:W-:Y:S04]  /*7ef10*/  STL [R1+0x3510], R238 ;  /* 0x003510ee01007387 */ /* 0x000fe80000100800 */
[----:B------:R-:W-:Y:S04]  /*7ef20*/  STL [R1+0x350c], R239 ;  /* 0x00350cef01007387 */ /* 0x000fe80000100800 */
[----:B------:R-:W-:Y:S04]  /*7ef30*/  STL [R1+0x3518], R232 ;  /* 0x003518e801007387 */ /* 0x000fe80000100800 */
[----:B------:R1:W-:Y:S01]  /*7ef40*/  LDGSTS.E [R4+0x3000c], desc[UR60][R230.64], P2 ;  /* 0x3000c000e6047fae */ /* 0x0003e2000912187c */
[----:B----4-:R-:W-:-:S05]  /*7ef50*/  IADD3.X R233, R233, R0, RZ, P3, !PT ;  /* 0x00000000e9e97210 */ /* 0x010fca0001ffe4ff */
[----:B------:R2:W-:Y:S01]  /*7ef60*/  STL [R1+0x3514], R233 ;  /* 0x003514e901007387 */ /* 0x0005e20000100800 */
[----:B-1----:R-:W-:Y:S01]  /*7ef70*/  IMAD.MOV.U32 R231, RZ, RZ, R233 ;  /* 0x000000ffffe77224 */ /* 0x002fe200078e00e9 */
[----:B------:R-:W-:Y:S02]  /*7ef80*/  MOV R230, R232 ;  /* 0x000000e800e67202 */ /* 0x000fe40000000f00 */
[-C--:B------:R-:W-:Y:S02]  /*7ef90*/  IADD3 R236, P1, R236, R6.reuse, RZ ;  /* 0x00000006ecec7210 */ /* 0x080fe40007f3e0ff */
[----:B------:R-:W-:Y:S01]  /*7efa0*/  IADD3 R234, P3, R234, R6, RZ ;  /* 0x00000006eaea7210 */ /* 0x000fe20007f7e0ff */
[----:B------:R1:W-:Y:S04]  /*7efb0*/  LDGSTS.E [R4+0x3400c], desc[UR60][R230.64], P2 ;  /* 0x3400c000e6047fae */ /* 0x0003e8000912187c */
[----:B--2---:R-:W2:Y:S04]  /*7efc0*/  LDL.LU R233, [R1+0x27b4] ;  /* 0x0027b40001e97983 */ /* 0x004ea80000300800 */
[----:B------:R-:W3:Y:S01]  /*7efd0*/  LDL.LU R232, [R1+0x27b8] ;  /* 0x0027b80001e87983 */ /* 0x000ee20000300800 */
[----:B------:R-:W-:Y:S01]  /*7efe0*/  IMAD.X R237, R237, 0x1, R0, P1 ;  /* 0x00000001eded7824 */ /* 0x000fe200008e0600 */
[----:B------:R-:W-:-:S02]  /*7eff0*/  IADD3.X R235, R235, R0, RZ, P3, !PT ;  /* 0x00000000ebeb7210 */ /* 0x000fc40001ffe4ff */
[----:B------:R-:W-:Y:S01]  /*7f000*/  STL [R1+0x3520], R236 ;  /* 0x003520ec01007387 */ /* 0x000fe20000100800 */
[----:B-1----:R-:W-:Y:S02]  /*7f010*/  IMAD.MOV.U32 R230, RZ, RZ, R236 ;  /* 0x000000ffffe67224 */ /* 0x002fe400078e00ec */
[----:B------:R-:W-:Y:S01]  /*7f020*/  IMAD.MOV.U32 R231, RZ, RZ, R237 ;  /* 0x000000ffffe77224 */ /* 0x000fe200078e00ed */
[----:B------:R1:W-:Y:S04]  /*7f030*/  STL [R1+0x351c], R237 ;  /* 0x00351ced01007387 */ /* 0x0003e80000100800 */
[----:B------:R4:W-:Y:S04]  /*7f040*/  LDGSTS.E [R4+0x3800c], desc[UR60][R230.64], P2 ;  /* 0x3800c000e6047fae */ /* 0x0009e8000912187c */
[----:B------:R-:W-:Y:S04]  /*7f050*/  STL [R1+0x2e90], R234 ;  /* 0x002e90ea01007387 */ /* 0x000fe80000100800 */
[----:B-1----:R-:W2:Y:S04]  /*7f060*/  LDL.LU R237, [R1+0x27bc] ;  /* 0x0027bc0001ed7983 */ /* 0x002ea80000300800 */
[----:B------:R1:W-:Y:S04]  /*7f070*/  STL [R1+0x2e8c], R235 ;  /* 0x002e8ceb01007387 */ /* 0x0003e80000100800 */
[----:B------:R-:W2:Y:S01]  /*7f080*/  LDL.LU R236, [R1+0x27c0] ;  /* 0x0027c00001ec7983 */ /* 0x000ea20000300800 */
[----:B----4-:R-:W-:Y:S01]  /*7f090*/  MOV R230, R234 ;  /* 0x000000ea00e67202 */ /* 0x010fe20000000f00 */
[----:B------:R-:W-:-:S02]  /*7f0a0*/  IMAD.MOV.U32 R231, RZ, RZ, R235 ;  /* 0x000000ffffe77224 */ /* 0x000fc400078e00eb */
[----:B-1----:R-:W4:Y:S04]  /*7f0b0*/  LDL.LU R235, [R1+0x27d4] ;  /* 0x0027d40001eb7983 */ /* 0x002f280000300800 */
[----:B------:R1:W-:Y:S04]  /*7f0c0*/  LDGSTS.E [R4+0x3c00c], desc[UR60][R230.64], P2 ;  /* 0x3c00c000e6047fae */ /* 0x0003e8000912187c */
[----:B------:R-:W4:Y:S01]  /*7f0d0*/  LDL.LU R5, [R1+0x27d8] ;  /* 0x0027d80001057983 */ /* 0x000f220000300800 */
[----:B---3--:R-:W-:-:S05]  /*7f0e0*/  IADD3 R232, P2, R232, R6, RZ ;  /* 0x00000006e8e87210 */ /* 0x008fca0007f5e0ff */
[----:B--2---:R-:W-:Y:S01]  /*7f0f0*/  IMAD.X R233, R233, 0x1, R0, P2 ;  /* 0x00000001e9e97824 */ /* 0x004fe200010e0600 */
[----:B------:R-:W-:Y:S01]  /*7f100*/  STL [R1+0x27b8], R232 ;  /* 0x0027b8e801007387 */ /* 0x000fe20000100800 */
[----:B-1----:R-:W-:-:S03]  /*7f110*/  IMAD.MOV.U32 R230, RZ, RZ, R232 ;  /* 0x000000ffffe67224 */ /* 0x002fc600078e00e8 */
[----:B------:R1:W-:Y:S04]  /*7f120*/  STL [R1+0x27b4], R233 ;  /* 0x0027b4e901007387 */ /* 0x0003e80000100800 */
[----:B------:R-:W2:Y:S01]  /*7f130*/  LDL.LU R239, [R1+0x27dc] ;  /* 0x0027dc0001ef7983 */ /* 0x000ea20000300800 */
[----:B------:R-:W-:-:S03]  /*7f140*/  IMAD.MOV.U32 R231, RZ, RZ, R233 ;  /* 0x000000ffffe77224 */ /* 0x000fc600078e00e9 */
[----:B------:R-:W3:Y:S04]  /*7f150*/  LDL.LU R234, [R1+0x27e0] ;  /* 0x0027e00001ea7983 */ /* 0x000ee80000300800 */
[----:B-1----:R-:W2:Y:S04]  /*7f160*/  LDL.LU R233, [R1+0x27ec] ;  /* 0x0027ec0001e97983 */ /* 0x002ea80000300800 */
[----:B------:R-:W2:Y:S01]  /*7f170*/  LDL.LU R232, [R1+0x27f0] ;  /* 0x0027f00001e87983 */ /* 0x000ea20000300800 */
[----:B------:R-:W-:-:S04]  /*7f180*/  ISETP.GT.AND P1, PT, R3, 0x14, PT ;  /* 0x000000140300780c */ /* 0x000fc80003f24270 */
[----:B------:R-:W-:-:S04]  /*7f190*/  SEL R4, RZ, 0x4, !P1 ;  /* 0x00000004ff047807 */ /* 0x000fc80004800000 */
[----:B------:R-:W-:-:S04]  /*7f1a0*/  SEL R4, R4, RZ, !P0 ;  /* 0x000000ff04047207 */ /* 0x000fc80004000000 */
[----:B------:R-:W-:Y:S02]  /*7f1b0*/  ISETP.NE.U32.AND P1, PT, R4, RZ, PT ;  /* 0x000000ff0400720c */ /* 0x000fe40003f25070 */
[----:B------:R-:W-:Y:S02]  /*7f1c0*/  LOP3.LUT R4, R12, 0x50, RZ, 0x3c, !PT ;  /* 0x000000500c047812 */ /* 0x000fe400078e3cff */
[-C--:B------:R-:W-:Y:S02]  /*7f1d0*/  IADD3 R236, P2, R236, R6.reuse, RZ ;  /* 0x00000006ecec7210 */ /* 0x080fe40007f5e0ff */
[----:B----4-:R-:W-:Y:S02]  /*7f1e0*/  IADD3 R5, P3, R5, R6, RZ ;  /* 0x0000000605057210 */ /* 0x010fe40007f7e0ff */
[----:B------:R-:W-:Y:S02]  /*7f1f0*/  IADD3 R4, R4, R14, RZ ;  /* 0x0000000e04047210 */ /* 0x000fe40007ffe0ff */
[----:B------:R-:W-:Y:S01]  /*7f200*/  IADD3.X R237, R237, R0, RZ, P2, !PT ;  /* 0x00000000eded7210 */ /* 0x000fe200017fe4ff */
[----:B------:R-:W-:Y:S01]  /*7f210*/  IMAD.X R235, R235, 0x1, R0, P3 ;  /* 0x00000001ebeb7824 */ /* 0x000fe200018e0600 */
[----:B------:R-:W-:Y:S04]  /*7f220*/  STL [R1+0x27c0], R236 ;  /* 0x0027c0ec01007387 */ /* 0x000fe80000100800 */
[----:B------:R1:W-:Y:S04]  /*7f230*/  STL [R1+0x27bc], R237 ;  /* 0x0027bced01007387 */ /* 0x0003e80000100800 */
[----:B------:R4:W-:Y:S04]  /*7f240*/  LDGSTS.E [R4], desc[UR60][R230.64], P1 ;  /* 0x00000000e6047fae */ /* 0x0009e8000892187c */
[----:B------:R-:W-:Y:S04]  /*7f250*/  STL [R1+0x27d8], R5 ;  /* 0x0027d80501007387 */ /* 0x000fe80000100800 */
[----:B------:R1:W-:Y:S04]  /*7f260*/  STL [R1+0x27d4], R235 ;  /* 0x0027d4eb01007387 */ /* 0x0003e80000100800 */
[----:B------:R-:W2:Y:S01]  /*7f270*/  LDL.LU R238, [R1+0x27f4] ;  /* 0x0027f40001ee7983 */ /* 0x000ea20000300800 */
[----:B----4-:R-:W-:Y:S01]  /*7f280*/  IMAD.MOV.U32 R230, RZ, RZ, R236 ;  /* 0x000000ffffe67224 */ /* 0x010fe200078e00ec */
[----:B------:R-:W-:-:S02]  /*7f290*/  MOV R231, R237 ;  /* 0x000000ed00e77202 */ /* 0x000fc40000000f00 */
[----:B-1----:R-:W4:Y:S04]  /*7f2a0*/  LDL.LU R237, [R1+0x27f8] ;  /* 0x0027f80001ed7983 */ /* 0x002f280000300800 */
[----:B------:R1:W-:Y:S04]  /*7f2b0*/  LDGSTS.E [R4+0x4000], desc[UR60][R230.64], P1 ;  /* 0x04000000e6047fae */ /* 0x0003e8000892187c */
[----:B------:R-:W4:Y:S01]  /*7f2c0*/  LDL.LU R236, [R1+0x280c] ;  /* 0x00280c0001ec7983 */ /* 0x000f220000300800 */
[----:B-1----:R-:W-:Y:S02]  /*7f2d0*/  IMAD.MOV.U32 R230, RZ, RZ, R5 ;  /* 0x000000ffffe67224 */ /* 0x002fe400078e0005 */
[----:B------:R-:W-:-:S02]  /*7f2e0*/  IMAD.MOV.U32 R231, RZ, RZ, R235 ;  /* 0x000000ffffe77224 */ /* 0x000fc400078e00eb */
[----:B------:R-:W4:Y:S04]  /*7f2f0*/  LDL.LU R235, [R1+0x2810] ;  /* 0x0028100001eb7983 */ /* 0x000f280000300800 */
[----:B------:R1:W-:Y:S01]  /*7f300*/  LDGSTS.E [R4+0x8000], desc[UR60][R230.64], P1 ;  /* 0x08000000e6047fae */ /* 0x0003e2000892187c */
        /* <DEDUP_REMOVED lines=16> */
[----:B------:R-:W3:Y:S01]  /*7f410*/  LDL.LU R232, [R1+0x2828] ;  /* 0x0028280001e87983 */ /* 0x000ee20000300800 */
[----:B------:R-:W-:-:S04]  /*7f420*/  ISETP.GT.AND P2, PT, R3, 0x15, PT ;  /* 0x000000150300780c */ /* 0x000fc80003f44270 */
[----:B------:R-:W-:-:S04]  /*7f430*/  SEL R5, RZ, 0x4, !P2 ;  /* 0x00000004ff057807 */ /* 0x000fc80005000000 */
[----:B------:R-:W-:-:S04]  /*7f440*/  SEL R5, R5, RZ, !P0 ;  /* 0x000000ff05057207 */ /* 0x000fc80004000000 */
[----:B------:R-:W-:Y:S02]  /*7f450*/  ISETP.NE.U32.AND P2, PT, R5, RZ, PT ;  /* 0x000000ff0500720c */ /* 0x000fe40003f45070 */
[----:B----4-:R-:W-:-:S04]  /*7f460*/  IADD3 R237, P1, R237, R6, RZ ;  /* 0x00000006eded7210 */ /* 0x010fc80007f3e0ff */
[----:B------:R-:W-:Y:S01]  /*7f470*/  IADD3.X R238, R238, R0, RZ, P1, !PT ;  /* 0x00000000eeee7210 */ /* 0x000fe20000ffe4ff */
[----:B------:R-:W-:Y:S06]  /*7f480*/  STL [R1+0x27f8], R237 ;  /* 0x0027f8ed01007387 */ /* 0x000fec0000100800 */
[----:B------:R1:W-:Y:S01]  /*7f490*/  LDGSTS.E [R4+0x4], desc[UR60][R230.64], P2 ;  /* 0x00004000e6047fae */ /* 0x0003e2000912187c */
[----:B------:R-:W-:-:S03]  /*7f4a0*/  IADD3 R235, P3, R235, R6, RZ ;  /* 0x00000006ebeb7210 */ /* 0x000fc60007f7e0ff */
[----:B------:R4:W-:Y:S02]  /*7f4b0*/  STL [R1+0x27f4], R238 ;  /* 0x0027f4ee01007387 */ /* 0x0009e40000100800 */
[----:B------:R-:W-:Y:S02]  /*7f4c0*/  IMAD.X R236, R236, 0x1, R0, P3 ;  /* 0x00000001ecec7824 */ /* 0x000fe400018e0600 */
[----:B-1----:R-:W-:Y:S01]  /*7f4d0*/  IMAD.MOV.U32 R230, RZ, RZ, R237 ;  /* 0x000000ffffe67224 */ /* 0x002fe200078e00ed */
[----:B------:R-:W-:Y:S01]  /*7f4e0*/  MOV R231, R238 ;  /* 0x000000ee00e77202 */ /* 0x000fe20000000f00 */
[----:B------:R-:W-:Y:S04]  /*7f4f0*/  STL [R1+0x2810], R235 ;  /* 0x002810eb01007387 */ /* 0x000fe80000100800 */
[----:B------:R1:W-:Y:S04]  /*7f500*/  STL [R1+0x280c], R236 ;  /* 0x00280cec01007387 */ /* 0x0003e80000100800 */
[----:B----4-:R-:W4:Y:S04]  /*7f510*/  LDL.LU R238, [R1+0x282c] ;  /* 0x00282c0001ee7983 */ /* 0x010f280000300800 */
[----:B------:R-:W4:Y:S04]  /*7f520*/  LDL.LU R237, [R1+0x2830] ;  /* 0x0028300001ed7983 */ /* 0x000f280000300800 */
[----:B------:R1:W-:Y:S02]  /*7f530*/  LDGSTS.E [R4+0x4004], desc[UR60][R230.64], P2 ;  /* 0x04004000e6047fae */ /* 0x0003e4000912187c */
[----:B-1----:R-:W-:-:S02]  /*7f540*/  IMAD.MOV.U32 R230, RZ, RZ, R235 ;  /* 0x000000ffffe67224 */ /* 0x002fc400078e00eb */
[----:B------:R-:W-:Y:S02]  /*7f550*/  IMAD.MOV.U32 R231, RZ, RZ, R236 ;  /* 0x000000ffffe77224 */ /* 0x000fe400078e00ec */
[----:B------:R-:W4:Y:S04]  /*7f560*/  LDL.LU R236, [R1+0x2844] ;  /* 0x0028440001ec7983 */ /* 0x000f280000300800 */
[----:B------:R-:W4:Y:S04]  /*7f570*/  LDL.LU R235, [R1+0x2848] ;  /* 0x0028480001eb7983 */ /* 0x000f280000300800 */
[----:B------:R1:W-:Y:S01]  /*7f580*/  LDGSTS.E [R4+0x8004], desc[UR60][R230.64], P2 ;  /* 0x08004000e6047fae */ /* 0x0003e2000912187c */
        /* <DEDUP_REMOVED lines=22> */
[----:B------:R-:W-:-:S07]  /*7f6f0*/  IADD3.X R238, R238, R0, RZ, P2, !PT ;  /* 0x00000000eeee7210 */ /* 0x000fce00017fe4ff */
[----:B------:R1:W-:Y:S04]  /*7f700*/  LDGSTS.E [R4+0x8], desc[UR60][R230.64], P1 ;  /* 0x00008000e6047fae */ /* 0x0003e8000892187c */
[----:B------:R-:W-:Y:S04]  /*7f710*/  STL [R1+0x2830], R237 ;  /* 0x002830ed01007387 */ /* 0x000fe80000100800 */
[----:B------:R4:W-:Y:S01]  /*7f720*/  STL [R1+0x282c], R238 ;  /* 0x00282cee01007387 */ /* 0x0009e20000100800 */
[----:B------:R-:W-:Y:S01]  /*7f730*/  IADD3 R235, P3, R235, R6, RZ ;  /* 0x00000006ebeb7210 */ /* 0x000fe20007f7e0ff */
[----:B-1----:R-:W-:Y:S01]  /*7f740*/  IMAD.MOV.U32 R230, RZ, RZ, R237 ;  /* 0x000000ffffe67224 */ /* 0x002fe200078e00ed */
[----:B------:R-:W-:-:S03]  /*7f750*/  MOV R231, R238 ;  /* 0x000000ee00e77202 */ /* 0x000fc60000000f00 */
[----:B------:R-:W-:Y:S01]  /*7f760*/  IMAD.X R236, R236, 0x1, R0, P3 ;  /* 0x00000001ecec7824 */ /* 0x000fe200018e0600 */
[----:B------:R-:W-:Y:S04]  /*7f770*/  STL [R1+0x2848], R235 ;  /* 0x002848eb01007387 */ /* 0x000fe80000100800 */
[----:B------:R1:W-:Y:S04]  /*7f780*/  LDGSTS.E [R4+0x4008], desc[UR60][R230.64], P1 ;  /* 0x04008000e6047fae */ /* 0x0003e8000892187c */
[----:B------:R1:W-:Y:S04]  /*7f790*/  STL [R1+0x2844], R236 ;  /* 0x002844ec01007387 */ /* 0x0003e80000100800 */
[----:B----4-:R-:W4:Y:S04]  /*7f7a0*/  LDL.LU R238, [R1+0x2864] ;  /* 0x0028640001ee7983 */ /* 0x010f280000300800 */
[----:B------:R-:W4:Y:S01]  /*7f7b0*/  LDL.LU R237, [R1+0x2868] ;  /* 0x0028680001ed7983 */ /* 0x000f220000300800 */
        /* <DEDUP_REMOVED lines=26> */
[----:B----4-:R-:W-:-:S11]  /*7f960*/  IADD3 R237, P1, R237, R6, RZ ;  /* 0x00000006eded7210 */ /* 0x010fd60007f3e0ff */
[----:B------:R1:W-:Y:S01]  /*7f970*/  LDGSTS.E [R4+0xc], desc[UR60][R230.64], P2 ;  /* 0x0000c000e6047fae */ /* 0x0003e2000912187c */
        /* <DEDUP_REMOVED lines=37> */
[----:B------:R-:W-:-:S13]  /*7fbd0*/  ISETP.NE.U32.AND P1, PT, R5, RZ, PT ;  /* 0x000000ff0500720c */ /* 0x000fda0003f25070 */
        /* <DEDUP_REMOVED lines=44> */
[----:B------:R-:W-:Y:S04]  /*7fea0*/  STL [R1+0x2f10], R237 ;  /* 0x002f10ed01007387 */ /* 0x000fe80000100800 */
[----:B------:R4:W-:Y:S01]  /*7feb0*/  STL [R1+0x2f0c], R238 ;  /* 0x002f0cee01007387 */ /* 0x0009e20000100800 */
[----:B------:R-:W-:Y:S02]  /*7fec0*/  IMAD.X R236, R236, 0x1, R0, P3 ;  /* 0x00000001ecec7824 */ /* 0x000fe400018e0600 */
[----:B-1----:R-:W-:Y:S01]  /*7fed0*/  IMAD.MOV.U32 R230, RZ, RZ, R237 ;  /* 0x000000ffffe67224 */ /* 0x002fe200078e00ed */
[----:B------:R-:W-:Y:S01]  /*7fee0*/  MOV R231, R238 ;  /* 0x000000ee00e77202 */ /* 0x000fe20000000f00 */
[----:B------:R-:W-:Y:S04]  /*7fef0*/  STL [R1+0x2f28], R235 ;  /* 0x002f28eb01007387 */ /* 0x000fe80000100800 */
[----:B------:R1:W-:Y:S04]  /*7ff00*/  STL [R1+0x2f24], R236 ;  /* 0x002f24ec01007387 */ /* 0x0003e80000100800 */
[----:B------:R1:W-:Y:S04]  /*7ff10*/  LDGSTS.E [R4+0x14004], desc[UR60][R230.64], P2 ;  /* 0x14004000e6047fae */ /* 0x0003e8000912187c */
        /* <DEDUP_REMOVED lines=31> */
[----:B------:R-:W-:Y:S01]  /*80110*/  STL [R1+0x2f50], R237 ;  /* 0x002f50ed01007387 */ /* 0x000fe20000100800 */
[----:B------:R-:W-:-:S03]  /*80120*/  IADD3 R235, P3, R235, R6, RZ ;  /* 0x00000006ebeb7210 */ /* 0x000fc60007f7e0ff */
[----:B------:R4:W-:Y:S01]  /*80130*/  STL [R1+0x2f4c], R238 ;  /* 0x002f4cee01007387 */ /* 0x0009e20000100800 */
[----:B-1----:R-:W-:Y:S01]  /*80140*/  IMAD.MOV.U32 R230, RZ, RZ, R237 ;  /* 0x000000ffffe67224 */ /* 0x002fe200078e00ed */
[----:B------:R-:W-:Y:S01]  /*80150*/  MOV R231, R238 ;  /* 0x000000ee00e77202 */ /* 0x000fe20000000f00 */
        /* <DEDUP_REMOVED lines=38> */
[----:B-1----:R-:W-:Y:S02]  /*803c0*/  IMAD.MOV.U32 R230, RZ, RZ, R237 ;  /* 0x000000ffffe67224 */ /* 0x002fe400078e00ed */
[----:B------:R-:W-:Y:S01]  /*803d0*/  IMAD.X R236, R236, 0x1, R0, P3 ;  /* 0x00000001ecec7824 */ /* 0x000fe200018e0600 */
        /* <DEDUP_REMOVED lines=134> */
[----:B------:R-:W-:Y:S01]  /*80c40*/  STL [R1+0x3530], R234 ;  /* 0x003530ea01007387 */ /* 0x000fe20000100800 */
[----:B-1----:R-:W-:Y:S01]  /*80c50*/  IMAD.MOV.U32 R230, RZ, RZ, R234 ;  /* 0x000000ffffe67224 */ /* 0x002fe200078e00ea */
[----:B------:R-:W-:Y:S02]  /*80c60*/  MOV R231, R239 ;  /* 0x000000ef00e77202 */ /* 0x000fe40000000f00 */
[----:B--2---:R-:W-:Y:S01]  /*80c70*/  IMAD.X R233, R233, 0x1, R0, P4 ;  /* 0x00000001e9e97824 */ /* 0x004fe200020e0600 */
[----:B------:R1:W-:Y:S04]  /*80c80*/  STL [R1+0x352c], R239 ;  /* 0x00352cef01007387 */ /* 0x0003e80000100800 */
[----:B------:R-:W-:Y:S04]  /*80c90*/  STL [R1+0x3590], R232 ;  /* 0x003590e801007387 */ /* 0x000fe80000100800 */
[----:B------:R2:W-:Y:S04]  /*80ca0*/  LDGSTS.E [R4+0x2c008], desc[UR60][R230.64], P1 ;  /* 0x2c008000e6047fae */ /* 0x0005e8000892187c */
[----:B------:R3:W-:Y:S04]  /*80cb0*/  STL [R1+0x358c], R233 ;  /* 0x00358ce901007387 */ /* 0x0007e80000100800 */
[----:B-1----:R-:W4:Y:S04]  /*80cc0*/  LDL.LU R239, [R1+0x35a4] ;  /* 0x0035a40001ef7983 */ /* 0x002f280000300800 */
[----:B------:R-:W4:Y:S01]  /*80cd0*/  LDL.LU R234, [R1+0x35a8] ;  /* 0x0035a80001ea7983 */ /* 0x000f220000300800 */
[----:B--2---:R-:W-:-:S02]  /*80ce0*/  IMAD.MOV.U32 R231, RZ, RZ, R233 ;  /* 0x000000ffffe77224 */ /* 0x004fc400078e00e9 */
[----:B------:R-:W-:Y:S01]  /*80cf0*/  IMAD.MOV.U32 R230, RZ, RZ, R232 ;  /* 0x000000ffffe67224 */ /* 0x000fe200078e00e8 */
[----:B---3--:R-:W2:Y:S04]  /*80d00*/  LDL.LU R233, [R1+0x35ac] ;  /* 0x0035ac0001e97983 */ /* 0x008ea80000300800 */
        /* <DEDUP_REMOVED lines=10> */
[----:B------:R-:W-:-:S03]  /*80db0*/  MOV R231, R238 ;  /* 0x000000ee00e77202 */ /* 0x000fc60000000f00 */
[----:B------:R-:W-:Y:S01]  /*80dc0*/  IMAD.X R236, R236, 0x1, R0, P3 ;  /* 0x00000001ecec7824 */ /* 0x000fe200018e0600 */
[----:B------:R-:W-:Y:S04]  /*80dd0*/  STL [R1+0x3598], R237 ;  /* 0x003598ed01007387 */ /* 0x000fe80000100800 */
[----:B------:R1:W-:Y:S04]  /*80de0*/  LDGSTS.E [R4+0x2400c], desc[UR60][R230.64], P2 ;  /* 0x2400c000e6047fae */ /* 0x0003e8000912187c */
[----:B------:R4:W-:Y:S04]  /*80df0*/  STL [R1+0x3594], R238 ;  /* 0x003594ee01007387 */ /* 0x0009e80000100800 */
[----:B------:R-:W-:Y:S04]  /*80e00*/  STL [R1+0x35a0], R235 ;  /* 0x0035a0eb01007387 */ /* 0x000fe80000100800 */
[----:B------:R1:W-:Y:S04]  /*80e10*/  STL [R1+0x359c], R236 ;  /* 0x00359cec01007387 */ /* 0x0003e80000100800 */
[----:B----4-:R-:W4:Y:S01]  /*80e20*/  LDL.LU R238, [R1+0x35b4] ;  /* 0x0035b40001ee7983 */ /* 0x010f220000300800 */
[----:B-1----:R-:W-:-:S02]  /*80e30*/  IMAD.MOV.U32 R230, RZ, RZ, R235 ;  /* 0x000000ffffe67224 */ /* 0x002fc400078e00eb */
[----:B------:R-:W-:Y:S01]  /*80e40*/  IMAD.MOV.U32 R231, RZ, RZ, R236 ;  /* 0x000000ffffe77224 */ /* 0x000fe200078e00ec */
[----:B------:R-:W4:Y:S04]  /*80e50*/  LDL.LU R237, [R1+0x35b8] ;  /* 0x0035b80001ed7983 */ /* 0x000f280000300800 */
[----:B------:R-:W4:Y:S04]  /*80e60*/  LDL.LU R236, [R1+0x35bc] ;  /* 0x0035bc0001ec7983 */ /* 0x000f280000300800 */
[----:B------:R1:W-:Y:S04]  /*80e70*/  LDGSTS.E [R4+0x2800c], desc[UR60][R230.64], P2 ;  /* 0x2800c000e6047fae */ /* 0x0003e8000912187c */
[----:B------:R-:W4:Y:S01]  /*80e80*/  LDL.LU R235, [R1+0x35c0] ;  /* 0x0035c00001eb7983 */ /* 0x000f220000300800 */
[----:B------:R-:W-:-:S04]  /*80e90*/  IADD3 R234, P3, R234, R6, RZ ;  /* 0x00000006eaea7210 */ /* 0x000fc80007f7e0ff */
[----:B------:R-:W-:Y:S02]  /*80ea0*/  IADD3.X R239, R239, R0, RZ, P3, !PT ;  /* 0x00000000efef7210 */ /* 0x000fe40001ffe4ff */
[----:B---3--:R-:W-:Y:S01]  /*80eb0*/  IADD3 R232, P4, R232, R6, RZ ;  /* 0x00000006e8e87210 */ /* 0x008fe20007f9e0ff */
[----:B-1----:R-:W-:Y:S01]  /*80ec0*/  IMAD.MOV.U32 R230, RZ, RZ, R234 ;  /* 0x000000ffffe67224 */ /* 0x002fe200078e00ea */
[----:B------:R-:W-:-:S03]  /*80ed0*/  MOV R231, R239 ;  /* 0x000000ef00e77202 */ /* 0x000fc60000000f00 */
[----:B--2---:R-:W-:Y:S01]  /*80ee0*/  IMAD.X R233, R233, 0x1, R0, P4 ;  /* 0x00000001e9e97824 */ /* 0x004fe200020e0600 */
[----:B------:R1:W-:Y:S04]  /*80ef0*/  STL [R1+0x35a8], R234 ;  /* 0x0035a8ea01007387 */ /* 0x0003e80000100800 */
[----:B------:R-:W-:Y:S04]  /*80f00*/  STL [R1+0x35a4], R239 ;  /* 0x0035a4ef01007387 */ /* 0x000fe80000100800 */
[----:B------:R2:W-:Y:S04]  /*80f10*/  STL [R1+0x35b0], R232 ;  /* 0x0035b0e801007387 */ /* 0x0005e80000100800 */
[----:B------:R3:W-:Y:S04]  /*80f20*/  LDGSTS.E [R4+0x2c00c], desc[UR60][R230.64], P2 ;  /* 0x2c00c000e6047fae */ /* 0x0007e8000912187c */
[----:B------:R2:W-:Y:S04]  /*80f30*/  STL [R1+0x35ac], R233 ;  /* 0x0035ace901007387 */ /* 0x0005e80000100800 */
[----:B-1----:R-:W4:Y:S01]  /*80f40*/  LDL.LU R234, [R1+0x3524] ;  /* 0x0035240001ea7983 */ /* 0x002f220000300800 */
[----:B---3--:R-:W-:-:S02]  /*80f50*/  IMAD.MOV.U32 R230, RZ, RZ, R232 ;  /* 0x000000ffffe67224 */ /* 0x008fc400078e00e8 */
[----:B------:R-:W-:Y:S01]  /*80f60*/  IMAD.MOV.U32 R231, RZ, RZ, R233 ;  /* 0x000000ffffe77224 */ /* 0x000fe200078e00e9 */
[----:B--2---:R-:W2:Y:S04]  /*80f70*/  LDL.LU R232, [R1+0x3528] ;  /* 0x0035280001e87983 */ /* 0x004ea80000300800 */
[----:B------:R-:W3:Y:S04]  /*80f80*/  LDL.LU R240, [R1+0x35c4] ;  /* 0x0035c40001f07983 */ /* 0x000ee80000300800 */
[----:B------:R-:W3:Y:S01]  /*80f90*/  LDL.LU R233, [R1+0x35c8] ;  /* 0x0035c80001e97983 */ /* 0x000ee20000300800 */
[----:B------:R-:W-:-:S04]  /*80fa0*/  ISETP.GT.AND P1, PT, R3, 0x74, PT ;  /* 0x000000740300780c */ /* 0x000fc80003f24270 */
[----:B------:R-:W-:-:S04]  /*80fb0*/  SEL R5, RZ, 0x4, !P1 ;  /* 0x00000004ff057807 */ /* 0x000fc80004800000 */
[----:B------:R-:W-:-:S04]  /*80fc0*/  SEL R5, R5, RZ, !P0 ;  /* 0x000000ff05057207 */ /* 0x000fc80004000000 */
[----:B------:R-:W-:-:S13]  /*80fd0*/  ISETP.NE.U32.AND P1, PT, R5, RZ, PT ;  /* 0x000000ff0500720c */ /* 0x000fda0003f25070 */
[----:B------:R1:W-:Y:S01]  /*80fe0*/  LDGSTS.E [R4+0x30000], desc[UR60][R230.64], P1 ;  /* 0x30000000e6047fae */ /* 0x0003e2000892187c */
[-C--:B----4-:R-:W-:Y:S02]  /*80ff0*/  IADD3 R237, P2, R237, R6.reuse, RZ ;  /* 0x00000006eded7210 */ /* 0x090fe40007f5e0ff */
[----:B------:R-:W-:Y:S02]  /*81000*/  IADD3 R235, P3, R235, R6, RZ ;  /* 0x00000006ebeb7210 */ /* 0x000fe40007f7e0ff */
        /* <DEDUP_REMOVED lines=8> */
[----:B------:R-:W3:Y:S04]  /*81090*/  LDL.LU R239, [R1+0x35cc] ;  /* 0x0035cc0001ef7983 */ /* 0x000ee80000300800 */
[----:B------:R4:W-:Y:S04]  /*810a0*/  LDGSTS.E [R4+0x34000], desc[UR60][R230.64], P1 ;  /* 0x34000000e6047fae */ /* 0x0009e8000892187c */
[----:B-1----:R-:W3:Y:S04]  /*810b0*/  LDL.LU R238, [R1+0x35d0] ;  /* 0x0035d00001ee7983 */ /* 0x002ee80000300800 */
[----:B------:R-:W3:Y:S01]  /*810c0*/  LDL.LU R237, [R1+0x35d4] ;  /* 0x0035d40001ed7983 */ /* 0x000ee20000300800 */
[----:B----4-:R-:W-:-:S02]  /*810d0*/  IMAD.MOV.U32 R230, RZ, RZ, R235 ;  /* 0x000000ffffe67224 */ /* 0x010fc400078e00eb */
[----:B------:R-:W-:Y:S02]  /*810e0*/  IMAD.MOV.U32 R231, RZ, RZ, R236 ;  /* 0x000000ffffe77224 */ /* 0x000fe400078e00ec */
[----:B------:R-:W4:Y:S04]  /*810f0*/  LDL.LU R236, [R1+0x35d8] ;  /* 0x0035d80001ec7983 */ /* 0x000f280000300800 */
[----:B------:R1:W-:Y:S01]  /*81100*/  LDGSTS.E [R4+0x38000], desc[UR60][R230.64], P1 ;  /* 0x38000000e6047fae */ /* 0x0003e2000892187c */
[-C--:B--2---:R-:W-:Y:S02]  /*81110*/  IADD3 R232, P3, R232, R6.reuse, RZ ;  /* 0x00000006e8e87210 */ /* 0x084fe40007f7e0ff */
[----:B---3--:R-:W-:Y:S02]  /*81120*/  IADD3 R233, P4, R233, R6, RZ ;  /* 0x00000006e9e97210 */ /* 0x008fe40007f9e0ff */
[----:B------:R-:W-:Y:S01]  /*81130*/  IADD3.X R234, R234, R0, RZ, P3, !PT ;  /* 0x00000000eaea7210 */ /* 0x000fe20001ffe4ff */
[----:B------:R-:W-:Y:S02]  /*81140*/  STL [R1+0x3528], R232 ;  /* 0x003528e801007387 */ /* 0x000fe40000100800 */
[----:B------:R-:W-:-:S02]  /*81150*/  IMAD.X R240, R240, 0x1, R0, P4 ;  /* 0x00000001f0f07824 */ /* 0x000fc400020e0600 */
[----:B------:R2:W-:Y:S04]  /*81160*/  STL [R1+0x3524], R234 ;  /* 0x003524ea01007387 */ /* 0x0005e80000100800 */
[----:B------:R3:W-:Y:S04]  /*81170*/  STL [R1+0x35c8], R233 ;  /* 0x0035c8e901007387 */ /* 0x0007e80000100800 */
[----:B------:R-:W4:Y:S01]  /*81180*/  LDL.LU R235, [R1+0x35dc] ;  /* 0x0035dc0001eb7983 */ /* 0x000f220000300800 */
[----:B-1----:R-:W-:-:S03]  /*81190*/  MOV R231, R234 ;  /* 0x000000ea00e77202 */ /* 0x002fc60000000f00 */
[----:B------:R-:W-:Y:S01]  /*811a0*/  STL [R1+0x35c4], R240 ;  /* 0x0035c4f001007387 */ /* 0x000fe20000100800 */
[----:B------:R-:W-:-:S03]  /*811b0*/  IMAD.MOV.U32 R230, RZ, RZ, R232 ;  /* 0x000000ffffe67224 */ /* 0x000fc600078e00e8 */
[----:B--2---:R-:W2:Y:S04]  /*811c0*/  LDL.LU R234, [R1+0x35e0] ;  /* 0x0035e00001ea7983 */ /* 0x004ea80000300800 */
[----:B------:R-:W2:Y:S04]  /*811d0*/  LDL.LU R232, [R1+0x2e88] ;  /* 0x002e880001e87983 */ /* 0x000ea80000300800 */
[----:B------:R1:W-:Y:S02]  /*811e0*/  LDGSTS.E [R4+0x3c000], desc[UR60][R230.64], P1 ;  /* 0x3c000000e6047fae */ /* 0x0003e4000892187c */
[----:B-1----:R-:W-:-:S02]  /*811f0*/  IMAD.MOV.U32 R230, RZ, RZ, R233 ;  /* 0x000000ffffe67224 */ /* 0x002fc400078e00e9 */
[----:B---3--:R-:W3:Y:S01]  /*81200*/  LDL.LU R233, [R1+0x2e84] ;  /* 0x002e840001e97983 */ /* 0x008ee20000300800 */
[----:B------:R-:W-:-:S04]  /*81210*/  ISETP.GT.AND P2, PT, R3, 0x75, PT ;  /* 0x000000750300780c */ /* 0x000fc80003f44270 */
[----:B------:R-:W-:-:S04]  /*81220*/  SEL R5, RZ, 0x4, !P2 ;  /* 0x00000004ff057807 */ /* 0x000fc80005000000 */
[----:B------:R-:W-:-:S04]  /*81230*/  SEL R5, R5, RZ, !P0 ;  /* 0x000000ff05057207 */ /* 0x000fc80004000000 */
[----:B------:R-:W-:Y:S01]  /*81240*/  ISETP.NE.U32.AND P2, PT, R5, RZ, PT ;  /* 0x000000ff0500720c */ /* 0x000fe20003f45070 */
[----:B------:R-:W-:Y:S01]  /*81250*/  IMAD.MOV.U32 R231, RZ, RZ, R240 ;  /* 0x000000ffffe77224 */ /* 0x000fe200078e00f0 */
[-C--:B------:R-:W-:Y:S02]  /*81260*/  IADD3 R238, P1, R238, R6.reuse, RZ ;  /* 0x00000006eeee7210 */ /* 0x080fe40007f3e0ff */
[----:B----4-:R-:W-:Y:S02]  /*81270*/  IADD3 R236, P3, R236, R6, RZ ;  /* 0x00000006ecec7210 */ /* 0x010fe40007f7e0ff */
[----:B------:R-:W-:-:S07]  /*81280*/  IADD3.X R239, R239, R0, RZ, P1, !PT ;  /* 0x00000000efef7210 */ /* 0x000fce0000ffe4ff */
[----:B------:R1:W-:Y:S01]  /*81290*/  LDGSTS.E [R4+0x30004], desc[UR60][R230.64], P2 ;  /* 0x30004000e6047fae */ /* 0x0003e2000912187c */
[----:B------:R-:W-:-:S03]  /*812a0*/  IMAD.X R237, R237, 0x1, R0, P3 ;  /* 0x00000001eded7824 */ /* 0x000fc600018e0600 */
[----:B------:R-:W-:Y:S04]  /*812b0*/  STL [R1+0x35d0], R238 ;  /* 0x0035d0ee01007387 */ /* 0x000fe80000100800 */
[----:B------:R-:W-:Y:S04]  /*812c0*/  STL [R1+0x35cc], R239 ;  /* 0x0035ccef01007387 */ /* 0x000fe80000100800 */
[----:B------:R-:W-:Y:S04]  /*812d0*/  STL [R1+0x35d8], R236 ;  /* 0x0035d8ec01007387 */ /* 0x000fe80000100800 */
[----:B------:R4:W-:Y:S01]  /*812e0*/  STL [R1+0x35d4], R237 ;  /* 0x0035d4ed01007387 */ /* 0x0009e20000100800 */
[----:B-1----:R-:W-:Y:S01]  /*812f0*/  IMAD.MOV.U32 R230, RZ, RZ, R238 ;  /* 0x000000ffffe67224 */ /* 0x002fe200078e00ee */
[----:B------:R-:W-:-:S05]  /*81300*/  MOV R231, R239 ;  /* 0x000000ef00e77202 */ /* 0x000fca0000000f00 */
[----:B------:R1:W-:Y:S02]  /*81310*/  LDGSTS.E [R4+0x34004], desc[UR60][R230.64], P2 ;  /* 0x34004000e6047fae */ /* 0x0003e4000912187c */
[----:B-1----:R-:W-:Y:S02]  /*81320*/  IMAD.MOV.U32 R231, RZ, RZ, R237 ;  /* 0x000000ffffe77224 */ /* 0x002fe400078e00ed */
[----:B------:R-:W-:Y:S01]  /*81330*/  IMAD.MOV.U32 R230, RZ, RZ, R236 ;  /* 0x000000ffffe67224 */ /* 0x000fe200078e00ec */
[-C--:B--2---:R-:W-:Y:S02]  /*81340*/  IADD3 R232, P4, R232, R6.reuse, RZ ;  /* 0x00000006e8e87210 */ /* 0x084fe40007f9e0ff */
[----:B------:R-:W-:Y:S02]  /*81350*/  IADD3 R234, P3, R234, R6, RZ ;  /* 0x00000006eaea7210 */ /* 0x000fe40007f7e0ff */
[----:B------:R-:W-:Y:S01]  /*81360*/  ISETP.GT.AND P1, PT, R3, 0x76, PT ;  /* 0x000000760300780c */ /* 0x000fe20003f24270 */
[----:B------:R1:W-:Y:S01]  /*81370*/  LDGSTS.E [R4+0x38004], desc[UR60][R230.64], P2 ;  /* 0x38004000e6047fae */ /* 0x0003e2000912187c */
[----:B------:R-:W-:-:S03]  /*81380*/  IADD3.X R235, R235, R0, RZ, P3, !PT ;  /* 0x00000000ebeb7210 */ /* 0x000fc60001ffe4ff */
[----:B------:R-:W-:Y:S04]  /*81390*/  STL [R1+0x35e0], R234 ;  /* 0x0035e0ea01007387 */ /* 0x000fe80000100800 */
[----:B------:R-:W-:Y:S04]  /*813a0*/  STL [R1+0x35dc], R235 ;  /* 0x0035dceb01007387 */ /* 0x000fe80000100800 */
[----:B------:R2:W-:Y:S04]  /*813b0*/  STL [R1+0x2e88], R232 ;  /* 0x002e88e801007387 */ /* 0x0005e80000100800 */
[----:B----4-:R-:W4:Y:S01]  /*813c0*/  LDL.LU R237, [R1+0x2894] ;  /* 0x0028940001ed7983 */ /* 0x010f220000300800 */
[----:B---3--:R-:W-:-:S05]  /*813d0*/  IMAD.X R233, R233, 0x1, R0, P4 ;  /* 0x00000001e9e97824 */ /* 0x008fca00020e0600 */
[----:B------:R3:W-:Y:S04]  /*813e0*/  STL [R1+0x2e84], R233 ;  /* 0x002e84e901007387 */ /* 0x0007e80000100800 */
[----:B------:R-:W4:Y:S04]  /*813f0*/  LDL.LU R236, [R1+0x2898] ;  /* 0x0028980001ec7983 */ /* 0x000f280000300800 */
[----:B------:R-:W4:Y:S04]  /*81400*/  LDL.LU R243, [R1+0x289c] ;  /* 0x00289c0001f37983 */ /* 0x000f280000300800 */
[----:B------:R-:W4:Y:S04]  /*81410*/  LDL.LU R242, [R1+0x28a0] ;  /* 0x0028a00001f27983 */ /* 0x000f280000300800 */
[----:B------:R-:W4:Y:S04]  /*81420*/  LDL.LU R241, [R1+0x28b4] ;  /* 0x0028b40001f17983 */ /* 0x000f280000300800 */
[----:B------:R-:W4:Y:S01]  /*81430*/  LDL.LU R240, [R1+0x28b8] ;  /* 0x0028b80001f07983 */ /* 0x000f220000300800 */
[----:B------:R-:W-:-:S04]  /*81440*/  SEL R5, RZ, 0x4, !P1 ;  /* 0x00000004ff057807 */ /* 0x000fc80004800000 */
[----:B------:R-:W-:Y:S01]  /*81450*/  SEL R5, R5, RZ, !P0 ;  /* 0x000000ff05057207 */ /* 0x000fe20004000000 */
[----:B-1----:R-:W-:Y:S01]  /*81460*/  IMAD.MOV.U32 R230, RZ, RZ, R234 ;  /* 0x000000ffffe67224 */ /* 0x002fe200078e00ea */
[----:B------:R-:W-:Y:S02]  /*81470*/  MOV R231, R235 ;  /* 0x000000eb00e77202 */ /* 0x000fe40000000f00 */
[----:B------:R-:W-:Y:S02]  /*81480*/  ISETP.NE.U32.AND P1, PT, R5, RZ, PT ;  /* 0x000000ff0500720c */ /* 0x000fe40003f25070 */
[C---:B------:R-:W-:Y:S01]  /*81490*/  ISETP.GT.AND P3, PT, R3.reuse, 0x18, PT ;  /* 0x000000180300780c */ /* 0x040fe20003f64270 */
[----:B------:R1:W-:Y:S01]  /*814a0*/  LDGSTS.E [R4+0x3c004], desc[UR60][R230.64], P2 ;  /* 0x3c004000e6047fae */ /* 0x0003e2000912187c */
[----:B------:R-:W-:Y:S02]  /*814b0*/  ISETP.GT.AND P2, PT, R3, 0x77, PT ;  /* 0x000000770300780c */ /* 0x000fe40003f44270 */
[----:B------:R-:W-:-:S04]  /*814c0*/  SEL R5, RZ, 0x4, !P3 ;  /* 0x00000004ff057807 */ /* 0x000fc80005800000 */
[----:B------:R-:W-:Y:S01]  /*814d0*/  SEL R5, R5, RZ, !P0 ;  /* 0x000000ff05057207 */ /* 0x000fe20004000000 */
[----:B-1----:R-:W-:Y:S02]  /*814e0*/  IMAD.MOV.U32 R230, RZ, RZ, R232 ;  /* 0x000000ffffe67224 */ /* 0x002fe400078e00e8 */
[----:B------:R-:W-:-:S05]  /*814f0*/  IMAD.MOV.U32 R231, RZ, RZ, R233 ;  /* 0x000000ffffe77224 */ /* 0x000fca00078e00e9 */
[----:B------:R1:W-:Y:S02]  /*81500*/  LDGSTS.E [R4+0x30008], desc[UR60][R230.64], P1 ;  /* 0x30008000e6047fae */ /* 0x0003e4000892187c */
[----:B-1----:R-:W-:Y:S02]  /*81510*/  SEL R230, RZ, 0x4, !P2 ;  /* 0x00000004ffe67807 */ /* 0x002fe40005000000 */
[----:B------:R-:W-:Y:S02]  /*81520*/  ISETP.NE.U32.AND P2, PT, R5, RZ, PT ;  /* 0x000000ff0500720c */ /* 0x000fe40003f45070 */
[----:B------:R-:W-:Y:S02]  /*81530*/  IADD3 R5, P4, R228, R6, RZ ;  /* 0x00000006e4057210 */ /* 0x000fe40007f9e0ff */
[----:B------:R-:W-:Y:S02]  /*81540*/  SEL R230, R230, RZ, !P0 ;  /* 0x000000ffe6e67207 */ /* 0x000fe40004000000 */
[----:B------:R-:W-:-:S02]  /*81550*/  IADD3.X R228, R229, R0, RZ, P4, !PT ;  /* 0x00000000e5e47210 */ /* 0x000fc400027fe4ff */
[----:B------:R-:W-:Y:S02]  /*81560*/  ISETP.NE.U32.AND P3, PT, R230, RZ, PT ;  /* 0x000000ffe600720c */ /* 0x000fe40003f65070 */
[----:B------:R-:W-:-:S05]  /*81570*/  IADD3 R230, P4, R226, R6, RZ ;  /* 0x00000006e2e67210 */ /* 0x000fca0007f9e0ff */
[----:B------:R-:W-:Y:S01]  /*81580*/  IMAD.X R226, R227, 0x1, R0, P4 ;  /* 0x00000001e3e27824 */ /* 0x000fe200020e0600 */
[----:B------:R-:W-:-:S05]  /*81590*/  IADD3 R231, P4, R224, R6, RZ ;  /* 0x00000006e0e77210 */ /* 0x000fca0007f9e0ff */
[----:B------:R-:W-:Y:S01]  /*815a0*/  IMAD.X R224, R225, 0x1, R0, P4 ;  /* 0x00000001e1e07824 */ /* 0x000fe200020e0600 */
[----:B--2---:R-:W-:-:S04]  /*815b0*/  IADD3 R232, P4, R222, R6, RZ ;  /* 0x00000006dee87210 */ /* 0x004fc80007f9e0ff */
[----:B------:R-:W-:Y:S02]  /*815c0*/  IADD3.X R222, R223, R0, RZ, P4, !PT ;  /* 0x00000000dfde7210 */ /* 0x000fe400027fe4ff */
[----:B---3--:R-:W-:-:S05]  /*815d0*/  IADD3 R233, P4, R220, R6, RZ ;  /* 0x00000006dce97210 */ /* 0x008fca0007f9e0ff */
[----:B------:R-:W-:Y:S01]  /*815e0*/  IMAD.X R220, R221, 0x1, R0, P4 ;  /* 0x00000001dddc7824 */ /* 0x000fe200020e0600 */
[-C--:B------:R-:W-:Y:S02]  /*815f0*/  IADD3 R234, P4, R218, R6.reuse, RZ ;  /* 0x00000006daea7210 */ /* 0x080fe40007f9e0ff */
[----:B------:R-:W-:-:S03]  /*81600*/  IADD3 R235, P5, R216, R6, RZ ;  /* 0x00000006d8eb7210 */ /* 0x000fc60007fbe0ff */
[----:B------:R-:W-:Y:S02]  /*81610*/  IMAD.X R218, R219, 0x1, R0, P4 ;  /* 0x00000001dbda7824 */ /* 0x000fe400020e0600 */
[----:B------:R-:W-:Y:S01]  /*81620*/  IMAD.MOV.U32 R229, RZ, RZ, R228 ;  /* 0x000000ffffe57224 */ /* 0x000fe200078e00e4 */
[----:B------:R-:W-:Y:S02]  /*81630*/  IADD3.X R216, R217, R0, RZ, P5, !PT ;  /* 0x00000000d9d87210 */ /* 0x000fe40002ffe4ff */
        /* <DEDUP_REMOVED lines=12> */
[----:B------:R-:W-:Y:S01]  /*81700*/  LDGSTS.E [R4+0x34008], desc[UR60][R228.64], P1 ;  /* 0x34008000e4047fae */ /* 0x000fe2000892187c */
[----:B------:R-:W-:-:S03]  /*81710*/  MOV R216, R235 ;  /* 0x000000eb00d87202 */ /* 0x000fc60000000f00 */
[----:B------:R-:W-:Y:S04]  /*81720*/  LDGSTS.E [R4+0x38008], desc[UR60][R226.64], P1 ;  /* 0x38008000e2047fae */ /* 0x000fe8000892187c */
[----:B------:R-:W-:Y:S04]  /*81730*/  LDGSTS.E [R4+0x3c008], desc[UR60][R224.64], P1 ;  /* 0x3c008000e0047fae */ /* 0x000fe8000892187c */
[----:B------:R-:W-:Y:S04]  /*81740*/  LDGSTS.E [R4+0x3000c], desc[UR60][R222.64], P3 ;  /* 0x3000c000de047fae */ /* 0x000fe8000992187c */
[----:B------:R-:W-:Y:S04]  /*81750*/  LDGSTS.E [R4+0x3400c], desc[UR60][R220.64], P3 ;  /* 0x3400c000dc047fae */ /* 0x000fe8000992187c */
[----:B------:R-:W-:Y:S04]  /*81760*/  LDGSTS.E [R4+0x3800c], desc[UR60][R218.64], P3 ;  /* 0x3800c000da047fae */ /* 0x000fe8000992187c */
[----:B------:R1:W-:Y:S01]  /*81770*/  LDGSTS.E [R4+0x3c00c], desc[UR60][R216.64], P3 ;  /* 0x3c00c000d8047fae */ /* 0x0003e2000992187c */
[----:B----4-:R-:W-:-:S05]  /*81780*/  IADD3 R236, P4, R236, R6, RZ ;  /* 0x00000006ecec7210 */ /* 0x010fca0007f9e0ff */
[----:B------:R-:W-:Y:S01]  /*81790*/  IMAD.X R237, R237, 0x1, R0, P4 ;  /* 0x00000001eded7824 */ /* 0x000fe200020e0600 */
[----:B------:R-:W-:Y:S04]  /*817a0*/  STL [R1+0x2898], R236 ;  /* 0x002898ec01007387 */ /* 0x000fe80000100800 */
[----:B------:R2:W-:Y:S04]  /*817b0*/  STL [R1+0x2894], R237 ;  /* 0x002894ed01007387 */ /* 0x0005e80000100800 */
[----:B------:R-:W3:Y:S04]  /*817c0*/  LDL.LU R239, [R1+0x28bc] ;  /* 0x0028bc0001ef7983 */ /* 0x000ee80000300800 */
[----:B------:R-:W4:Y:S01]  /*817d0*/  LDL.LU R238, [R1+0x28c0] ;  /* 0x0028c00001ee7983 */ /* 0x000f220000300800 */
[----:B------:R-:W-:Y:S01]  /*817e0*/  MOV R231, R237 ;  /* 0x000000ed00e77202 */ /* 0x000fe20000000f00 */
[----:B------:R-:W-:Y:S01]  /*817f0*/  IMAD.MOV.U32 R230, RZ, RZ, R236 ;  /* 0x000000ffffe67224 */ /* 0x000fe200078e00ec */
[----:B------:R-:W-:-:S02]  /*81800*/  IADD3 R242, P1, R242, R6, RZ ;  /* 0x00000006f2f27210 */ /* 0x000fc40007f3e0ff */
[----:B------:R-:W-:Y:S01]  /*81810*/  IADD3 R240, P3, R240, R6, RZ ;  /* 0x00000006f0f07210 */ /* 0x000fe20007f7e0ff */
[----:B--2---:R-:W2:Y:S04]  /*81820*/  LDL.LU R237, [R1+0x28cc] ;  /* 0x0028cc0001ed7983 */ /* 0x004ea80000300800 */
[----:B------:R-:W2:Y:S01]  /*81830*/  LDL.LU R236, [R1+0x28d0] ;  /* 0x0028d00001ec7983 */ /* 0x000ea20000300800 */
[--C-:B------:R-:W-:Y:S02]  /*81840*/  IMAD.X R243, R243, 0x1, R0.reuse, P1 ;  /* 0x00000001f3f37824 */ /* 0x100fe400008e0600 */
[----:B------:R-:W-:Y:S01]  /*81850*/  IMAD.X R241, R241, 0x1, R0, P3 ;  /* 0x00000001f1f17824 */ /* 0x000fe200018e0600 */
[----:B------:R-:W-:Y:S04]  /*81860*/  STL [R1+0x28a0], R242 ;  /* 0x0028a0f201007387 */ /* 0x000fe80000100800 */
[----:B------:R-:W-:Y:S04]  /*81870*/  STL [R1+0x289c], R243 ;  /* 0x00289cf301007387 */ /* 0x000fe80000100800 */
[----:B------:R-:W-:Y:S04]  /*81880*/  STL [R1+0x28b8], R240 ;  /* 0x0028b8f001007387 */ /* 0x000fe80000100800 */
[----:B------:R-:W-:Y:S04]  /*81890*/  STL [R1+0x28b4], R241 ;  /* 0x0028b4f101007387 */ /* 0x000fe80000100800 */
[----:B------:R-:W2:Y:S04]  /*818a0*/  LDL.LU R235, [R1+0x28d4] ;  /* 0x0028d40001eb7983 */ /* 0x000ea80000300800 */
[----:B------:R-:W2:Y:S04]  /*818b0*/  LDL.LU R234, [R1+0x28d8] ;  /* 0x0028d80001ea7983 */ /* 0x000ea80000300800 */
[----:B------:R-:W2:Y:S04]  /*818c0*/  LDL.LU R233, [R1+0x28ec] ;  /* 0x0028ec0001e97983 */ /* 0x000ea80000300800 */
[----:B------:R-:W2:Y:S01]  /*818d0*/  LDL.LU R232, [R1+0x28f0] ;  /* 0x0028f00001e87983 */ /* 0x000ea20000300800 */
[----:B------:R-:W-:-:S05]  /*818e0*/  LOP3.LUT R5, R12, 0x60, RZ, 0x3c, !PT ;  /* 0x000000600c057812 */ /* 0x000fca00078e3cff */
[----:B------:R-:W-:Y:S01]  /*818f0*/  IMAD.IADD R5, R5, 0x1, R14 ;  /* 0x0000000105057824 */ /* 0x000fe200078e020e */
[----:B------:R-:W-:-:S04]  /*81900*/  ISETP.GT.AND P1, PT, R3, 0x19, PT ;  /* 0x000000190300780c */ /* 0x000fc80003f24270 */
[----:B------:R1:W-:Y:S02]  /*81910*/  LDGSTS.E [R5], desc[UR60][R230.64], P2 ;  /* 0x00000000e6057fae */ /* 0x0003e4000912187c */
[----:B-1----:R-:W-:Y:S02]  /*81920*/  SEL R4, RZ, 0x4, !P1 ;  /* 0x00000004ff047807 */ /* 0x002fe40004800000 */
[----:B------:R-:W-:Y:S01]  /*81930*/  MOV R230, R242 ;  /* 0x000000f200e67202 */ /* 0x000fe20000000f00 */
[----:B------:R-:W-:-:S05]  /*81940*/  IMAD.MOV.U32 R231, RZ, RZ, R243 ;  /* 0x000000ffffe77224 */ /* 0x000fca00078e00f3 */
[----:B------:R1:W-:Y:S01]  /*81950*/  LDGSTS.E [R5+0x4000], desc[UR60][R230.64], P2 ;  /* 0x04000000e6057fae */ /* 0x0003e2000912187c */
[----:B------:R-:W-:Y:S01]  /*81960*/  SEL R4, R4, RZ, !P0 ;  /* 0x000000ff04047207 */ /* 0x000fe20004000000 */
[----:B-1----:R-:W-:Y:S01]  /*81970*/  IMAD.MOV.U32 R230, RZ, RZ, R240 ;  /* 0x000000ffffe67224 */ /* 0x002fe200078e00f0 */
[----:B------:R-:W-:Y:S02]  /*81980*/  MOV R231, R241 ;  /* 0x000000f100e77202 */ /* 0x000fe40000000f00 */
[----:B------:R-:W-:-:S03]  /*81990*/  ISETP.NE.U32.AND P1, PT, R4, RZ, PT ;  /* 0x000000ff0400720c */ /* 0x000fc60003f25070 */
[----:B------:R1:W-:Y:S01]  /*819a0*/  LDGSTS.E [R5+0x8000], desc[UR60][R230.64], P2 ;  /* 0x08000000e6057fae */ /* 0x0003e2000912187c */
[----:B----4-:R-:W-:-:S05]  /*819b0*/  IADD3 R238, P3, R238, R6, RZ ;  /* 0x00000006eeee7210 */ /* 0x010fca0007f7e0ff */
[--C-:B---3--:R-:W-:Y:S01]  /*819c0*/  IMAD.X R239, R239, 0x1, R0.reuse, P3 ;  /* 0x00000001efef7824 */ /* 0x108fe200018e0600 */
[----:B--2---:R-:W-:Y:S02]  /*819d0*/  IADD3 R236, P4, R236, R6, RZ ;  /* 0x00000006ecec7210 */ /* 0x004fe40007f9e0ff */
[----:B-1----:R-:W-:Y:S01]  /*819e0*/  MOV R230, R238 ;  /* 0x000000ee00e67202 */ /* 0x002fe20000000f00 */
[----:B------:R-:W-:Y:S01]  /*819f0*/  IMAD.MOV.U32 R231, RZ, RZ, R239 ;  /* 0x000000ffffe77224 */ /* 0x000fe200078e00ef */
[----:B------:R-:W-:Y:S01]  /*81a00*/  STL [R1+0x28c0], R238 ;  /* 0x0028c0ee01007387 */ /* 0x000fe20000100800 */
[----:B------:R-:W-:-:S03]  /*81a10*/  IMAD.X R237, R237, 0x1, R0, P4 ;  /* 0x00000001eded7824 */ /* 0x000fc600020e0600 */
[----:B------:R1:W-:Y:S04]  /*81a20*/  STL [R1+0x28bc], R239 ;  /* 0x0028bcef01007387 */ /* 0x0003e80000100800 */
[----:B------:R-:W-:Y:S04]  /*81a30*/  STL [R1+0x28d0], R236 ;  /* 0x0028d0ec01007387 */ /* 0x000fe80000100800 */
[----:B------:R2:W-:Y:S04]  /*81a40*/  STL [R1+0x28cc], R237 ;  /* 0x0028cced01007387 */ /* 0x0005e80000100800 */
[----:B------:R3:W-:Y:S01]  /*81a50*/  LDGSTS.E [R5+0xc000], desc[UR60][R230.64], P2 ;  /* 0x0c000000e6057fae */ /* 0x0007e2000912187c */
[----:B------:R-:W-:-:S02]  /*81a60*/  IADD3 R234, P2, R234, R6, RZ ;  /* 0x00000006eaea7210 */ /* 0x000fc40007f5e0ff */
[----:B------:R-:W-:Y:S01]  /*81a70*/  IADD3 R232, P3, R232, R6, RZ ;  /* 0x00000006e8e87210 */ /* 0x000fe20007f7e0ff */
[----:B-1----:R-:W4:Y:S04]  /*81a80*/  LDL.LU R239, [R1+0x28f4] ;  /* 0x0028f40001ef7983 */ /* 0x002f280000300800 */
[----:B------:R-:W4:Y:S01]  /*81a90*/  LDL.LU R238, [R1+0x28f8] ;  /* 0x0028f80001ee7983 */ /* 0x000f220000300800 */
[----:B---3--:R-:W-:Y:S01]  /*81aa0*/  MOV R231, R237 ;  /* 0x000000ed00e77202 */ /* 0x008fe20000000f00 */
[----:B------:R-:W-:Y:S02]  /*81ab0*/  IMAD.MOV.U32 R230, RZ, RZ, R236 ;  /* 0x000000ffffe67224 */ /* 0x000fe400078e00ec */
[----:B--2---:R-:W2:Y:S04]  /*81ac0*/  LDL.LU R237, [R1+0x2904] ;  /* 0x0029040001ed7983 */ /* 0x004ea80000300800 */
[----:B------:R-:W3:Y:S01]  /*81ad0*/  LDL.LU R236, [R1+0x2908] ;  /* 0x0029080001ec7983 */ /* 0x000ee20000300800 */
[----:B------:R-:W-:-:S02]  /*81ae0*/  IMAD.X R235, R235, 0x1, R0, P2 ;  /* 0x00000001ebeb7824 */ /* 0x000fc400010e0600 */
[----:B------:R-:W-:Y:S01]  /*81af0*/  IMAD.X R233, R233, 0x1, R0, P3 ;  /* 0x00000001e9e97824 */ /* 0x000fe200018e0600 */
[----:B------:R1:W-:Y:S04]  /*81b00*/  LDGSTS.E [R5+0x4], desc[UR60][R230.64], P1 ;  /* 0x00004000e6057fae */ /* 0x0003e8000892187c */
[----:B------:R-:W-:Y:S04]  /*81b10*/  STL [R1+0x28d8], R234 ;  /* 0x0028d8ea01007387 */ /* 0x000fe80000100800 */
[----:B------:R1:W-:Y:S04]  /*81b20*/  STL [R1+0x28d4], R235 ;  /* 0x0028d4eb01007387 */ /* 0x0003e80000100800 */
[----:B------:R-:W-:Y:S04]  /*81b30*/  STL [R1+0x28f0], R232 ;  /* 0x0028f0e801007387 */ /* 0x000fe80000100800 */
[----:B------:R1:W-:Y:S02]  /*81b40*/  STL [R1+0x28ec], R233 ;  /* 0x0028ece901007387 */ /* 0x0003e40000100800 */
[----:B-1----:R-:W-:Y:S01]  /*81b50*/  MOV R230, R234 ;  /* 0x000000ea00e67202 */ /* 0x002fe20000000f00 */
[----:B------:R-:W-:-:S02]  /*81b60*/  IMAD.MOV.U32 R231, RZ, RZ, R235 ;  /* 0x000000ffffe77224 */ /* 0x000fc400078e00eb */
[----:B------:R-:W2:Y:S04]  /*81b70*/  LDL.LU R235, [R1+0x290c] ;  /* 0x00290c0001eb7983 */ /* 0x000ea80000300800 */
        /* <DEDUP_REMOVED lines=24> */
[----:B------:R-:W-:-:S02]  /*81d00*/  IADD3 R234, P1, R234, R6, RZ ;  /* 0x00000006eaea7210 */ /* 0x000fc40007f3e0ff */
[----:B---3--:R-:W-:Y:S01]  /*81d10*/  MOV R231, R237 ;  /* 0x000000ed00e77202 */ /* 0x008fe20000000f00 */
[----:B------:R-:W-:Y:S01]  /*81d20*/  IMAD.MOV.U32 R230, RZ, RZ, R236 ;  /* 0x000000ffffe67224 */ /* 0x000fe200078e00ec */
[----:B--2---:R-:W2:Y:S04]  /*81d30*/  LDL.LU R237, [R1+0x293c] ;  /* 0x00293c0001ed7983 */ /* 0x004ea80000300800 */
[----:B------:R-:W3:Y:S01]  /*81d40*/  LDL.LU R236, [R1+0x2940] ;  /* 0x0029400001ec7983 */ /* 0x000ee20000300800 */
[----:B------:R-:W-:-:S03]  /*81d50*/  IMAD.X R235, R235, 0x1, R0, P1 ;  /* 0x00000001ebeb7824 */ /* 0x000fc600008e0600 */
[----:B------:R1:W-:Y:S01]  /*81d60*/  LDGSTS.E [R5+0x8], desc[UR60][R230.64], P2 ;  /* 0x00008000e6057fae */ /* 0x0003e2000912187c */
[----:B------:R-:W-:-:S03]  /*81d70*/  IADD3 R232, P3, R232, R6, RZ ;  /* 0x00000006e8e87210 */ /* 0x000fc60007f7e0ff */
[----:B------:R-:W-:Y:S04]  /*81d80*/  STL [R1+0x2910], R234 ;  /* 0x002910ea01007387 */ /* 0x000fe80000100800 */
[----:B------:R1:W-:Y:S01]  /*81d90*/  STL [R1+0x290c], R235 ;  /* 0x00290ceb01007387 */ /* 0x0003e20000100800 */
[----:B------:R-:W-:Y:S01]  /*81da0*/  IMAD.X R233, R233, 0x1, R0, P3 ;  /* 0x00000001e9e97824 */ /* 0x000fe200018e0600 */
[----:B-1----:R-:W-:Y:S01]  /*81db0*/  MOV R230, R234 ;  /* 0x000000ea00e67202 */ /* 0x002fe20000000f00 */
[----:B------:R-:W-:Y:S01]  /*81dc0*/  IMAD.MOV.U32 R231, RZ, RZ, R235 ;  /* 0x000000ffffe77224 */ /* 0x000fe200078e00eb */
[----:B------:R-:W-:Y:S04]  /*81dd0*/  STL [R1+0x2928], R232 ;  /* 0x002928e801007387 */ /* 0x000fe80000100800 */
[----:B------:R1:W-:Y:S04]  /*81de0*/  STL [R1+0x2924], R233 ;  /* 0x002924e901007387 */ /* 0x0003e80000100800 */
[----:B------:R-:W2:Y:S04]  /*81df0*/  LDL.LU R235, [R1+0x2944] ;  /* 0x0029440001eb7983 */ /* 0x000ea80000300800 */
[----:B------:R-:W2:Y:S04]  /*81e00*/  LDL.LU R234, [R1+0x2948] ;  /* 0x0029480001ea7983 */ /* 0x000ea80000300800 */
[----:B------:R1:W-:Y:S02]  /*81e10*/  LDGSTS.E [R5+0x4008], desc[UR60][R230.64], P2 ;  /* 0x04008000e6057fae */ /* 0x0003e4000912187c */
[----:B-1----:R-:W-:Y:S01]  /*81e20*/  MOV R231, R233 ;  /* 0x000000e900e77202 */ /* 0x002fe20000000f00 */
[----:B------:R-:W-:Y:S01]  /*81e30*/  IMAD.MOV.U32 R230, RZ, RZ, R232 ;  /* 0x000000ffffe67224 */ /* 0x000fe200078e00e8 */
        /* <DEDUP_REMOVED lines=23> */
[----:B------:R-:W3:Y:S01]  /*81fb0*/  LDL.LU R236, [R1+0x3070] ;  /* 0x0030700001ec7983 */ /* 0x000ee20000300800 */
[----:B------:R-:W-:-:S03]  /*81fc0*/  IADD3 R234, P2, R234, R6, RZ ;  /* 0x00000006eaea7210 */ /* 0x000fc60007f5e0ff */
[----:B------:R1:W-:Y:S02]  /*81fd0*/  LDGSTS.E [R5+0xc], desc[UR60][R230.64], P1 ;  /* 0x0000c000e6057fae */ /* 0x0003e4000892187c */
[--C-:B------:R-:W-:Y:S01]  /*81fe0*/  IMAD.X R235, R235, 0x1, R0.reuse, P2 ;  /* 0x00000001ebeb7824 */ /* 0x100fe200010e0600 */
[----:B------:R-:W-:Y:S01]  /*81ff0*/  IADD3 R232, P3, R232, R6, RZ ;  /* 0x00000006e8e87210 */ /* 0x000fe20007f7e0ff */
[----:B------:R-:W-:Y:S04]  /*82000*/  STL [R1+0x2948], R234 ;  /* 0x002948ea01007387 */ /* 0x000fe80000100800 */
[----:B------:R1:W-:Y:S01]  /*82010*/  STL [R1+0x2944], R235 ;  /* 0x002944eb01007387 */ /* 0x0003e20000100800 */
[----:B------:R-:W-:Y:S01]  /*82020*/  IMAD.X R233, R233, 0x1, R0, P3 ;  /* 0x00000001e9e97824 */ /* 0x000fe200018e0600 */
[----:B-1----:R-:W-:Y:S01]  /*82030*/  MOV R230, R234 ;  /* 0x000000ea00e67202 */ /* 0x002fe20000000f00 */
[----:B------:R-:W-:Y:S01]  /*82040*/  IMAD.MOV.U32 R231, RZ, RZ, R235 ;  /* 0x000000ffffe77224 */ /* 0x000fe200078e00eb */
[----:B------:R-:W-:Y:S04]  /*82050*/  STL [R1+0x2960], R232 ;  /* 0x002960e801007387 */ /* 0x000fe80000100800 */
[----:B------:R1:W-:Y:S04]  /*82060*/  STL [R1+0x295c], R233 ;  /* 0x00295ce901007387 */ /* 0x0003e80000100800 */
[----:B------:R1:W-:Y:S04]  /*82070*/  LDGSTS.E [R5+0x400c], desc[UR60][R230.64], P1 ;  /* 0x0400c000e6057fae */ /* 0x0003e8000892187c */
[----:B------:R-:W2:Y:S04]  /*82080*/  LDL.LU R235, [R1+0x308c] ;  /* 0x00308c0001eb7983 */ /* 0x000ea80000300800 */
        /* <DEDUP_REMOVED lines=25> */
[----:B--2---:R-:W2:Y:S01]  /*82220*/  LDL.LU R237, [R1+0x30ec] ;  /* 0x0030ec0001ed7983 */ /* 0x004ea20000300800 */
[----:B------:R-:W-:-:S03]  /*82230*/  IADD3 R234, P1, R234, R6, RZ ;  /* 0x00000006eaea7210 */ /* 0x000fc60007f3e0ff */
[----:B------:R-:W3:Y:S04]  /*82240*/  LDL.LU R236, [R1+0x30f0] ;  /* 0x0030f00001ec7983 */ /* 0x000ee80000300800 */
[----:B------:R1:W-:Y:S01]  /*82250*/  LDGSTS.E [R5+0x10000], desc[UR60][R230.64], P2 ;  /* 0x10000000e6057fae */ /* 0x0003e2000912187c */
[--C-:B------:R-:W-:Y:S01]  /*82260*/  IMAD.X R235, R235, 0x1, R0.reuse, P1 ;  /* 0x00000001ebeb7824 */ /* 0x100fe200008e0600 */
[----:B------:R-:W-:Y:S02]  /*82270*/  IADD3 R232, P3, R232, R6, RZ ;  /* 0x00000006e8e87210 */ /* 0x000fe40007f7e0ff */
        /* <DEDUP_REMOVED lines=213> */
[----:B------:R-:W2:Y:S04]  /*82fd0*/  LDL.LU R232, [R1+0x3660] ;  /* 0x0036600001e87983 */ /* 0x000ea80000300800 */
[----:B------:R1:W-:Y:S01]  /*82fe0*/  LDGSTS.E [R5+0x28004], desc[UR60][R230.64], P1 ;  /* 0x28004000e6057fae */ /* 0x0003e2000892187c */
[----:B------:R-:W-:-:S04]  /*82ff0*/  ISETP.GT.AND P2, PT, R3, 0x5a, PT ;  /* 0x0000005a0300780c */ /* 0x000fc80003f44270 */
[----:B------:R-:W-:-:S04]  /*83000*/  SEL R4, RZ, 0x4, !P2 ;  /* 0x00000004ff047807 */ /* 0x000fc80005000000 */
[----:B------:R-:W-:-:S04]  /*83010*/  SEL R4, R4, RZ, !P0 ;  /* 0x000000ff04047207 */ /* 0x000fc80004000000 */
[----:B------:R-:W-:Y:S02]  /*83020*/  ISETP.NE.U32.AND P2, PT, R4, RZ, PT ;  /* 0x000000ff0400720c */ /* 0x000fe40003f45070 */
[-C--:B----4-:R-:W-:Y:S02]  /*83030*/  IADD3 R238, P3, R238, R6.reuse, RZ ;  /* 0x00000006eeee7210 */ /* 0x090fe40007f7e0ff */
[----:B---3--:R-:W-:-:S03]  /*83040*/  IADD3 R236, P4, R236, R6, RZ ;  /* 0x00000006ecec7210 */ /* 0x008fc60007f9e0ff */
[--C-:B------:R-:W-:Y:S01]  /*83050*/  IMAD.X R239, R239, 0x1, R0.reuse, P3 ;  /* 0x00000001efef7824 */ /* 0x100fe200018e0600 */
[----:B------:R-:W-:Y:S01]  /*83060*/  STL [R1+0x3648], R238 ;  /* 0x003648ee01007387 */ /* 0x000fe20000100800 */
[----:B--2---:R-:W-:-:S03]  /*83070*/  IMAD.X R237, R237, 0x1, R0, P4 ;  /* 0x00000001eded7824 */ /* 0x004fc600020e0600 */
[----:B------:R2:W-:Y:S01]  /*83080*/  STL [R1+0x3644], R239 ;  /* 0x003644ef01007387 */ /* 0x0005e20000100800 */
[----:B-1----:R-:W-:Y:S01]  /*83090*/  MOV R230, R238 ;  /* 0x000000ee00e67202 */ /* 0x002fe20000000f00 */
[----:B------:R-:W-:Y:S02]  /*830a0*/  IMAD.MOV.U32 R231, RZ, RZ, R239 ;  /* 0x000000ffffe77224 */ /* 0x000fe400078e00ef */
[----:B------:R1:W-:Y:S04]  /*830b0*/  STL [R1+0x3650], R236 ;  /* 0x003650ec01007387 */ /* 0x0003e80000100800 */
[----:B------:R3:W-:Y:S04]  /*830c0*/  STL [R1+0x364c], R237 ;  /* 0x00364ced01007387 */ /* 0x0007e80000100800 */
[----:B------:R-:W4:Y:S04]  /*830d0*/  LDL.LU R241, [R1+0x3604] ;  /* 0x0036040001f17983 */ /* 0x000f280000300800 */
[----:B------:R-:W4:Y:S04]  /*830e0*/  LDL.LU R240, [R1+0x3608] ;  /* 0x0036080001f07983 */ /* 0x000f280000300800 */
[----:B------:R1:W-:Y:S01]  /*830f0*/  LDGSTS.E [R5+0x2c004], desc[UR60][R230.64], P1 ;  /* 0x2c004000e6057fae */ /* 0x0003e2000892187c */
[----:B------:R-:W-:-:S05]  /*83100*/  IADD3 R234, P1, R234, R6, RZ ;  /* 0x00000006eaea7210 */ /* 0x000fca0007f3e0ff */
[----:B------:R-:W-:Y:S01]  /*83110*/  IMAD.X R235, R235, 0x1, R0, P1 ;  /* 0x00000001ebeb7824 */ /* 0x000fe200008e0600 */
[----:B------:R-:W-:Y:S01]  /*83120*/  STL [R1+0x3658], R234 ;  /* 0x003658ea01007387 */ /* 0x000fe20000100800 */
[----:B------:R-:W-:-:S03]  /*83130*/  IADD3 R232, P3, R232, R6, RZ ;  /* 0x00000006e8e87210 */ /* 0x000fc60007f7e0ff */
[----:B------:R3:W-:Y:S02]  /*83140*/  STL [R1+0x3654], R235 ;  /* 0x003654eb01007387 */ /* 0x0007e40000100800 */
[----:B------:R-:W-:Y:S02]  /*83150*/  IMAD.X R233, R233, 0x1, R0, P3 ;  /* 0x00000001e9e97824 */ /* 0x000fe400018e0600 */
[----:B------:R-:W-:Y:S04]  /*83160*/  STL [R1+0x3660], R232 ;  /* 0x003660e801007387 */ /* 0x000fe80000100800 */
[----:B--2---:R-:W2:Y:S04]  /*83170*/  LDL.LU R239, [R1+0x3664] ;  /* 0x0036640001ef7983 */ /* 0x004ea80000300800 */
[----:B------:R3:W-:Y:S04]  /*83180*/  STL [R1+0x365c], R233 ;  /* 0x00365ce901007387 */ /* 0x0007e80000100800 */
[----:B------:R-:W2:Y:S01]  /*83190*/  LDL.LU R238, [R1+0x3668] ;  /* 0x0036680001ee7983 */ /* 0x000ea20000300800 */
[----:B-1----:R-:W-:Y:S01]  /*831a0*/  IMAD.MOV.U32 R230, RZ, RZ, R236 ;  /* 0x000000ffffe67224 */ /* 0x002fe200078e00ec */
[----:B------:R-:W-:-:S02]  /*831b0*/  MOV R231, R237 ;  /* 0x000000ed00e77202 */ /* 0x000fc40000000f00 */
[----:B------:R-:W2:Y:S04]  /*831c0*/  LDL.LU R236, [R1+0x3670] ;  /* 0x0036700001ec7983 */ /* 0x000ea80000300800 */
[----:B---3--:R-:W3:Y:S04]  /*831d0*/  LDL.LU R237, [R1+0x366c] ;  /* 0x00366c0001ed7983 */ /* 0x008ee80000300800 */
[----:B------:R1:W-:Y:S02]  /*831e0*/  LDGSTS.E [R5+0x20008], desc[UR60][R230.64], P2 ;  /* 0x20008000e6057fae */ /* 0x0003e4000912187c */
[----:B-1----:R-:W-:Y:S01]  /*831f0*/  MOV R230, R234 ;  /* 0x000000ea00e67202 */ /* 0x002fe20000000f00 */
[----:B------:R-:W-:-:S02]  /*83200*/  IMAD.MOV.U32 R231, RZ, RZ, R235 ;  /* 0x000000ffffe77224 */ /* 0x000fc400078e00eb */
[----:B------:R-:W3:Y:S04]  /*83210*/  LDL.LU R235, [R1+0x3674] ;  /* 0x0036740001eb7983 */ /* 0x000ee80000300800 */
[----:B------:R-:W3:Y:S04]  /*83220*/  LDL.LU R234, [R1+0x3678] ;  /* 0x0036780001ea7983 */ /* 0x000ee80000300800 */
[----:B------:R1:W-:Y:S02]  /*83230*/  LDGSTS.E [R5+0x24008], desc[UR60][R230.64], P2 ;  /* 0x24008000e6057fae */ /* 0x0003e4000912187c */
[----:B-1----:R-:W-:Y:S01]  /*83240*/  MOV R231, R233 ;  /* 0x000000e900e77202 */ /* 0x002fe20000000f00 */
[----:B------:R-:W-:Y:S01]  /*83250*/  IMAD.MOV.U32 R230, RZ, RZ, R232 ;  /* 0x000000ffffe67224 */ /* 0x000fe200078e00e8 */
        /* <DEDUP_REMOVED lines=8> */
[----:B------:R-:W-:Y:S02]  /*832e0*/  IMAD.X R241, R241, 0x1, R0, P3 ;  /* 0x00000001f1f17824 */ /* 0x000fe400018e0600 */
[----:B-1----:R-:W-:-:S03]  /*832f0*/  IMAD.MOV.U32 R230, RZ, RZ, R240 ;  /* 0x000000ffffe67224 */ /* 0x002fc600078e00f0 */
[----:B------:R-:W-:-:S05]  /*83300*/  MOV R231, R241 ;  /* 0x000000f100e77202 */ /* 0x000fca0000000f00 */
[----:B------:R1:W-:Y:S01]  /*83310*/  LDGSTS.E [R5+0x2c008], desc[UR60][R230.64], P2 ;  /* 0x2c008000e6057fae */ /* 0x0003e2000912187c */
[-C--:B--2---:R-:W-:Y:S02]  /*83320*/  IADD3 R238, P2, R238, R6.reuse, RZ ;  /* 0x00000006eeee7210 */ /* 0x084fe40007f5e0ff */
[----:B------:R-:W-:-:S03]  /*83330*/  IADD3 R236, P3, R236, R6, RZ ;  /* 0x00000006ecec7210 */ /* 0x000fc60007f7e0ff */
[--C-:B------:R-:W-:Y:S01]  /*83340*/  IMAD.X R239, R239, 0x1, R0.reuse, P2 ;  /* 0x00000001efef7824 */ /* 0x100fe200010e0600 */
[----:B-1----:R-:W-:Y:S01]  /*83350*/  MOV R230, R238 ;  /* 0x000000ee00e67202 */ /* 0x002fe20000000f00 */
[----:B---3--:R-:W-:Y:S02]  /*83360*/  IMAD.X R237, R237, 0x1, R0, P3 ;  /* 0x00000001eded7824 */ /* 0x008fe400018e0600 */
[----:B------:R-:W-:-:S05]  /*83370*/  IMAD.MOV.U32 R231, RZ, RZ, R239 ;  /* 0x000000ffffe77224 */ /* 0x000fca00078e00ef */
[----:B------:R1:W-:Y:S01]  /*83380*/  LDGSTS.E [R5+0x2000c], desc[UR60][R230.64], P1 ;  /* 0x2000c000e6057fae */ /* 0x0003e2000892187c */
[----:B------:R-:W-:Y:S01]  /*83390*/  IADD3 R234, P2, R234, R6, RZ ;  /* 0x00000006eaea7210 */ /* 0x000fe20007f5e0ff */
[----:B-1----:R-:W-:Y:S01]  /*833a0*/  IMAD.MOV.U32 R230, RZ, RZ, R236 ;  /* 0x000000ffffe67224 */ /* 0x002fe200078e00ec */
[----:B------:R-:W-:-:S03]  /*833b0*/  MOV R231, R237 ;  /* 0x000000ed00e77202 */ /* 0x000fc60000000f00 */
[--C-:B------:R-:W-:Y:S02]  /*833c0*/  IMAD.X R235, R235, 0x1, R0.reuse, P2 ;  /* 0x00000001ebeb7824 */ /* 0x100fe400010e0600 */
[----:B------:R1:W-:Y:S01]  /*833d0*/  LDGSTS.E [R5+0x2400c], desc[UR60][R230.64], P1 ;  /* 0x2400c000e6057fae */ /* 0x0003e2000892187c */
[----:B------:R-:W-:Y:S02]  /*833e0*/  IADD3 R232, P3, R232, R6, RZ ;  /* 0x00000006e8e87210 */ /* 0x000fe40007f7e0ff */
[----:B-1----:R-:W-:Y:S01]  /*833f0*/  MOV R230, R234 ;  /* 0x000000ea00e67202 */ /* 0x002fe20000000f00 */
[----:B------:R-:W-:Y:S02]  /*83400*/  IMAD.MOV.U32 R231, RZ, RZ, R235 ;  /* 0x000000ffffe77224 */ /* 0x000fe400078e00eb */
[----:B------:R-:W-:-:S03]  /*83410*/  IMAD.X R233, R233, 0x1, R0, P3 ;  /* 0x00000001e9e97824 */ /* 0x000fc600018e0600 */
[----:B------:R1:W-:Y:S02]  /*83420*/  LDGSTS.E [R5+0x2800c], desc[UR60][R230.64], P1 ;  /* 0x2800c000e6057fae */ /* 0x0003e4000892187c */
[----:B-1----:R-:W-:Y:S01]  /*83430*/  IMAD.MOV.U32 R230, RZ, RZ, R232 ;  /* 0x000000ffffe67224 */ /* 0x002fe200078e00e8 */
[----:B------:R-:W-:-:S05]  /*83440*/  MOV R231, R233 ;  /* 0x000000e900e77202 */ /* 0x000fca0000000f00 */
[----:B------:R1:W-:Y:S01]  /*83450*/  LDGSTS.E [R5+0x2c00c], desc[UR60][R230.64], P1 ;  /* 0x2c00c000e6057fae */ /* 0x0003e2000892187c */
[C---:B------:R-:W-:Y:S02]  /*83460*/  ISETP.GT.AND P1, PT, R3.reuse, 0x78, PT ;  /* 0x000000780300780c */ /* 0x040fe40003f24270 */
[C---:B------:R-:W-:Y:S02]  /*83470*/  ISETP.GT.AND P2, PT, R3.reuse, 0x79, PT ;  /* 0x000000790300780c */ /* 0x040fe40003f44270 */
[----:B-1----:R-:W-:Y:S02]  /*83480*/  SEL R230, RZ, 0x4, !P1 ;  /* 0x00000004ffe67807 */ /* 0x002fe40004800000 */
[----:B------:R-:W-:Y:S02]  /*83490*/  ISETP.GT.AND P1, PT, R3, 0x7a, PT ;  /* 0x0000007a0300780c */ /* 0x000fe40003f24270 */
[----:B------:R-:W-:Y:S02]  /*834a0*/  SEL R230, R230, RZ, !P0 ;  /* 0x000000ffe6e67207 */ /* 0x000fe40004000000 */
[----:B------:R-:W-:-:S02]  /*834b0*/  SEL R4, RZ, 0x4, !P2 ;  /* 0x00000004ff047807 */ /* 0x000fc40005000000 */
[----:B------:R-:W-:Y:S02]  /*834c0*/  ISETP.NE.U32.AND P2, PT, R230, RZ, PT ;  /* 0x000000ffe600720c */ /* 0x000fe40003f45070 */
[----:B------:R-:W-:-:S04]  /*834d0*/  SEL R230, RZ, 0x4, !P1 ;  /* 0x00000004ffe67807 */ /* 0x000fc80004800000 */
[----:B------:R-:W-:Y:S01]  /*834e0*/  SEL R230, R230, RZ, !P0 ;  /* 0x000000ffe6e67207 */ /* 0x000fe20004000000 */
[----:B------:R-:W-:Y:S04]  /*834f0*/  STL [R1+0x3608], R240 ;  /* 0x003608f001007387 */ /* 0x000fe80000100800 */
[----:B------:R-:W-:Y:S01]  /*83500*/  STL [R1+0x3604], R241 ;  /* 0x003604f101007387 */ /* 0x000fe20000100800 */
[----:B------:R-:W-:Y:S02]  /*83510*/  ISETP.NE.U32.AND P5, PT, R230, RZ, PT ;  /* 0x000000ffe600720c */ /* 0x000fe40003fa5070 */
[----:B------:R-:W-:Y:S01]  /*83520*/  IADD3 R230, P1, R214, R6, RZ ;  /* 0x00000006d6e67210 */ /* 0x000fe20007f3e0ff */
[----:B------:R-:W-:Y:S04]  /*83530*/  STL [R1+0x3668], R238 ;  /* 0x003668ee01007387 */ /* 0x000fe80000100800 */
[----:B------:R-:W-:Y:S04]  /*83540*/  STL [R1+0x3664], R239 ;  /* 0x003664ef01007387 */ /* 0x000fe80000100800 */
[----:B------:R-:W-:Y:S04]  /*83550*/  STL [R1+0x3670], R236 ;  /* 0x003670ec01007387 */ /* 0x000fe80000100800 */
[----:B------:R-:W-:Y:S01]  /*83560*/  STL [R1+0x366c], R237 ;  /* 0x00366ced01007387 */ /* 0x000fe20000100800 */
[----:B------:R-:W-:-:S03]  /*83570*/  IMAD.X R214, R215, 0x1, R0, P1 ;  /* 0x00000001d7d67824 */ /* 0x000fc600008e0600 */
[----:B------:R-:W-:Y:S01]  /*83580*/  STL [R1+0x3678], R234 ;  /* 0x003678ea01007387 */ /* 0x000fe20000100800 */
[----:B------:R-:W-:-:S03]  /*83590*/  IADD3 R231, P1, R212, R6, RZ ;  /* 0x00000006d4e77210 */ /* 0x000fc60007f3e0ff */
[----:B------:R-:W-:Y:S04]  /*835a0*/  STL [R1+0x3674], R235 ;  /* 0x003674eb01007387 */ /* 0x000fe80000100800 */
[----:B------:R1:W-:Y:S04]  /*835b0*/  STL [R1+0x3680], R232 ;  /* 0x003680e801007387 */ /* 0x0003e80000100800 */
[----:B------:R2:W-:Y:S04]  /*835c0*/  STL [R1+0x367c], R233 ;  /* 0x00367ce901007387 */ /* 0x0005e80000100800 */
[----:B------:R-:W3:Y:S04]  /*835d0*/  LDL.LU R250, [R1+0x2994] ;  /* 0x0029940001fa7983 */ /* 0x000ee80000300800 */
[----:B------:R-:W4:Y:S01]  /*835e0*/  LDL.LU R249, [R1+0x2998] ;  /* 0x0029980001f97983 */ /* 0x000f220000300800 */
[----:B------:R-:W-:-:S03]  /*835f0*/  IMAD.X R212, R213, 0x1, R0, P1 ;  /* 0x00000001d5d47824 */ /* 0x000fc600008e0600 */
[----:B------:R-:W3:Y:S01]  /*83600*/  LDL.LU R213, [R1+0x2978] ;  /* 0x0029780001d57983 */ /* 0x000ee20000300800 */
[----:B-1----:R-:W-:-:S04]  /*83610*/  IADD3 R232, P1, R210, R6, RZ ;  /* 0x00000006d2e87210 */ /* 0x002fc80007f3e0ff */
[----:B------:R-:W-:Y:S02]  /*83620*/  IADD3.X R210, R211, R0, RZ, P1, !PT ;  /* 0x00000000d3d27210 */ /* 0x000fe40000ffe4ff */
[----:B------:R-:W4:Y:S01]  /*83630*/  LDL.LU R211, [R1+0x2974] ;  /* 0x0029740001d37983 */ /* 0x000f220000300800 */
[----:B------:R-:W-:-:S04]  /*83640*/  IADD3 R244, P6, R186, R6, RZ ;  /* 0x00000006baf47210 */ /* 0x000fc80007fde0ff */
[----:B------:R-:W-:Y:S02]  /*83650*/  IADD3.X R186, R187, R0, RZ, P6, !PT ;  /* 0x00000000bbba7210 */ /* 0x000fe400037fe4ff */
[----:B------:R-:W-:Y:S01]  /*83660*/  MOV R215, R214 ;  /* 0x000000d600d77202 */ /* 0x000fe20000000f00 */
[----:B------:R-:W-:Y:S01]  /*83670*/  IMAD.MOV.U32 R214, RZ, RZ, R230 ;  /* 0x000000ffffd67224 */ /* 0x000fe200078e00e6 */
[----:B--2---:R-:W-:Y:S02]  /*83680*/  IADD3 R233, P1, R208, R6, RZ ;  /* 0x00000006d0e97210 */ /* 0x004fe40007f3e0ff */
[----:B------:R-:W-:Y:S02]  /*83690*/  SEL R4, R4, RZ, !P0 ;  /* 0x000000ff04047207 */ /* 0x000fe40004000000 */
[----:B------:R-:W-:Y:S01]  /*836a0*/  ISETP.GT.AND P4, PT, R3, 0x7b, PT ;  /* 0x0000007b0300780c */ /* 0x000fe20003f84270 */
[----:B------:R-:W-:Y:S01]  /*836b0*/  LDGSTS.E [R5+0x30000], desc[UR60][R214.64], P2 ;  /* 0x30000000d6057fae */ /* 0x000fe2000912187c */
[----:B------:R-:W-:-:S04]  /*836c0*/  IMAD.X R208, R209, 0x1, R0, P1 ;  /* 0x00000001d1d07824 */ /* 0x000fc800008e0600 */
[----:B------:R-:W-:Y:S01]  /*836d0*/  IMAD.MOV.U32 R209, RZ, RZ, R208 ;  /* 0x000000ffffd17224 */ /* 0x000fe200078e00d0 */
[----:B------:R-:W-:Y:S02]  /*836e0*/  MOV R208, R233 ;  /* 0x000000e900d07202 */ /* 0x000fe40000000f00 */
[----:B------:R-:W-:-:S05]  /*836f0*/  IADD3 R234, P1, R206, R6, RZ ;  /* 0x00000006ceea7210 */ /* 0x000fca0007f3e0ff */
[----:B------:R-:W-:Y:S01]  /*83700*/  IMAD.X R206, R207, 0x1, R0, P1 ;  /* 0x00000001cfce7824 */ /* 0x000fe200008e0600 */
[----:B------:R-:W-:-:S04]  /*83710*/  IADD3 R235, P1, R204, R6, RZ ;  /* 0x00000006cceb7210 */ /* 0x000fc80007f3e0ff */
[----:B------:R-:W-:Y:S02]  /*83720*/  IADD3.X R204, R205, R0, RZ, P1, !PT ;  /* 0x00000000cdcc7210 */ /* 0x000fe40000ffe4ff */
[-C--:B------:R-:W-:Y:S02]  /*83730*/  IADD3 R236, P1, R202, R6.reuse, RZ ;  /* 0x00000006caec7210 */ /* 0x080fe40007f3e0ff */
[----:B---3--:R-:W-:-:S05]  /*83740*/  IADD3 R213, P6, R213, R6, RZ ;  /* 0x00000006d5d57210 */ /* 0x008fca0007fde0ff */
[----:B------:R1:W-:Y:S01]  /*83750*/  STL [R1+0x2978], R213 ;  /* 0x002978d501007387 */ /* 0x0003e20000100800 */
[----:B------:R-:W-:Y:S02]  /*83760*/  IMAD.MOV.U32 R230, RZ, RZ, R213 ;  /* 0x000000ffffe67224 */ /* 0x000fe400078e00d5 */
[----:B----4-:R-:W-:Y:S01]  /*83770*/  IMAD.X R211, R211, 0x1, R0, P6 ;  /* 0x00000001d3d37824 */ /* 0x010fe200030e0600 */
[----:B-1----:R-:W-:Y:S01]  /*83780*/  MOV R213, R212 ;  /* 0x000000d400d57202 */ /* 0x002fe20000000f00 */
[----:B------:R-:W-:-:S03]  /*83790*/  IMAD.MOV.U32 R212, RZ, RZ, R231 ;  /* 0x000000ffffd47224 */ /* 0x000fc600078e00e7 */
[----:B------:R1:W-:Y:S01]  /*837a0*/  STL [R1+0x2974], R211 ;  /* 0x002974d301007387 */ /* 0x0003e20000100800 */
[----:B------:R-:W-:Y:S02]  /*837b0*/  IMAD.MOV.U32 R231, RZ, RZ, R211 ;  /* 0x000000ffffe77224 */ /* 0x000fe400078e00d3 */
[----:B------:R-:W-:Y:S01]  /*837c0*/  IMAD.X R202, R203, 0x1, R0, P1 ;  /* 0x00000001cbca7824 */ /* 0x000fe200008e0600 */
[----:B------:R-:W-:Y:S01]  /*837d0*/  ISETP.NE.U32.AND P3, PT, R4, RZ, PT ;  /* 0x000000ff0400720c */ /* 0x000fe20003f65070 */
[----:B------:R-:W-:Y:S01]  /*837e0*/  IMAD.MOV.U32 R207, RZ, RZ, R206 ;  /* 0x000000ffffcf7224 */ /* 0x000fe200078e00ce */
[----:B------:R-:W-:Y:S01]  /*837f0*/  MOV R205, R204 ;  /* 0x000000cc00cd7202 */ /* 0x000fe20000000f00 */
[----:B------:R-:W-:Y:S01]  /*83800*/  LDGSTS.E [R5+0x34000], desc[UR60][R212.64], P2 ;  /* 0x34000000d4057fae */ /* 0x000fe2000912187c */
[----:B-1----:R-:W-:Y:S01]  /*83810*/  MOV R211, R210 ;  /* 0x000000d200d37202 */ /* 0x002fe20000000f00 */
[----:B------:R-:W-:Y:S02]  /*83820*/  IMAD.MOV.U32 R210, RZ, RZ, R232 ;  /* 0x000000ffffd27224 */ /* 0x000fe400078e00e8 */
[----:B------:R-:W2:Y:S04]  /*83830*/  LDL.LU R232, [R1+0x2980] ;  /* 0x0029800001e87983 */ /* 0x000ea80000300800 */
[----:B------:R-:W3:Y:S01]  /*83840*/  LDL.LU R233, [R1+0x297c] ;  /* 0x00297c0001e97983 */ /* 0x000ee20000300800 */
[----:B------:R-:W-:-:S02]  /*83850*/  IADD3 R237, P1, R200, R6, RZ ;  /* 0x00000006c8ed7210 */ /* 0x000fc40007f3e0ff */
[----:B------:R-:W-:Y:S01]  /*83860*/  SEL R4, RZ, 0x4, !P4 ;  /* 0x00000004ff047807 */ /* 0x000fe20006000000 */
[----:B------:R-:W-:Y:S02]  /*83870*/  IMAD.MOV.U32 R206, RZ, RZ, R234 ;  /* 0x000000ffffce7224 */ /* 0x000fe400078e00ea */
[----:B------:R-:W-:Y:S02]  /*83880*/  IMAD.MOV.U32 R204, RZ, RZ, R235 ;  /* 0x000000ffffcc7224 */ /* 0x000fe400078e00eb */
[----:B------:R-:W-:Y:S02]  /*83890*/  IMAD.MOV.U32 R203, RZ, RZ, R202 ;  /* 0x000000ffffcb7224 */ /* 0x000fe400078e00ca */
[----:B------:R-:W-:Y:S01]  /*838a0*/  IMAD.X R200, R201, 0x1, R0, P1 ;  /* 0x00000001c9c87824 */ /* 0x000fe200008e0600 */
[----:B------:R-:W-:Y:S01]  /*838b0*/  IADD3 R238, P1, R198, R6, RZ ;  /* 0x00000006c6ee7210 */ /* 0x000fe20007f3e0ff */
[----:B------:R-:W-:Y:S01]  /*838c0*/  LDGSTS.E [R5+0x38000], desc[UR60][R210.64], P2 ;  /* 0x38000000d2057fae */ /* 0x000fe2000912187c */
[----:B------:R-:W-:-:S02]  /*838d0*/  SEL R4, R4, RZ, !P0 ;  /* 0x000000ff04047207 */ /* 0x000fc40004000000 */
[----:B------:R-:W-:Y:S02]  /*838e0*/  MOV R202, R236 ;  /* 0x000000ec00ca7202 */ /* 0x000fe40000000f00 */
[----:B------:R-:W-:Y:S02]  /*838f0*/  IADD3.X R198, R199, R0, RZ, P1, !PT ;  /* 0x00000000c7c67210 */ /* 0x000fe40000ffe4ff */
[-C--:B------:R-:W-:Y:S01]  /*83900*/  IADD3 R239, P1, R196, R6.reuse, RZ ;  /* 0x00000006c4ef7210 */ /* 0x080fe20007f3e0ff */
[----:B------:R-:W-:Y:S01]  /*83910*/  IMAD.MOV.U32 R201, RZ, RZ, R200 ;  /* 0x000000ffffc97224 */ /* 0x000fe200078e00c8 */
[----:B------:R-:W-:Y:S03]  /*83920*/  LDGSTS.E [R5+0x3c000], desc[UR60][R208.64], P2 ;  /* 0x3c000000d0057fae */ /* 0x000fe6000912187c */
[----:B------:R-:W-:Y:S01]  /*83930*/  IMAD.X R196, R197, 0x1, R0, P1 ;  /* 0x00000001c5c47824 */ /* 0x000fe200008e0600 */
[----:B------:R-:W-:-:S02]  /*83940*/  IADD3 R240, P1, R194, R6, RZ ;  /* 0x00000006c2f07210 */ /* 0x000fc40007f3e0ff */
[----:B------:R-:W-:Y:S02]  /*83950*/  ISETP.NE.U32.AND P4, PT, R4, RZ, PT ;  /* 0x000000ff0400720c */ /* 0x000fe40003f85070 */
[----:B------:R-:W-:Y:S01]  /*83960*/  MOV R199, R198 ;  /* 0x000000c600c77202 */ /* 0x000fe20000000f00 */
[----:B------:R-:W-:Y:S01]  /*83970*/  IMAD.MOV.U32 R200, RZ, RZ, R237 ;  /* 0x000000ffffc87224 */ /* 0x000fe200078e00ed */
[----:B------:R-:W-:Y:S01]  /*83980*/  LDGSTS.E [R5+0x30004], desc[UR60][R206.64], P3 ;  /* 0x30004000ce057fae */ /* 0x000fe2000992187c */
[----:B------:R-:W-:Y:S01]  /*83990*/  IMAD.X R194, R195, 0x1, R0, P1 ;  /* 0x00000001c3c27824 */ /* 0x000fe200008e0600 */
[----:B------:R-:W-:Y:S01]  /*839a0*/  IADD3 R241, P1, R192, R6, RZ ;  /* 0x00000006c0f17210 */ /* 0x000fe20007f3e0ff */
[----:B------:R-:W-:Y:S02]  /*839b0*/  IMAD.MOV.U32 R198, RZ, RZ, R238 ;  /* 0x000000ffffc67224 */ /* 0x000fe400078e00ee */
[----:B------:R-:W-:Y:S01]  /*839c0*/  IMAD.MOV.U32 R197, RZ, RZ, R196 ;  /* 0x000000ffffc57224 */ /* 0x000fe200078e00c4 */
[----:B------:R-:W4:Y:S01]  /*839d0*/  LDL.LU R238, [R1+0x299c] ;  /* 0x00299c0001ee7983 */ /* 0x000f220000300800 */
[----:B------:R-:W-:-:S02]  /*839e0*/  IADD3.X R192, R193, R0, RZ, P1, !PT ;  /* 0x00000000c1c07210 */ /* 0x000fc40000ffe4ff */
[-C--:B------:R-:W-:Y:S01]  /*839f0*/  IADD3 R242, P1, R190, R6.reuse, RZ ;  /* 0x00000006bef27210 */ /* 0x080fe20007f3e0ff */
[----:B------:R-:W4:Y:S01]  /*83a00*/  LDL.LU R237, [R1+0x29a0] ;  /* 0x0029a00001ed7983 */ /* 0x000f220000300800 */
[----:B------:R-:W-:Y:S01]  /*83a10*/  MOV R196, R239 ;  /* 0x000000ef00c47202 */ /* 0x000fe20000000f00 */
[----:B------:R-:W-:Y:S02]  /*83a20*/  IMAD.MOV.U32 R195, RZ, RZ, R194 ;  /* 0x000000ffffc37224 */ /* 0x000fe400078e00c2 */
[----:B------:R-:W-:Y:S01]  /*83a30*/  LDGSTS.E [R5+0x34004], desc[UR60][R204.64], P3 ;  /* 0x34004000cc057fae */ /* 0x000fe2000992187c */
[----:B------:R-:W-:Y:S01]  /*83a40*/  IMAD.X R190, R191, 0x1, R0, P1 ;  /* 0x00000001bfbe7824 */ /* 0x000fe200008e0600 */
[----:B------:R-:W-:Y:S01]  /*83a50*/  IADD3 R243, P1, R188, R6, RZ ;  /* 0x00000006bcf37210 */ /* 0x000fe20007f3e0ff */
[----:B------:R-:W-:Y:S01]  /*83a60*/  IMAD.MOV.U32 R194, RZ, RZ, R240 ;  /* 0x000000ffffc27224 */ /* 0x000fe200078e00f0 */
[----:B------:R-:W-:Y:S01]  /*83a70*/  MOV R193, R192 ;  /* 0x000000c000c17202 */ /* 0x000fe20000000f00 */
[----:B------:R-:W-:Y:S04]  /*83a80*/  LDGSTS.E [R5+0x38004], desc[UR60][R202.64], P3 ;  /* 0x38004000ca057fae */ /* 0x000fe8000992187c */
[----:B------:R-:W4:Y:S01]  /*83a90*/  LDL.LU R236, [R1+0x29ac] ;  /* 0x0029ac0001ec7983 */ /* 0x000f220000300800 */
[----:B------:R-:W-:Y:S01]  /*83aa0*/  IMAD.X R188, R189, 0x1, R0, P1 ;  /* 0x00000001bdbc7824 */ /* 0x000fe200008e0600 */
[----:B------:R-:W-:Y:S01]  /*83ab0*/  ISETP.GT.AND P1, PT, R3, 0x1c, PT ;  /* 0x0000001c0300780c */ /* 0x000fe20003f24270 */
[----:B------:R-:W-:-:S02]  /*83ac0*/  IMAD.MOV.U32 R192, RZ, RZ, R241 ;  /* 0x000000ffffc07224 */ /* 0x000fc400078e00f1 */
[----:B------:R-:W-:Y:S01]  /*83ad0*/  IMAD.MOV.U32 R191, RZ, RZ, R190 ;  /* 0x000000ffffbf7224 */ /* 0x000fe200078e00be */
[----:B------:R-:W-:Y:S01]  /*83ae0*/  LDGSTS.E [R5+0x3c004], desc[UR60][R200.64], P3 ;  /* 0x3c004000c8057fae */ /* 0x000fe2000992187c */
[----:B------:R-:W-:Y:S02]  /*83af0*/  SEL R4, RZ, 0x4, !P1 ;  /* 0x00000004ff047807 */ /* 0x000fe40004800000 */
[----:B------:R-:W-:Y:S01]  /*83b00*/  IADD3 R245, P1, R184, R6, RZ ;  /* 0x00000006b8f57210 */ /* 0x000fe20007f3e0ff */
[----:B------:R-:W4:Y:S01]  /*83b10*/  LDL.LU R235, [R1+0x29b0] ;  /* 0x0029b00001eb7983 */ /* 0x000f220000300800 */
[----:B------:R-:W-:Y:S02]  /*83b20*/  MOV R190, R242 ;  /* 0x000000f200be7202 */ /* 0x000fe40000000f00 */
[----:B------:R-:W-:Y:S01]  /*83b30*/  SEL R4, R4, RZ, !P0 ;  /* 0x000000ff04047207 */ /* 0x000fe20004000000 */
[----:B------:R-:W-:Y:S02]  /*83b40*/  IMAD.MOV.U32 R189, RZ, RZ, R188 ;  /* 0x000000ffffbd7224 */ /* 0x000fe400078e00bc */
[----:B------:R-:W-:Y:S01]  /*83b50*/  IMAD.X R184, R185, 0x1, R0, P1 ;  /* 0x00000001b9b87824 */ /* 0x000fe200008e0600 */
[----:B------:R-:W-:-:S02]  /*83b60*/  IADD3 R249, P3, R249, R6, RZ ;  /* 0x00000006f9f97210 */ /* 0x000fc40007f7e0ff */
[----:B------:R-:W-:Y:S02]  /*83b70*/  ISETP.NE.U32.AND P1, PT, R4, RZ, PT ;  /* 0x000000ff0400720c */ /* 0x000fe40003f25070 */
[----:B------:R-:W-:Y:S01]  /*83b80*/  LOP3.LUT R4, R12, 0x70, RZ, 0x3c, !PT ;  /* 0x000000700c047812 */ /* 0x000fe200078e3cff */
[----:B------:R-:W-:Y:S01]  /*83b90*/  IMAD.MOV.U32 R188, RZ, RZ, R243 ;  /* 0x000000ffffbc7224 */ /* 0x000fe200078e00f3 */
[----:B------:R-:W-:Y:S01]  /*83ba0*/  MOV R187, R186 ;  /* 0x000000ba00bb7202 */ /* 0x000fe20000000f00 */
[----:B------:R-:W-:Y:S01]  /*83bb0*/  LDGSTS.E [R5+0x30008], desc[UR60][R198.64], P5 ;  /* 0x30008000c6057fae */ /* 0x000fe2000a92187c */
[----:B------:R-:W-:Y:S02]  /*83bc0*/  IMAD.MOV.U32 R186, RZ, RZ, R244 ;  /* 0x000000ffffba7224 */ /* 0x000fe400078e00f4 */
[----:B------:R-:W-:Y:S01]  /*83bd0*/  IMAD.MOV.U32 R185, RZ, RZ, R184 ;  /* 0x000000ffffb97224 */ /* 0x000fe200078e00b8 */
[----:B------:R-:W-:Y:S01]  /*83be0*/  LDGSTS.E [R5+0x34008], desc[UR60][R196.64], P5 ;  /* 0x34008000c4057fae */ /* 0x000fe2000a92187c */
[----:B------:R-:W-:-:S03]  /*83bf0*/  MOV R184, R245 ;  /* 0x000000f500b87202 */ /* 0x000fc60000000f00 */
[----:B------:R-:W-:Y:S01]  /*83c00*/  LDGSTS.E [R5+0x38008], desc[UR60][R194.64], P5 ;  /* 0x38008000c2057fae */ /* 0x000fe2000a92187c */
[----:B------:R-:W-:-:S03]  /*83c10*/  IMAD.IADD R4, R4, 0x1, R14 ;  /* 0x0000000104047824 */ /* 0x000fc600078e020e */
[----:B------:R-:W-:Y:S01]  /*83c20*/  LDGSTS.E [R5+0x3c008], desc[UR60][R192.64], P5 ;  /* 0x3c008000c0057fae */ /* 0x000fe2000a92187c */
[----:B------:R-:W-:-:S03]  /*83c30*/  IADD3.X R250, R250, R0, RZ, P3, !PT ;  /* 0x00000000fafa7210 */ /* 0x000fc60001ffe4ff */
[----:B------:R-:W-:Y:S04]  /*83c40*/  LDGSTS.E [R5+0x3000c], desc[UR60][R190.64], P4 ;  /* 0x3000c000be057fae */ /* 0x000fe8000a12187c */
[----:B------:R-:W-:Y:S04]  /*83c50*/  LDGSTS.E [R5+0x3400c], desc[UR60][R188.64], P4 ;  /* 0x3400c000bc057fae */ /* 0x000fe8000a12187c */
[----:B------:R-:W-:Y:S04]  /*83c60*/  LDGSTS.E [R5+0x3800c], desc[UR60][R186.64], P4 ;  /* 0x3800c000ba057fae */ /* 0x000fe8000a12187c */
[----:B------:R-:W-:Y:S04]  /*83c70*/  LDGSTS.E [R5+0x3c00c], desc[UR60][R184.64], P4 ;  /* 0x3c00c000b8057fae */ /* 0x000fe8000a12187c */
[----:B------:R1:W-:Y:S01]  /*83c80*/  LDGSTS.E [R4], desc[UR60][R230.64], P1 ;  /* 0x00000000e6047fae */ /* 0x0003e2000892187c */
[----:B--2---:R-:W-:-:S05]  /*83c90*/  IADD3 R232, P2, R232, R6, RZ ;  /* 0x00000006e8e87210 */ /* 0x004fca0007f5e0ff */
[----:B---3--:R-:W-:Y:S01]  /*83ca0*/  IMAD.X R233, R233, 0x1, R0, P2 ;  /* 0x00000001e9e97824 */ /* 0x008fe200010e0600 */
[----:B------:R-:W-:Y:S04]  /*83cb0*/  STL [R1+0x2980], R232 ;  /* 0x002980e801007387 */ /* 0x000fe80000100800 */
[----:B------:R2:W-:Y:S04]  /*83cc0*/  STL [R1+0x297c], R233 ;  /* 0x00297ce901007387 */ /* 0x0005e80000100800 */
[----:B------:R-:W-:Y:S04]  /*83cd0*/  STL [R1+0x2998], R249 ;  /* 0x002998f901007387 */ /* 0x000fe80000100800 */
[----:B------:R-:W-:Y:S01]  /*83ce0*/  STL [R1+0x2994], R250 ;  /* 0x002994fa01007387 */ /* 0x000fe20000100800 */
[----:B-1----:R-:W-:-:S03]  /*83cf0*/  IMAD.MOV.U32 R231, RZ, RZ, R233 ;  /* 0x000000ffffe77224 */ /* 0x002fc600078e00e9 */
[----:B------:R-:W3:Y:S01]  /*83d00*/  LDL.LU R234, [R1+0x29b4] ;  /* 0x0029b40001ea7983 */ /* 0x000ee20000300800 */
[----:B------:R-:W-:-:S03]  /*83d10*/  IMAD.MOV.U32 R230, RZ, RZ, R232 ;  /* 0x000000ffffe67224 */ /* 0x000fc600078e00e8 */
[----:B--2---:R-:W2:Y:S04]  /*83d20*/  LDL.LU R233, [R1+0x29b8] ;  /* 0x0029b80001e97983 */ /* 0x004ea80000300800 */
[----:B------:R-:W3:Y:S04]  /*83d30*/  LDL.LU R232, [R1+0x29cc] ;  /* 0x0029cc0001e87983 */ /* 0x000ee80000300800 */
[----:B------:R-:W3:Y:S01]  /*83d40*/  LDL.LU R12, [R1+0x29d0] ;  /* 0x0029d000010c7983 */ /* 0x000ee20000300800 */
[----:B------:R-:W-:-:S03]  /*83d50*/  ISETP.GT.AND P2, PT, R3, 0x1d, PT ;  /* 0x0000001d0300780c */ /* 0x000fc60003f44270 */
[----:B------:R1:W-:Y:S01]  /*83d60*/  LDGSTS.E [R4+0x4000], desc[UR60][R230.64], P1 ;  /* 0x04000000e6047fae */ /* 0x0003e2000892187c */
[----:B------:R-:W-:Y:S02]  /*83d70*/  SEL R5, RZ, 0x4, !P2 ;  /* 0x00000004ff057807 */ /* 0x000fe40005000000 */
[----:B----4-:R-:W-:Y:S02]  /*83d80*/  IADD3 R237, P3, R237, R6, RZ ;  /* 0x00000006eded7210 */ /* 0x010fe40007f7e0ff */
[----:B------:R-:W-:Y:S02]  /*83d90*/  SEL R5, R5, RZ, !P0 ;  /* 0x000000ff05057207 */ /* 0x000fe40004000000 */
[----:B-1----:R-:W-:Y:S01]  /*83da0*/  MOV R230, R249 ;  /* 0x000000f900e67202 */ /* 0x002fe20000000f00 */
[----:B------:R-:W-:Y:S02]  /*83db0*/  IMAD.MOV.U32 R231, RZ, RZ, R250 ;  /* 0x000000ffffe77224 */ /* 0x000fe400078e00fa */
[----:B------:R-:W-:Y:S01]  /*83dc0*/  IMAD.X R238, R238, 0x1, R0, P3 ;  /* 0x00000001eeee7824 */ /* 0x000fe200018e0600 */
[----:B------:R-:W-:Y:S04]  /*83dd0*/  STL [R1+0x29a0], R237 ;  /* 0x0029a0ed01007387 */ /* 0x000fe80000100800 */
[----:B------:R1:W-:Y:S01]  /*83de0*/  LDGSTS.E [R4+0x8000], desc[UR60][R230.64], P1 ;  /* 0x08000000e6047fae */ /* 0x0003e2000892187c */
[----:B------:R-:W-:-:S02]  /*83df0*/  ISETP.NE.U32.AND P2, PT, R5, RZ, PT ;  /* 0x000000ff0500720c */ /* 0x000fc40003f45070 */
[----:B------:R-:W-:Y:S01]  /*83e00*/  IADD3 R235, P4, R235, R6, RZ ;  /* 0x00000006ebeb7210 */ /* 0x000fe20007f9e0ff */
[----:B------:R4:W-:Y:S03]  /*83e10*/  STL [R1+0x299c], R238 ;  /* 0x00299cee01007387 */ /* 0x0009e60000100800 */
[----:B------:R-:W-:Y:S01]  /*83e20*/  IADD3.X R236, R236, R0, RZ, P4, !PT ;  /* 0x00000000ecec7210 */ /* 0x000fe200027fe4ff */
[----:B-1----:R-:W-:Y:S02]  /*83e30*/  IMAD.MOV.U32 R230, RZ, RZ, R237 ;  /* 0x000000ffffe67224 */ /* 0x002fe400078e00ed */
[----:B------:R-:W-:Y:S01]  /*83e40*/  IMAD.MOV.U32 R231, RZ, RZ, R238 ;  /* 0x000000ffffe77224 */ /* 0x000fe200078e00ee */
[----:B------:R-:W-:Y:S04]  /*83e50*/  STL [R1+0x29b0], R235 ;  /* 0x0029b0eb01007387 */ /* 0x000fe80000100800 */
[----:B------:R1:W-:Y:S04]  /*83e60*/  STL [R1+0x29ac], R236 ;  /* 0x0029acec01007387 */ /* 0x0003e80000100800 */
[----:B----4-:R-:W4:Y:S04]  /*83e70*/  LDL.LU R238, [R1+0x29d4] ;  /* 0x0029d40001ee7983 */ /* 0x010f280000300800 */
[----:B------:R1:W-:Y:S04]  /*83e80*/  LDGSTS.E [R4+0xc000], desc[UR60][R230.64], P1 ;  /* 0x0c000000e6047fae */ /* 0x0003e8000892187c */
[----:B------:R-:W4:Y:S01]  /*83e90*/  LDL.LU R237, [R1+0x29d8] ;  /* 0x0029d80001ed7983 */ /* 0x000f220000300800 */
[----:B-1----:R-:W-:Y:S01]  /*83ea0*/  IMAD.MOV.U32 R231, RZ, RZ, R236 ;  /* 0x000000ffffe77224 */ /* 0x002fe200078e00ec */
[----:B------:R-:W-:-:S02]  /*83eb0*/  MOV R230, R235 ;  /* 0x000000eb00e67202 */ /* 0x000fc40000000f00 */
[----:B------:R-:W4:Y:S04]  /*83ec0*/  LDL.LU R236, [R1+0x29e4] ;  /* 0x0029e40001ec7983 */ /* 0x000f280000300800 */
[----:B------:R-:W4:Y:S04]  /*83ed0*/  LDL.LU R235, [R1+0x29e8] ;  /* 0x0029e80001eb7983 */ /* 0x000f280000300800 */
[----:B------:R1:W-:Y:S01]  /*83ee0*/  LDGSTS.E [R4+0x4], desc[UR60][R230.64], P2 ;  /* 0x00004000e6047fae */ /* 0x0003e2000912187c */
[-C--:B--2---:R-:W-:Y:S02]  /*83ef0*/  IADD3 R233, P1, R233, R6.reuse, RZ ;  /* 0x00000006e9e97210 */ /* 0x084fe40007f3e0ff */
[----:B---3--:R-:W-:-:S03]  /*83f00*/  IADD3 R12, P3, R12, R6, RZ ;  /* 0x000000060c0c7210 */ /* 0x008fc60007f7e0ff */
[----:B------:R-:W-:Y:S01]  /*83f10*/  IMAD.X R234, R234, 0x1, R0, P1 ;  /* 0x00000001eaea7824 */ /* 0x000fe200008e0600 */
[----:B------:R-:W-:Y:S01]  /*83f20*/  IADD3.X R232, R232, R0, RZ, P3, !PT ;  /* 0x00000000e8e87210 */ /* 0x000fe20001ffe4ff */
[----:B------:R-:W-:Y:S01]  /*83f30*/  STL [R1+0x29b8], R233 ;  /* 0x0029b8e901007387 */ /* 0x000fe20000100800 */
[----:B-1----:R-:W-:Y:S02]  /*83f40*/  IMAD.MOV.U32 R230, RZ, RZ, R233 ;  /* 0x000000ffffe67224 */ /* 0x002fe400078e00e9 */
        /* <DEDUP_REMOVED lines=11> */
[----:B------:R-:W-:-:S03]  /*84000*/  ISETP.GT.AND P1, PT, R3, 0x1e, PT ;  /* 0x0000001e0300780c */ /* 0x000fc60003f24270 */
[----:B------:R1:W-:Y:S01]  /*84010*/  LDGSTS.E [R4+0x8004], desc[UR60][R230.64], P2 ;  /* 0x08004000e6047fae */ /* 0x0003e2000912187c */
[----:B------:R-:W-:Y:S02]  /*84020*/  SEL R5, RZ, 0x4, !P1 ;  /* 0x00000004ff057807 */ /* 0x000fe40004800000 */
[----:B----4-:R-:W-:Y:S02]  /*84030*/  IADD3 R237, P3, R237, R6, RZ ;  /* 0x00000006eded7210 */ /* 0x010fe40007f7e0ff */
[----:B------:R-:W-:-:S03]  /*84040*/  SEL R5, R5, RZ, !P0 ;  /* 0x000000ff05057207 */ /* 0x000fc60004000000 */
[----:B------:R-:W-:Y:S01]  /*84050*/  IMAD.X R238, R238, 0x1, R0, P3 ;  /* 0x00000001eeee7824 */ /* 0x000fe200018e0600 */
[----:B------:R-:W-:Y:S01]  /*84060*/  STL [R1+0x29d8], R237 ;  /* 0x0029d8ed01007387 */ /* 0x000fe20000100800 */
[----:B-1----:R-:W-:Y:S01]  /*84070*/  IMAD.MOV.U32 R230, RZ, RZ, R237 ;  /* 0x000000ffffe67224 */ /* 0x002fe200078e00ed */
[----:B------:R-:W-:Y:S01]  /*84080*/  IADD3 R235, P4, R235, R6, RZ ;  /* 0x00000006ebeb7210 */ /* 0x000fe20007f9e0ff */
[----:B------:R-:W-:-:S03]  /*84090*/  IMAD.MOV.U32 R231, RZ, RZ, R238 ;  /* 0x000000ffffe77224 */ /* 0x000fc600078e00ee */
[----:B------:R-:W-:Y:S02]  /*840a0*/  IADD3.X R236, R236, R0, RZ, P4, !PT ;  /* 0x00000000ecec7210 */ /* 0x000fe400027fe4ff */
[----:B------:R-:W-:Y:S01]  /*840b0*/  ISETP.NE.U32.AND P1, PT, R5, RZ, PT ;  /* 0x000000ff0500720c */ /* 0x000fe20003f25070 */
        /* <DEDUP_REMOVED lines=9> */
[----:B------:R-:W4:Y:S04]  /*84150*/  LDL.LU R235, [R1+0x2a20] ;  /* 0x002a200001eb7983 */ /* 0x000f280000300800 */
[----:B------:R1:W-:Y:S01]  /*84160*/  LDGSTS.E [R4+0x8], desc[UR60][R230.64], P1 ;  /* 0x00008000e6047fae */ /* 0x0003e2000892187c */
        /* <DEDUP_REMOVED lines=19> */
[----:B------:R-:W-:-:S04]  /*842a0*/  SEL R5, RZ, 0x4, !P2 ;  /* 0x00000004ff057807 */ /* 0x000fc80005000000 */
[----:B------:R-:W-:Y:S02]  /*842b0*/  SEL R5, R5, RZ, !P0 ;  /* 0x000000ff05057207 */ /* 0x000fe40004000000 */
[----:B------:R-:W-:-:S05]  /*842c0*/  IADD3 R237, P3, R237, R6, RZ ;  /* 0x00000006eded7210 */ /* 0x000fca0007f7e0ff */
[----:B------:R-:W-:Y:S01]  /*842d0*/  IMAD.X R238, R238, 0x1, R0, P3 ;  /* 0x00000001eeee7824 */ /* 0x000fe200018e0600 */
[----:B----4-:R-:W-:Y:S01]  /*842e0*/  IADD3 R235, P4, R235, R6, RZ ;  /* 0x00000006ebeb7210 */ /* 0x010fe20007f9e0ff */
[----:B------:R-:W-:Y:S01]  /*842f0*/  STL [R1+0x2a10], R237 ;  /* 0x002a10ed01007387 */ /* 0x000fe20000100800 */
[----:B-1----:R-:W-:Y:S02]  /*84300*/  IMAD.MOV.U32 R230, RZ, RZ, R237 ;  /* 0x000000ffffe67224 */ /* 0x002fe400078e00ed */
[----:B------:R-:W-:Y:S01]  /*84310*/  IADD3.X R236, R236, R0, RZ, P4, !PT ;  /* 0x00000000ecec7210 */ /* 0x000fe200027fe4ff */
[----:B------:R-:W-:Y:S01]  /*84320*/  IMAD.MOV.U32 R231, RZ, RZ, R238 ;  /* 0x000000ffffe77224 */ /* 0x000fe200078e00ee */
        /* <DEDUP_REMOVED lines=240> */
[----:B------:R1:W-:Y:S01]  /*85230*/  STL [R1+0x36bc], R238 ;  /* 0x0036bcee01007387 */ /* 0x0003e20000100800 */
[----:B------:R-:W-:-:S03]  /*85240*/  ISETP.NE.U32.AND P2, PT, R5, RZ, PT ;  /* 0x000000ff0500720c */ /* 0x000fc60003f45070 */
        /* <DEDUP_REMOVED lines=13> */
[----:B------:R-:W-:Y:S03]  /*85320*/  STL [R1+0x36e8], R233 ;  /* 0x0036e8e901007387 */ /* 0x000fe60000100800 */
[----:B--2---:R-:W-:Y:S01]  /*85330*/  IADD3.X R232, R232, R0, RZ, P3, !PT ;  /* 0x00000000e8e87210 */ /* 0x004fe20001ffe4ff */
[----:B------:R2:W-:Y:S01]  /*85340*/  STL [R1+0x36e4], R234 ;  /* 0x0036e4ea01007387 */ /* 0x0005e20000100800 */
[----:B-1----:R-:W-:Y:S02]  /*85350*/  IMAD.MOV.U32 R230, RZ, RZ, R233 ;  /* 0x000000ffffe67224 */ /* 0x002fe400078e00e9 */
[----:B------:R-:W-:Y:S01]  /*85360*/  IMAD.MOV.U32 R231, RZ, RZ, R234 ;  /* 0x000000ffffe77224 */ /* 0x000fe200078e00ea */
[----:B------:R-:W-:Y:S04]  /*85370*/  STL [R1+0x36f0], R12 ;  /* 0x0036f00c01007387 */ /* 0x000fe80000100800 */
[----:B------:R1:W-:Y:S04]  /*85380*/  STL [R1+0x36ec], R232 ;  /* 0x0036ece801007387 */ /* 0x0003e80000100800 */
[----:B------:R3:W-:Y:S04]  /*85390*/  LDGSTS.E [R4+0x24004], desc[UR60][R230.64], P2 ;  /* 0x24004000e6047fae */ /* 0x0007e8000912187c */
[----:B--2---:R-:W2:Y:S04]  /*853a0*/  LDL.LU R234, [R1+0x3704] ;  /* 0x0037040001ea7983 */ /* 0x004ea80000300800 */
[----:B------:R-:W2:Y:S01]  /*853b0*/  LDL.LU R233, [R1+0x3708] ;  /* 0x0037080001e97983 */ /* 0x000ea20000300800 */
[----:B---3--:R-:W-:Y:S01]  /*853c0*/  IMAD.MOV.U32 R231, RZ, RZ, R232 ;  /* 0x000000ffffe77224 */ /* 0x008fe200078e00e8 */
[----:B------:R-:W-:-:S02]  /*853d0*/  MOV R230, R12 ;  /* 0x0000000c00e67202 */ /* 0x000fc40000000f00 */
[----:B-1----:R-:W3:Y:S04]  /*853e0*/  LDL.LU R232, [R1+0x370c] ;  /* 0x00370c0001e87983 */ /* 0x002ee80000300800 */
[----:B------:R-:W3:Y:S04]  /*853f0*/  LDL.LU R12, [R1+0x3710] ;  /* 0x00371000010c7983 */ /* 0x000ee80000300800 */
[----:B------:R1:W-:Y:S01]  /*85400*/  LDGSTS.E [R4+0x28004], desc[UR60][R230.64], P2 ;  /* 0x28004000e6047fae */ /* 0x0003e2000912187c */
[----:B------:R-:W-:Y:S02]  /*85410*/  ISETP.GT.AND P1, PT, R3, 0x5e, PT ;  /* 0x0000005e0300780c */ /* 0x000fe40003f24270 */
        /* <DEDUP_REMOVED lines=8> */
[----:B------:R4:W-:Y:S04]  /*854a0*/  STL [R1+0x3700], R235 ;  /* 0x003700eb01007387 */ /* 0x0009e80000100800 */
[----:B------:R4:W-:Y:S04]  /*854b0*/  STL [R1+0x36fc], R236 ;  /* 0x0036fcec01007387 */ /* 0x0009e80000100800 */
[----:B------:R-:W4:Y:S04]  /*854c0*/  LDL.LU R240, [R1+0x36b4] ;  /* 0x0036b40001f07983 */ /* 0x000f280000300800 */
[----:B------:R1:W-:Y:S04]  /*854d0*/  LDGSTS.E [R4+0x2c004], desc[UR60][R230.64], P2 ;  /* 0x2c004000e6047fae */ /* 0x0003e8000912187c */
[----:B------:R-:W4:Y:S01]  /*854e0*/  LDL.LU R239, [R1+0x36b8] ;  /* 0x0036b80001ef7983 */ /* 0x000f220000300800 */
[----:B------:R-:W-:-:S04]  /*854f0*/  SEL R5, RZ, 0x4, !P1 ;  /* 0x00000004ff057807 */ /* 0x000fc80004800000 */
[----:B------:R-:W-:-:S04]  /*85500*/  SEL R5, R5, RZ, !P0 ;  /* 0x000000ff05057207 */ /* 0x000fc80004000000 */
[----:B------:R-:W-:Y:S02]  /*85510*/  ISETP.NE.U32.AND P1, PT, R5, RZ, PT ;  /* 0x000000ff0500720c */ /* 0x000fe40003f25070 */
[----:B-1----:R-:W-:Y:S01]  /*85520*/  MOV R230, R235 ;  /* 0x000000eb00e67202 */ /* 0x002fe20000000f00 */
[----:B------:R-:W-:-:S10]  /*85530*/  IMAD.MOV.U32 R231, RZ, RZ, R236 ;  /* 0x000000ffffe77224 */ /* 0x000fd400078e00ec */
[----:B------:R1:W-:Y:S01]  /*85540*/  LDGSTS.E [R4+0x20008], desc[UR60][R230.64], P1 ;  /* 0x20008000e6047fae */ /* 0x0003e2000892187c */
[----:B--2---:R-:W-:-:S05]  /*85550*/  IADD3 R233, P2, R233, R6, RZ ;  /* 0x00000006e9e97210 */ /* 0x004fca0007f5e0ff */
[----:B------:R-:W-:Y:S01]  /*85560*/  IMAD.X R234, R234, 0x1, R0, P2 ;  /* 0x00000001eaea7824 */ /* 0x000fe200010e0600 */
[----:B---3--:R-:W-:Y:S01]  /*85570*/  IADD3 R12, P3, R12, R6, RZ ;  /* 0x000000060c0c7210 */ /* 0x008fe20007f7e0ff */
[----:B------:R-:W-:Y:S04]  /*85580*/  STL [R1+0x3708], R233 ;  /* 0x003708e901007387 */ /* 0x000fe80000100800 */
[----:B------:R2:W-:Y:S01]  /*85590*/  STL [R1+0x3704], R234 ;  /* 0x003704ea01007387 */ /* 0x0005e20000100800 */
[----:B------:R-:W-:-:S03]  /*855a0*/  IADD3.X R232, R232, R0, RZ, P3, !PT ;  /* 0x00000000e8e87210 */ /* 0x000fc60001ffe4ff */
[----:B------:R-:W-:Y:S04]  /*855b0*/  STL [R1+0x3710], R12 ;  /* 0x0037100c01007387 */ /* 0x000fe80000100800 */
[----:B------:R-:W3:Y:S04]  /*855c0*/  LDL.LU R238, [R1+0x3714] ;  /* 0x0037140001ee7983 */ /* 0x000ee80000300800 */
[----:B------:R2:W-:Y:S04]  /*855d0*/  STL [R1+0x370c], R232 ;  /* 0x00370ce801007387 */ /* 0x0005e80000100800 */
[----:B------:R-:W3:Y:S04]  /*855e0*/  LDL.LU R237, [R1+0x3718] ;  /* 0x0037180001ed7983 */ /* 0x000ee80000300800 */
[----:B----4-:R-:W4:Y:S01]  /*855f0*/  LDL.LU R235, [R1+0x3720] ;  /* 0x0037200001eb7983 */ /* 0x010f220000300800 */
[----:B-1----:R-:W-:-:S02]  /*85600*/  IMAD.MOV.U32 R230, RZ, RZ, R233 ;  /* 0x000000ffffe67224 */ /* 0x002fc400078e00e9 */
[----:B------:R-:W-:Y:S01]  /*85610*/  IMAD.MOV.U32 R231, RZ, RZ, R234 ;  /* 0x000000ffffe77224 */ /* 0x000fe200078e00ea */
[----:B------:R-:W4:Y:S04]  /*85620*/  LDL.LU R236, [R1+0x371c] ;  /* 0x00371c0001ec7983 */ /* 0x000f280000300800 */
[----:B--2---:R-:W2:Y:S04]  /*85630*/  LDL.LU R234, [R1+0x3724] ;  /* 0x0037240001ea7983 */ /* 0x004ea80000300800 */
[----:B------:R-:W2:Y:S04]  /*85640*/  LDL.LU R233, [R1+0x3728] ;  /* 0x0037280001e97983 */ /* 0x000ea80000300800 */
[----:B------:R1:W-:Y:S02]  /*85650*/  LDGSTS.E [R4+0x24008], desc[UR60][R230.64], P1 ;  /* 0x24008000e6047fae */ /* 0x0003e4000892187c */
[----:B-1----:R-:W-:Y:S01]  /*85660*/  IMAD.MOV.U32 R231, RZ, RZ, R232 ;  /* 0x000000ffffe77224 */ /* 0x002fe200078e00e8 */
[----:B------:R-:W-:Y:S01]  /*85670*/  MOV R230, R12 ;  /* 0x0000000c00e67202 */ /* 0x000fe20000000f00 */
[----:B------:R-:W2:Y:S04]  /*85680*/  LDL.LU R232, [R1+0x372c] ;  /* 0x00372c0001e87983 */ /* 0x000ea80000300800 */
[----:B------:R-:W2:Y:S01]  /*85690*/  LDL.LU R12, [R1+0x3730] ;  /* 0x00373000010c7983 */ /* 0x000ea20000300800 */
[----:B------:R-:W-:-:S03]  /*856a0*/  ISETP.GT.AND P2, PT, R3, 0x5f, PT ;  /* 0x0000005f0300780c */ /* 0x000fc60003f44270 */
[----:B------:R1:W-:Y:S01]  /*856b0*/  LDGSTS.E [R4+0x28008], desc[UR60][R230.64], P1 ;  /* 0x28008000e6047fae */ /* 0x0003e2000892187c */
[----:B------:R-:W-:Y:S02]  /*856c0*/  IADD3 R239, P3, R239, R6, RZ ;  /* 0x00000006efef7210 */ /* 0x000fe40007f7e0ff */
[----:B------:R-:W-:-:S03]  /*856d0*/  SEL R5, RZ, 0x4, !P2 ;  /* 0x00000004ff057807 */ /* 0x000fc60005000000 */
[----:B------:R-:W-:Y:S01]  /*856e0*/  IMAD.X R240, R240, 0x1, R0, P3 ;  /* 0x00000001f0f07824 */ /* 0x000fe200018e0600 */
[----:B------:R-:W-:Y:S02]  /*856f0*/  SEL R5, R5, RZ, !P0 ;  /* 0x000000ff05057207 */ /* 0x000fe40004000000 */
[----:B-1----:R-:W-:Y:S01]  /*85700*/  MOV R230, R239 ;  /* 0x000000ef00e67202 */ /* 0x002fe20000000f00 */
[----:B------:R-:W-:Y:S01]  /*85710*/  IMAD.MOV.U32 R231, RZ, RZ, R240 ;  /* 0x000000ffffe77224 */ /* 0x000fe200078e00f0 */
[----:B------:R-:W-:-:S04]  /*85720*/  ISETP.NE.U32.AND P2, PT, R5, RZ, PT ;  /* 0x000000ff0500720c */ /* 0x000fc80003f45070 */
[----:B------:R1:W-:Y:S01]  /*85730*/  LDGSTS.E [R4+0x2c008], desc[UR60][R230.64], P1 ;  /* 0x2c008000e6047fae */ /* 0x0003e2000892187c */
[----:B------:R-:W-:Y:S02]  /*85740*/  ISETP.GE.AND P4, PT, R248, R3, PT ;  /* 0x00000003f800720c */ /* 0x000fe40003f86270 */
[----:B------:R-:W-:Y:S01]  /*85750*/  ISETP.GT.AND P5, PT, R3, 0x7f, PT ;  /* 0x0000007f0300780c */ /* 0x000fe20003fa4270 */
[----:B------:R-:W-:Y:S04]  /*85760*/  STL [R1+0x36b8], R239 ;  /* 0x0036b8ef01007387 */ /* 0x000fe80000100800 */
[----:B------:R-:W-:Y:S01]  /*85770*/  STL [R1+0x36b4], R240 ;  /* 0x0036b4f001007387 */ /* 0x000fe20000100800 */
[C---:B------:R-:W-:Y:S01]  /*85780*/  IMAD.SHL.U32 R5, R247.reuse, 0x4, RZ ;  /* 0x00000004f7057824 */ /* 0x040fe200078e00ff */
[----:B------:R-:W-:-:S04]  /*85790*/  LOP3.LUT R247, R247, 0x60, RZ, 0xc0, !PT ;  /* 0x00000060f7f77812 */ /* 0x000fc800078ec0ff */
[----:B------:R-:W-:-:S04]  /*857a0*/  LOP3.LUT R5, R5, 0x7c, RZ, 0xc0, !PT ;  /* 0x0000007c05057812 */ /* 0x000fc800078ec0ff */
[----:B------:R-:W-:Y:S02]  /*857b0*/  LEA R5, R247, R5, 0xa ;  /* 0x00000005f7057211 */ /* 0x000fe400078e50ff */
[-C--:B---3--:R-:W-:Y:S02]  /*857c0*/  IADD3 R237, P1, R237, R6.reuse, RZ ;  /* 0x00000006eded7210 */ /* 0x088fe40007f3e0ff */
[----:B----4-:R-:W-:-:S03]  /*857d0*/  IADD3 R235, P3, R235, R6, RZ ;  /* 0x00000006ebeb7210 */ /* 0x010fc60007f7e0ff */
[----:B------:R-:W-:Y:S02]  /*857e0*/  IMAD.X R238, R238, 0x1, R0, P1 ;  /* 0x00000001eeee7824 */ /* 0x000fe400008e0600 */
[----:B-1----:R-:W-:Y:S01]  /*857f0*/  IMAD.MOV.U32 R230, RZ, RZ, R237 ;  /* 0x000000ffffe67224 */ /* 0x002fe200078e00ed */
[----:B------:R-:W-:Y:S01]  /*85800*/  IADD3.X R236, R236, R0, RZ, P3, !PT ;  /* 0x00000000ecec7210 */ /* 0x000fe20001ffe4ff */
[----:B------:R-:W-:Y:S01]  /*85810*/  IMAD.MOV.U32 R231, RZ, RZ, R238 ;  /* 0x000000ffffe77224 */ /* 0x000fe200078e00ee */
[----:B--2---:R-:W-:-:S04]  /*85820*/  IADD3 R233, P1, R233, R6, RZ ;  /* 0x00000006e9e97210 */ /* 0x004fc80007f3e0ff */
[----:B------:R1:W-:Y:S01]  /*85830*/  LDGSTS.E [R4+0x2000c], desc[UR60][R230.64], P2 ;  /* 0x2000c000e6047fae */ /* 0x0003e2000912187c */
[----:B------:R-:W-:Y:S01]  /*85840*/  IMAD.X R234, R234, 0x1, R0, P1 ;  /* 0x00000001eaea7824 */ /* 0x000fe200008e0600 */
[----:B------:R-:W-:Y:S02]  /*85850*/  IADD3 R12, P3, R12, R6, RZ ;  /* 0x000000060c0c7210 */ /* 0x000fe40007f7e0ff */
[----:B-1----:R-:W-:Y:S01]  /*85860*/  MOV R230, R235 ;  /* 0x000000eb00e67202 */ /* 0x002fe20000000f00 */
[----:B------:R-:W-:Y:S01]  /*85870*/  IMAD.MOV.U32 R231, RZ, RZ, R236 ;  /* 0x000000ffffe77224 */ /* 0x000fe200078e00ec */
[----:B------:R-:W-:-:S04]  /*85880*/  IADD3.X R232, R232, R0, RZ, P3, !PT ;  /* 0x00000000e8e87210 */ /* 0x000fc80001ffe4ff */
[----:B------:R1:W-:Y:S01]  /*85890*/  LDGSTS.E [R4+0x2400c], desc[UR60][R230.64], P2 ;  /* 0x2400c000e6047fae */ /* 0x0003e2000912187c */
[----:B------:R-:W-:Y:S01]  /*858a0*/  ISETP.GT.AND P1, PT, R3, 0x7c, PT ;  /* 0x0000007c0300780c */ /* 0x000fe20003f24270 */
[----:B-1----:R-:W-:Y:S02]  /*858b0*/  IMAD.MOV.U32 R230, RZ, RZ, R233 ;  /* 0x000000ffffe67224 */ /* 0x002fe400078e00e9 */
[----:B------:R-:W-:-:S05]  /*858c0*/  IMAD.MOV.U32 R231, RZ, RZ, R234 ;  /* 0x000000ffffe77224 */ /* 0x000fca00078e00ea */
[----:B------:R1:W-:Y:S01]  /*858d0*/  LDGSTS.E [R4+0x2800c], desc[UR60][R230.64], P2 ;  /* 0x2800c000e6047fae */ /* 0x0003e2000912187c */
[----:B------:R-:W-:Y:S02]  /*858e0*/  ISETP.GT.AND P3, PT, R3, 0x7e, PT ;  /* 0x0000007e0300780c */ /* 0x000fe40003f64270 */
[----:B-1----:R-:W-:Y:S01]  /*858f0*/  MOV R230, R12 ;  /* 0x0000000c00e67202 */ /* 0x002fe20000000f00 */
[----:B------:R-:W-:-:S05]  /*85900*/  IMAD.MOV.U32 R231, RZ, RZ, R232 ;  /* 0x000000ffffe77224 */ /* 0x000fca00078e00e8 */
[----:B------:R1:W-:Y:S01]  /*85910*/  LDGSTS.E [R4+0x2c00c], desc[UR60][R230.64], P2 ;  /* 0x2c00c000e6047fae */ /* 0x0003e2000912187c */
[----:B------:R-:W-:Y:S02]  /*85920*/  ISETP.GT.AND P2, PT, R3, 0x7d, PT ;  /* 0x0000007d0300780c */ /* 0x000fe40003f44270 */
[----:B------:R-:W-:Y:S01]  /*85930*/  SEL R3, RZ, 0x4, !P1 ;  /* 0x00000004ff037807 */ /* 0x000fe20004800000 */
[----:B------:R-:W-:Y:S04]  /*85940*/  STL [R1+0x3718], R237 ;  /* 0x003718ed01007387 */ /* 0x000fe80000100800 */
[----:B------:R-:W-:Y:S01]  /*85950*/  STL [R1+0x3714], R238 ;  /* 0x003714ee01007387 */ /* 0x000fe20000100800 */
[----:B------:R-:W-:-:S03]  /*85960*/  SEL R3, R3, RZ, !P0 ;  /* 0x000000ff03037207 */ /* 0x000fc60004000000 */
[----:B------:R-:W-:Y:S04]  /*85970*/  STL [R1+0x3720], R235 ;  /* 0x003720eb01007387 */ /* 0x000fe80000100800 */
[----:B------:R-:W-:Y:S04]  /*85980*/  STL [R1+0x371c], R236 ;  /* 0x00371cec01007387 */ /* 0x000fe80000100800 */
[----:B------:R-:W-:Y:S01]  /*85990*/  STL [R1+0x3728], R233 ;  /* 0x003728e901007387 */ /* 0x000fe20000100800 */
[----:B------:R-:W-:Y:S02]  /*859a0*/  ISETP.NE.U32.AND P1, PT, R3, RZ, PT ;  /* 0x000000ff0300720c */ /* 0x000fe40003f25070 */
[----:B------:R-:W-:Y:S01]  /*859b0*/  SEL R3, RZ, 0x4, !P3 ;  /* 0x00000004ff037807 */ /* 0x000fe20005800000 */
[----:B------:R-:W-:Y:S04]  /*859c0*/  STL [R1+0x3724], R234 ;  /* 0x003724ea01007387 */ /* 0x000fe80000100800 */
[----:B------:R2:W-:Y:S01]  /*859d0*/  STL [R1+0x3730], R12 ;  /* 0x0037300c01007387 */ /* 0x0005e20000100800 */
[----:B------:R-:W-:-:S02]  /*859e0*/  SEL R3, R3, RZ, !P0 ;  /* 0x000000ff03037207 */ /* 0x000fc40004000000 */
[----:B--2---:R-:W-:Y:S02]  /*859f0*/  SEL R12, RZ, 0x4, !P2 ;  /* 0x00000004ff0c7807 */ /* 0x004fe40005000000 */
[----:B------:R-:W-:Y:S02]  /*85a00*/  ISETP.NE.U32.AND P2, PT, R3, RZ, PT ;  /* 0x000000ff0300720c */ /* 0x000fe40003f45070 */
[----:B------:R-:W-:Y:S02]  /*85a10*/  SEL R3, RZ, 0x4, P4 ;  /* 0x00000004ff037807 */ /* 0x000fe40002000000 */
[----:B------:R-:W-:Y:S02]  /*85a20*/  SEL R12, R12, RZ, !P0 ;  /* 0x000000ff0c0c7207 */ /* 0x000fe40004000000 */
[----:B------:R-:W-:Y:S02]  /*85a30*/  SEL R3, R3, RZ, !P0 ;  /* 0x000000ff03037207 */ /* 0x000fe40004000000 */
[----:B------:R-:W-:-:S02]  /*85a40*/  ISETP.NE.U32.AND P3, PT, R12, RZ, PT ;  /* 0x000000ff0c00720c */ /* 0x000fc40003f65070 */
[----:B------:R-:W-:-:S04]  /*85a50*/  SEL R12, RZ, 0x4, !P5 ;  /* 0x00000004ff0c7807 */ /* 0x000fc80006800000 */
[----:B------:R-:W-:Y:S02]  /*85a60*/  SEL R12, R12, RZ, !P0 ;  /* 0x000000ff0c0c7207 */ /* 0x000fe40004000000 */
[----:B------:R-:W-:Y:S02]  /*85a70*/  ISETP.NE.U32.AND P0, PT, R3, RZ, PT ;  /* 0x000000ff0300720c */ /* 0x000fe40003f05070 */
[----:B------:R-:W-:Y:S02]  /*85a80*/  IADD3 R3, P5, R182, R6, RZ ;  /* 0x00000006b6037210 */ /* 0x000fe40007fbe0ff */
[----:B------:R-:W-:-:S03]  /*85a90*/  ISETP.NE.U32.AND P4, PT, R12, RZ, PT ;  /* 0x000000ff0c00720c */ /* 0x000fc60003f85070 */
[--C-:B------:R-:W-:Y:S01]  /*85aa0*/  IMAD.X R182, R183, 0x1, R0.reuse, P5 ;  /* 0x00000001b7b67824 */ /* 0x100fe200028e0600 */
[----:B------:R-:W-:Y:S01]  /*85ab0*/  IADD3 R12, P5, R180, R6, RZ ;  /* 0x00000006b40c7210 */ /* 0x000fe20007fbe0ff */
[----:B------:R2:W-:Y:S04]  /*85ac0*/  STL [R1+0x372c], R232 ;  /* 0x00372ce801007387 */ /* 0x0005e80000100800 */
[----:B------:R-:W3:Y:S01]  /*85ad0*/  LDL.LU R250, [R1+0x1ed4] ;  /* 0x001ed40001fa7983 */ /* 0x000ee20000300800 */
[----:B------:R-:W-:-:S03]  /*85ae0*/  IMAD.X R180, R181, 0x1, R0, P5 ;  /* 0x00000001b5b47824 */ /* 0x000fc600028e0600 */
[----:B------:R-:W4:Y:S01]  /*85af0*/  LDL.LU R249, [R1+0x1f10] ;  /* 0x001f100001f97983 */ /* 0x000f220000300800 */
[----:B-1----:R-:W-:-:S03]  /*85b00*/  IADD3 R230, P5, R178, R6, RZ ;  /* 0x00000006b2e67210 */ /* 0x002fc60007fbe0ff */
[----:B------:R-:W4:Y:S04]  /*85b10*/  LDL.LU R248, [R1+0x1f14] ;  /* 0x001f140001f87983 */ /* 0x000f280000300800 */
[----:B------:R-:W4:Y:S04]  /*85b20*/  LDL.LU R245, [R1+0x1f50] ;  /* 0x001f500001f57983 */ /* 0x000f280000300800 */
[----:B------:R-:W4:Y:S01]  /*85b30*/  LDL.LU R244, [R1+0x1f54] ;  /* 0x001f540001f47983 */ /* 0x000f220000300800 */
[----:B------:R-:W-:-:S03]  /*85b40*/  IMAD.MOV.U32 R181, RZ, RZ, R180 ;  /* 0x000000ffffb57224 */ /* 0x000fc600078e00b4 */
[----:B------:R-:W4:Y:S01]  /*85b50*/  LDL.LU R247, [R1+0x1ed0] ;  /* 0x001ed00001f77983 */ /* 0x000f220000300800 */
[----:B------:R-:W-:Y:S01]  /*85b60*/  IADD3.X R178, R179, R0, RZ, P5, !PT ;  /* 0x00000000b3b27210 */ /* 0x000fe20002ffe4ff */
[----:B------:R-:W-:Y:S02]  /*85b70*/  IMAD.MOV.U32 R180, RZ, RZ, R12 ;  /* 0x000000ffffb47224 */ /* 0x000fe400078e000c */
[----:B------:R-:W4:Y:S01]  /*85b80*/  LDL.LU R12, [R1+0x1e94] ;  /* 0x001e9400010c7983 */ /* 0x000f220000300800 */
[----:B------:R-:W-:Y:S01]  /*85b90*/  MOV R179, R178 ;  /* 0x000000b200b37202 */ /* 0x000fe20000000f00 */
[----:B------:R-:W-:Y:S02]  /*85ba0*/  IMAD.MOV.U32 R178, RZ, RZ, R230 ;  /* 0x000000ffffb27224 */ /* 0x000fe400078e00e6 */
[----:B------:R-:W4:Y:S01]  /*85bb0*/  LDL.LU R230, [R1+0x1e90] ;  /* 0x001e900001e67983 */ /* 0x000f220000300800 */
[----:B------:R-:W-:-:S05]  /*85bc0*/  IADD3 R231, P5, R176, R6, RZ ;  /* 0x00000006b0e77210 */ /* 0x000fca0007fbe0ff */
[----:B------:R-:W-:Y:S01]  /*85bd0*/  IMAD.X R176, R177, 0x1, R0, P5 ;  /* 0x00000001b1b07824 */ /* 0x000fe200028e0600 */
[----:B--2---:R-:W-:-:S05]  /*85be0*/  IADD3 R232, P5, R174, R6, RZ ;  /* 0x00000006aee87210 */ /* 0x004fca0007fbe0ff */
[----:B------:R-:W-:Y:S01]  /*85bf0*/  IMAD.X R174, R175, 0x1, R0, P5 ;  /* 0x00000001afae7824 */ /* 0x000fe200028e0600 */
[----:B------:R-:W-:-:S04]  /*85c00*/  IADD3 R233, P5, R172, R6, RZ ;  /* 0x00000006ace97210 */ /* 0x000fc80007fbe0ff */
[----:B------:R-:W-:Y:S02]  /*85c10*/  IADD3.X R172, R173, R0, RZ, P5, !PT ;  /* 0x00000000adac7210 */ /* 0x000fe40002ffe4ff */
[----:B------:R-:W-:-:S05]  /*85c20*/  IADD3 R234, P5, R170, R6, RZ ;  /* 0x00000006aaea7210 */ /* 0x000fca0007fbe0ff */
[----:B------:R-:W-:Y:S01]  /*85c30*/  IMAD.X R170, R171, 0x1, R0, P5 ;  /* 0x00000001abaa7824 */ /* 0x000fe200028e0600 */
[----:B------:R-:W-:-:S05]  /*85c40*/  IADD3 R235, P5, R168, R6, RZ ;  /* 0x00000006a8eb7210 */ /* 0x000fca0007fbe0ff */
        /* <DEDUP_REMOVED lines=9> */
[-C--:B------:R-:W-:Y:S01]  /*85ce0*/  IADD3 R240, P5, R158, R6.reuse, RZ ;  /* 0x000000069ef07210 */ /* 0x080fe20007fbe0ff */
[----:B------:R-:W-:Y:S01]  /*85cf0*/  IMAD.MOV.U32 R183, RZ, RZ, R182 ;  /* 0x000000ffffb77224 */ /* 0x000fe200078e00b6 */
[----:B------:R-:W-:Y:S01]  /*85d00*/  MOV R182, R3 ;  /* 0x0000000300b67202 */ /* 0x000fe20000000f00 */
[----:B------:R-:W-:Y:S02]  /*85d10*/  IMAD.MOV.U32 R177, RZ, RZ, R176 ;  /* 0x000000ffffb17224 */ /* 0x000fe400078e00b0 */
[----:B------:R-:W-:Y:S01]  /*85d20*/  IMAD.X R158, R159, 0x1, R0, P5 ;  /* 0x000000019f9e7824 */ /* 0x000fe200028e0600 */
[----:B------:R-:W-:Y:S02]  /*85d30*/  IADD3 R241, P5, R156, R6, RZ ;  /* 0x000000069cf17210 */ /* 0x000fe40007fbe0ff */
[----:B------:R-:W-:Y:S01]  /*85d40*/  MOV R176, R231 ;  /* 0x000000e700b07202 */ /* 0x000fe20000000f00 */
[----:B------:R-:W-:-:S02]  /*85d50*/  IMAD.MOV.U32 R175, RZ, RZ, R174 ;  /* 0x000000ffffaf7224 */ /* 0x000fc400078e00ae */
[----:B------:R-:W-:Y:S01]  /*85d60*/  IMAD.MOV.U32 R174, RZ, RZ, R232 ;  /* 0x000000ffffae7224 */ /* 0x000fe200078e00e8 */
[----:B------:R-:W-:Y:S01]  /*85d70*/  MOV R173, R172 ;  /* 0x000000ac00ad7202 */ /* 0x000fe20000000f00 */
[----:B------:R-:W-:Y:S02]  /*85d80*/  IMAD.MOV.U32 R172, RZ, RZ, R233 ;  /* 0x000000ffffac7224 */ /* 0x000fe400078e00e9 */
[----:B------:R-:W-:Y:S01]  /*85d90*/  IMAD.MOV.U32 R171, RZ, RZ, R170 ;  /* 0x000000ffffab7224 */ /* 0x000fe200078e00aa */
[----:B------:R-:W-:Y:S01]  /*85da0*/  LDGSTS.E [R4+0x30000], desc[UR60][R182.64], P1 ;  /* 0x30000000b6047fae */ /* 0x000fe2000892187c */
[----:B------:R-:W-:Y:S01]  /*85db0*/  IMAD.SHL.U32 R7, R7, 0x80, RZ ;  /* 0x0000008007077824 */ /* 0x000fe200078e00ff */
[----:B------:R-:W-:Y:S01]  /*85dc0*/  MOV R170, R234 ;  /* 0x000000ea00aa7202 */ /* 0x000fe20000000f00 */
[----:B------:R-:W-:Y:S01]  /*85dd0*/  IMAD.MOV.U32 R169, RZ, RZ, R168 ;  /* 0x000000ffffa97224 */ /* 0x000fe200078e00a8 */
[----:B------:R-:W-:Y:S01]  /*85de0*/  LDGSTS.E [R4+0x34000], desc[UR60][R180.64], P1 ;  /* 0x34000000b4047fae */ /* 0x000fe2000892187c */
[----:B------:R-:W-:-:S02]  /*85df0*/  IMAD.X R156, R157, 0x1, R0, P5 ;  /* 0x000000019d9c7824 */ /* 0x000fc400028e0600 */
[----:B------:R-:W-:Y:S01]  /*85e00*/  IMAD.MOV.U32 R168, RZ, RZ, R235 ;  /* 0x000000ffffa87224 */ /* 0x000fe200078e00eb */
[----:B------:R-:W-:Y:S01]  /*85e10*/  MOV R167, R166 ;  /* 0x000000a600a77202 */ /* 0x000fe20000000f00 */
[----:B------:R-:W-:Y:S01]  /*85e20*/  LDGSTS.E [R4+0x38000], desc[UR60][R178.64], P1 ;  /* 0x38000000b2047fae */ /* 0x000fe2000892187c */
[----:B------:R-:W-:Y:S01]  /*85e30*/  IADD3 R242, P5, R154, R6, RZ ;  /* 0x000000069af27210 */ /* 0x000fe20007fbe0ff */
[----:B------:R-:W-:Y:S02]  /*85e40*/  IMAD.MOV.U32 R166, RZ, RZ, R236 ;  /* 0x000000ffffa67224 */ /* 0x000fe400078e00ec */
[----:B------:R-:W-:Y:S01]  /*85e50*/  IMAD.MOV.U32 R165, RZ, RZ, R164 ;  /* 0x000000ffffa57224 */ /* 0x000fe200078e00a4 */
[----:B------:R-:W-:Y:S01]  /*85e60*/  LDGSTS.E [R4+0x3c000], desc[UR60][R176.64], P1 ;  /* 0x3c000000b0047fae */ /* 0x000fe2000892187c */
[----:B------:R-:W-:Y:S01]  /*85e70*/  MOV R164, R237 ;  /* 0x000000ed00a47202 */ /* 0x000fe20000000f00 */
[----:B------:R-:W-:Y:S02]  /*85e80*/  IMAD.MOV.U32 R163, RZ, RZ, R162 ;  /* 0x000000ffffa37224 */ /* 0x000fe400078e00a2 */
[----:B------:R-:W-:Y:S01]  /*85e90*/  LDGSTS.E [R4+0x30004], desc[UR60][R174.64], P3 ;  /* 0x30004000ae047fae */ /* 0x000fe2000992187c */
[----:B------:R-:W-:Y:S01]  /*85ea0*/  IMAD.MOV.U32 R162, RZ, RZ, R238 ;  /* 0x000000ffffa27224 */ /* 0x000fe200078e00ee */
[----:B------:R-:W-:-:S02]  /*85eb0*/  MOV R161, R160 ;  /* 0x000000a000a17202 */ /* 0x000fc40000000f00 */
[----:B------:R-:W-:Y:S01]  /*85ec0*/  LDGSTS.E [R4+0x34004], desc[UR60][R172.64], P3 ;  /* 0x34004000ac047fae */ /* 0x000fe2000992187c */
[----:B------:R-:W-:Y:S01]  /*85ed0*/  SHF.L.U32 R7, R7, 0x2, RZ ;  /* 0x0000000207077819 */ /* 0x000fe200000006ff */
[----:B------:R-:W-:Y:S02]  /*85ee0*/  IMAD.MOV.U32 R160, RZ, RZ, R239 ;  /* 0x000000ffffa07224 */ /* 0x000fe400078e00ef */
[----:B------:R-:W-:Y:S01]  /*85ef0*/  LDGSTS.E [R4+0x38004], desc[UR60][R170.64], P3 ;  /* 0x38004000aa047fae */ /* 0x000fe2000992187c */
[----:B------:R-:W-:-:S03]  /*85f00*/  IADD3.X R154, R155, R0, RZ, P5, !PT ;  /* 0x000000009b9a7210 */ /* 0x000fc60002ffe4ff */
[----:B------:R-:W-:Y:S01]  /*85f10*/  LDGSTS.E [R4+0x3c004], desc[UR60][R168.64], P3 ;  /* 0x3c004000a8047fae */ /* 0x000fe2000992187c */
[----:B------:R-:W-:-:S03]  /*85f20*/  IADD3 R243, P5, R152, R6, RZ ;  /* 0x0000000698f37210 */ /* 0x000fc60007fbe0ff */
[----:B------:R-:W-:Y:S04]  /*85f30*/  LDGSTS.E [R4+0x30008], desc[UR60][R166.64], P2 ;  /* 0x30008000a6047fae */ /* 0x000fe8000912187c */
[----:B------:R-:W-:Y:S04]  /*85f40*/  LDGSTS.E [R4+0x34008], desc[UR60][R164.64], P2 ;  /* 0x34008000a4047fae */ /* 0x000fe8000912187c */
[----:B------:R-:W-:Y:S04]  /*85f50*/  LDGSTS.E [R4+0x38008], desc[UR60][R162.64], P2 ;  /* 0x38008000a2047fae */ /* 0x000fe8000912187c */
[----:B------:R-:W-:Y:S01]  /*85f60*/  LDGSTS.E [R4+0x3c008], desc[UR60][R160.64], P2 ;  /* 0x3c008000a0047fae */ /* 0x000fe2000912187c */
[----:B------:R-:W-:-:S02]  /*85f70*/  IMAD.X R152, R153, 0x1, R0, P5 ;  /* 0x0000000199987824 */ /* 0x000fc400028e0600 */
        /* <DEDUP_REMOVED lines=8> */
[----:B------:R-:W-:Y:S04]  /*86000*/  LDGSTS.E [R4+0x3000c], desc[UR60][R158.64], P4 ;  /* 0x3000c0009e047fae */ /* 0x000fe8000a12187c */
[----:B------:R-:W-:Y:S04]  /*86010*/  LDGSTS.E [R4+0x3400c], desc[UR60][R156.64], P4 ;  /* 0x3400c0009c047fae */ /* 0x000fe8000a12187c */
[----:B------:R-:W-:Y:S04]  /*86020*/  LDGSTS.E [R4+0x3800c], desc[UR60][R154.64], P4 ;  /* 0x3800c0009a047fae */ /* 0x000fe8000a12187c */
[----:B------:R-:W-:Y:S01]  /*86030*/  LDGSTS.E [R4+0x3c00c], desc[UR60][R152.64], P4 ;  /* 0x3c00c00098047fae */ /* 0x000fe2000a12187c */
[----:B------:R-:W-:-:S03]  /*86040*/  IADD3 R3, R5, 0x100000, R14 ;  /* 0x0010000005037810 */ /* 0x000fc60007ffe00e */
[----:B------:R-:W0:Y:S01]  /*86050*/  LDGDEPBAR ;  /* 0x00000000000079af */ /* 0x000e220000000000 */
[-C--:B---3--:R-:W-:Y:S02]  /*86060*/  IADD3 R250, P2, R250, R7.reuse, RZ ;  /* 0x00000007fafa7210 */ /* 0x088fe40007f5e0ff */
[----:B----4-:R-:W-:-:S03]  /*86070*/  IADD3 R12, P1, R12, R7, RZ ;  /* 0x000000070c0c7210 */ /* 0x010fc60007f3e0ff */
[--C-:B------:R-:W-:Y:S02]  /*86080*/  IMAD.X R247, R247, 0x1, R2.reuse, P2 ;  /* 0x00000001f7f77824 */ /* 0x100fe400010e0602 */
[----:B------:R-:W-:Y:S01]  /*86090*/  IMAD.X R230, R230, 0x1, R2, P1 ;  /* 0x00000001e6e67824 */ /* 0x000fe200008e0602 */
[----:B------:R-:W-:Y:S04]  /*860a0*/  STL [R1+0x1e94], R12 ;  /* 0x001e940c01007387 */ /* 0x000fe80000100800 */
[----:B------:R1:W-:Y:S04]  /*860b0*/  STL [R1+0x1e90], R230 ;  /* 0x001e90e601007387 */ /* 0x0003e80000100800 */
[----:B------:R-:W-:Y:S01]  /*860c0*/  STL [R1+0x1ed4], R250 ;  /* 0x001ed4fa01007387 */ /* 0x000fe20000100800 */
[----:B------:R-:W-:-:S03]  /*860d0*/  MOV R231, R230 ;  /* 0x000000e600e77202 */ /* 0x000fc60000000f00 */
[----:B------:R-:W-:Y:S01]  /*860e0*/  STL [R1+0x1ed0], R247 ;  /* 0x001ed0f701007387 */ /* 0x000fe20000100800 */
[----:B-1----:R-:W-:-:S03]  /*860f0*/  IMAD.MOV.U32 R230, RZ, RZ, R12 ;  /* 0x000000ffffe67224 */ /* 0x002fc600078e000c */
[----:B------:R-:W2:Y:S04]  /*86100*/  LDL.LU R12, [R1+0x1f90] ;  /* 0x001f9000010c7983 */ /* 0x000ea80000300800 */
[----:B------:R-:W3:Y:S04]  /*86110*/  LDL.LU R4, [R1+0x1f94] ;  /* 0x001f940001047983 */ /* 0x000ee80000300800 */
[----:B------:R-:W4:Y:S04]  /*86120*/  LDL.LU R234, [R1+0x1fd8] ;  /* 0x001fd80001ea7983 */ /* 0x000f280000300800 */
[----:B------:R-:W2:Y:S01]  /*86130*/  LDL.LU R238, [R1+0x1fd4] ;  /* 0x001fd40001ee7983 */ /* 0x000ea20000300800 */
[----:B------:R-:W-:-:S02]  /*86140*/  IADD3 R248, P1, R248, R7, RZ ;  /* 0x00000007f8f87210 */ /* 0x000fc40007f3e0ff */
[----:B------:R-:W-:Y:S01]  /*86150*/  IADD3 R244, P2, R244, R7, RZ ;  /* 0x00000007f4f47210 */ /* 0x000fe20007f5e0ff */
[----:B------:R1:W-:Y:S02]  /*86160*/  LDGSTS.E [R3+-0x80000], desc[UR60][R230.64], P0 ;  /* 0x80000000e6037fae */ /* 0x0003e4000812187c */
[--C-:B------:R-:W-:Y:S02]  /*86170*/  IMAD.X R249, R249, 0x1, R2.reuse, P1 ;  /* 0x00000001f9f97824 */ /* 0x100fe400008e0602 */
[----:B------:R-:W-:Y:S01]  /*86180*/  IMAD.X R245, R245, 0x1, R2, P2 ;  /* 0x00000001f5f57824 */ /* 0x000fe200010e0602 */
[----:B------:R-:W-:Y:S04]  /*86190*/  STL [R1+0x1f14], R248 ;  /* 0x001f14f801007387 */ /* 0x000fe80000100800 */
[----:B------:R-:W-:Y:S04]  /*861a0*/  STL [R1+0x1f10], R249 ;  /* 0x001f10f901007387 */ /* 0x000fe80000100800 */
[----:B------:R-:W-:Y:S04]  /*861b0*/  STL [R1+0x1f54], R244 ;  /* 0x001f54f401007387 */ /* 0x000fe80000100800 */
[----:B------:R-:W2:Y:S04]  /*861c0*/  LDL.LU R233, [R1+0x2014] ;  /* 0x0020140001e97983 */ /* 0x000ea80000300800 */
[----:B------:R-:W-:Y:S04]  /*861d0*/  STL [R1+0x1f50], R245 ;  /* 0x001f50f501007387 */ /* 0x000fe80000100800 */
[----:B------:R-:W2:Y:S04]  /*861e0*/  LDL.LU R232, [R1+0x2018] ;  /* 0x0020180001e87983 */ /* 0x000ea80000300800 */
[----:B------:R-:W2:Y:S04]  /*861f0*/  LDL.LU R236, [R1+0x2058] ;  /* 0x0020580001ec7983 */ /* 0x000ea80000300800 */
[----:B------:R-:W2:Y:S01]  /*86200*/  LDL.LU R237, [R1+0x2054] ;  /* 0x0020540001ed7983 */ /* 0x000ea20000300800 */
[----:B-1----:R-:W-:Y:S01]  /*86210*/  IMAD.MOV.U32 R230, RZ, RZ, R250 ;  /* 0x000000ffffe67224 */ /* 0x002fe200078e00fa */
[----:B------:R-:W-:-:S05]  /*86220*/  MOV R231, R247 ;  /* 0x000000f700e77202 */ /* 0x000fca0000000f00 */
[----:B------:R1:W-:Y:S02]  /*86230*/  LDGSTS.E [R3+-0x7fc00], desc[UR60][R230.64], P0 ;  /* 0x80400000e6037fae */ /* 0x0003e4000812187c */
[----:B-1----:R-:W-:Y:S01]  /*86240*/  MOV R230, R248 ;  /* 0x000000f800e67202 */ /* 0x002fe20000000f00 */
[----:B------:R-:W-:-:S05]  /*86250*/  IMAD.MOV.U32 R231, RZ, RZ, R249 ;  /* 0x000000ffffe77224 */ /* 0x000fca00078e00f9 */
[----:B------:R1:W-:Y:S02]  /*86260*/  LDGSTS.E [R3+-0x7f800], desc[UR60][R230.64], P0 ;  /* 0x80800000e6037fae */ /* 0x0003e4000812187c */
[----:B-1----:R-:W-:Y:S01]  /*86270*/  IMAD.MOV.U32 R230, RZ, RZ, R244 ;  /* 0x000000ffffe67224 */ /* 0x002fe200078e00f4 */
[----:B------:R-:W-:-:S05]  /*86280*/  MOV R231, R245 ;  /* 0x000000f500e77202 */ /* 0x000fca0000000f00 */
[----:B------:R1:W-:Y:S01]  /*86290*/  LDGSTS.E [R3+-0x7f400], desc[UR60][R230.64], P0 ;  /* 0x80c00000e6037fae */ /* 0x0003e2000812187c */
[-C--:B---3--:R-:W-:Y:S02]  /*862a0*/  IADD3 R4, P1, R4, R7.reuse, RZ ;  /* 0x0000000704047210 */ /* 0x088fe40007f3e0ff */
[----:B----4-:R-:W-:-:S03]  /*862b0*/  IADD3 R234, P2, R234, R7, RZ ;  /* 0x00000007eaea7210 */ /* 0x010fc60007f5e0ff */
[--C-:B--2---:R-:W-:Y:S02]  /*862c0*/  IMAD.X R12, R12, 0x1, R2.reuse, P1 ;  /* 0x000000010c0c7824 */ /* 0x104fe400008e0602 */
[----:B------:R-:W-:Y:S01]  /*862d0*/  IMAD.X R238, R238, 0x1, R2, P2 ;  /* 0x00000001eeee7824 */ /* 0x000fe200010e0602 */
[----:B------:R-:W-:Y:S04]  /*862e0*/  STL [R1+0x1f94], R4 ;  /* 0x001f940401007387 */ /* 0x000fe80000100800 */
[----:B------:R2:W-:Y:S01]  /*862f0*/  STL [R1+0x1f90], R12 ;  /* 0x001f900c01007387 */ /* 0x0005e20000100800 */
[----:B-1----:R-:W-:-:S03]  /*86300*/  IMAD.MOV.U32 R231, RZ, RZ, R12 ;  /* 0x000000ffffe77224 */ /* 0x002fc600078e000c */
[----:B------:R-:W-:Y:S01]  /*86310*/  STL [R1+0x1fd8], R234 ;  /* 0x001fd8ea01007387 */ /* 0x000fe20000100800 */
[----:B------:R-:W-:-:S05]  /*86320*/  MOV R230, R4 ;  /* 0x0000000400e67202 */ /* 0x000fca0000000f00 */
[----:B------:R1:W-:Y:S04]  /*86330*/  LDGSTS.E [R3+-0x7f000], desc[UR60][R230.64], P0 ;  /* 0x81000000e6037fae */ /* 0x0003e8000812187c */
[----:B--2---:R-:W2:Y:S04]  /*86340*/  LDL.LU R12, [R1+0x2094] ;  /* 0x00209400010c7983 */ /* 0x004ea80000300800 */
[----:B------:R3:W-:Y:S04]  /*86350*/  STL [R1+0x1fd4], R238 ;  /* 0x001fd4ee01007387 */ /* 0x0007e80000100800 */
[----:B------:R-:W4:Y:S04]  /*86360*/  LDL.LU R4, [R1+0x2098] ;  /* 0x0020980001047983 */ /* 0x000f280000300800 */
[----:B------:R-:W2:Y:S01]  /*86370*/  LDL.LU R235, [R1+0x20d8] ;  /* 0x0020d80001eb7983 */ /* 0x000ea20000300800 */
[----:B-1----:R-:W-:-:S03]  /*86380*/  MOV R231, R238 ;  /* 0x000000ee00e77202 */ /* 0x002fc60000000f00 */
[----:B---3--:R-:W3:Y:S01]  /*86390*/  LDL.LU R238, [R1+0x20d4] ;  /* 0x0020d40001ee7983 */ /* 0x008ee20000300800 */
[-C--:B------:R-:W-:Y:S02]  /*863a0*/  IADD3 R232, P1, R232, R7.reuse, RZ ;  /* 0x00000007e8e87210 */ /* 0x080fe40007f3e0ff */
[----:B------:R-:W-:Y:S01]  /*863b0*/  IADD3 R236, P2, R236, R7, RZ ;  /* 0x00000007ecec7210 */ /* 0x000fe20007f5e0ff */
[----:B------:R-:W-:Y:S02]  /*863c0*/  IMAD.MOV.U32 R230, RZ, RZ, R234 ;  /* 0x000000ffffe67224 */ /* 0x000fe400078e00ea */
[--C-:B------:R-:W-:Y:S02]  /*863d0*/  IMAD.X R233, R233, 0x1, R2.reuse, P1 ;  /* 0x00000001e9e97824 */ /* 0x100fe400008e0602 */
[----:B------:R-:W-:Y:S01]  /*863e0*/  IMAD.X R237, R237, 0x1, R2, P2 ;  /* 0x00000001eded7824 */ /* 0x000fe200010e0602 */
[----:B------:R-:W-:Y:S04]  /*863f0*/  STL [R1+0x2018], R232 ;  /* 0x002018e801007387 */ /* 0x000fe80000100800 */
[----:B------:R1:W-:Y:S04]  /*86400*/  LDGSTS.E [R3+-0x7ec00], desc[UR60][R230.64], P0 ;  /* 0x81400000e6037fae */ /* 0x0003e8000812187c */
[----:B------:R1:W-:Y:S04]  /*86410*/  STL [R1+0x2014], R233 ;  /* 0x002014e901007387 */ /* 0x0003e80000100800 */
[----:B------:R-:W-:Y:S01]  /*86420*/  STL [R1+0x2058], R236 ;  /* 0x002058ec01007387 */ /* 0x000fe20000100800 */
[----:B-1----:R-:W-:Y:S01]  /*86430*/  IMAD.MOV.U32 R231, RZ, RZ, R233 ;  /* 0x000000ffffe77224 */ /* 0x002fe200078e00e9 */
[----:B------:R-:W-:-:S02]  /*86440*/  MOV R230, R232 ;  /* 0x000000e800e67202 */ /* 0x000fc40000000f00 */
[----:B------:R-:W3:Y:S04]  /*86450*/  LDL.LU R233, [R1+0x2114] ;  /* 0x0021140001e97983 */ /* 0x000ee80000300800 */
[----:B------:R1:W-:Y:S04]  /*86460*/  STL [R1+0x2054], R237 ;  /* 0x002054ed01007387 */ /* 0x0003e80000100800 */
[----:B------:R-:W3:Y:S04]  /*86470*/  LDL.LU R232, [R1+0x2118] ;  /* 0x0021180001e87983 */ /* 0x000ee80000300800 */
[----:B------:R-:W3:Y:S04]  /*86480*/  LDL.LU R234, [R1+0x2158] ;  /* 0x0021580001ea7983 */ /* 0x000ee80000300800 */
[----:B------:R1:W-:Y:S02]  /*86490*/  LDGSTS.E [R3+-0x7e800], desc[UR60][R230.64], P0 ;  /* 0x81800000e6037fae */ /* 0x0003e4000812187c */
[----:B-1----:R-:W-:-:S02]  /*864a0*/  MOV R231, R237 ;  /* 0x000000ed00e77202 */ /* 0x002fc40000000f00 */
[----:B------:R-:W3:Y:S01]  /*864b0*/  LDL.LU R237, [R1+0x2154] ;  /* 0x0021540001ed7983 */ /* 0x000ee20000300800 */
[----:B------:R-:W-:-:S05]  /*864c0*/  IMAD.MOV.U32 R230, RZ, RZ, R236 ;  /* 0x000000ffffe67224 */ /* 0x000fca00078e00ec */
[----:B------:R1:W-:Y:S01]  /*864d0*/  LDGSTS.E [R3+-0x7e400], desc[UR60][R230.64], P0 ;  /* 0x81c00000e6037fae */ /* 0x0003e2000812187c */
[-C--:B----4-:R-:W-:Y:S02]  /*864e0*/  IADD3 R4, P1, R4, R7.reuse, RZ ;  /* 0x0000000704047210 */ /* 0x090fe40007f3e0ff */
[----:B--2---:R-:W-:-:S03]  /*864f0*/  IADD3 R235, P2, R235, R7, RZ ;  /* 0x00000007ebeb7210 */ /* 0x004fc60007f5e0ff */
[--C-:B------:R-:W-:Y:S01]  /*86500*/  IMAD.X R12, R12, 0x1, R2.reuse, P1 ;  /* 0x000000010c0c7824 */ /* 0x100fe200008e0602 */
[----:B------:R-:W-:Y:S01]  /*86510*/  STL [R1+0x2098], R4 ;  /* 0x0020980401007387 */ /* 0x000fe20000100800 */
[----:B---3--:R-:W-:-:S03]  /*86520*/  IMAD.X R238, R238, 0x1, R2, P2 ;  /* 0x00000001eeee7824 */ /* 0x008fc600010e0602 */
        /* <DEDUP_REMOVED lines=14> */
[--C-:B------:R-:W-:Y:S01]  /*86610*/  IMAD.X R233, R233, 0x1, R2.reuse, P1 ;  /* 0x00000001e9e97824 */ /* 0x100fe200008e0602 */
[----:B------:R-:W-:Y:S04]  /*86620*/  STL [R1+0x2118], R232 ;  /* 0x002118e801007387 */ /* 0x000fe80000100800 */
[----:B------:R1:W-:Y:S04]  /*86630*/  LDGSTS.E [R3+-0x7dc00], desc[UR60][R230.64], P0 ;  /* 0x82400000e6037fae */ /* 0x0003e8000812187c */
[----:B------:R1:W-:Y:S04]  /*86640*/  STL [R1+0x2114], R233 ;  /* 0x002114e901007387 */ /* 0x0003e80000100800 */
[----:B------:R-:W-:Y:S01]  /*86650*/  STL [R1+0x2158], R234 ;  /* 0x002158ea01007387 */ /* 0x000fe20000100800 */
[----:B------:R-:W-:-:S02]  /*86660*/  IMAD.X R237, R237, 0x1, R2, P2 ;  /* 0x00000001eded7824 */ /* 0x000fc400010e0602 */
[----:B-1----:R-:W-:Y:S01]  /*86670*/  IMAD.MOV.U32 R231, RZ, RZ, R233 ;  /* 0x000000ffffe77224 */ /* 0x002fe200078e00e9 */
[----:B------:R-:W-:Y:S01]  /*86680*/  MOV R230, R232 ;  /* 0x000000e800e67202 */ /* 0x000fe20000000f00 */
        /* <DEDUP_REMOVED lines=392> */
[----:B------:R1:W-:Y:S01]  /*87f10*/  STL [R1+0x3830], R236 ;  /* 0x003830ec01007387 */ /* 0x0003e20000100800 */
[----:B------:R-:W-:-:S02]  /*87f20*/  IMAD.X R237, R237, 0x1, R2, P2 ;  /* 0x00000001eded7824 */ /* 0x000fc400010e0602 */
[----:B-1----:R-:W-:Y:S01]  /*87f30*/  IMAD.MOV.U32 R231, RZ, RZ, R233 ;  /* 0x000000ffffe77224 */ /* 0x002fe200078e00e9 */
[----:B------:R-:W-:Y:S01]  /*87f40*/  MOV R230, R232 ;  /* 0x000000e800e67202 */ /* 0x000fe20000000f00 */
[----:B------:R-:W3:Y:S04]  /*87f50*/  LDL.LU R233, [R1+0x37b4] ;  /* 0x0037b40001e97983 */ /* 0x000ee80000300800 */
[----:B------:R-:W-:Y:S04]  /*87f60*/  STL [R1+0x382c], R237 ;  /* 0x00382ced01007387 */ /* 0x000fe80000100800 */
[----:B------:R-:W3:Y:S04]  /*87f70*/  LDL.LU R232, [R1+0x37b8] ;  /* 0x0037b80001e87983 */ /* 0x000ee80000300800 */
[----:B------:R-:W3:Y:S04]  /*87f80*/  LDL.LU R234, [R1+0x3840] ;  /* 0x0038400001ea7983 */ /* 0x000ee80000300800 */
[----:B------:R1:W-:Y:S02]  /*87f90*/  LDGSTS.E [R3+-0x5a800], desc[UR60][R230.64], P0 ;  /* 0xa5800000e6037fae */ /* 0x0003e4000812187c */
[----:B-1----:R-:W-:-:S02]  /*87fa0*/  IMAD.MOV.U32 R230, RZ, RZ, R236 ;  /* 0x000000ffffe67224 */ /* 0x002fc400078e00ec */
[----:B------:R-:W3:Y:S01]  /*87fb0*/  LDL.LU R236, [R1+0x383c] ;  /* 0x00383c0001ec7983 */ /* 0x000ee20000300800 */
[----:B------:R-:W-:-:S05]  /*87fc0*/  MOV R231, R237 ;  /* 0x000000ed00e77202 */ /* 0x000fca0000000f00 */
        /* <DEDUP_REMOVED lines=24> */
[----:B------:R1:W-:Y:S04]  /*88150*/  STL [R1+0x3840], R234 ;  /* 0x003840ea01007387 */ /* 0x0003e80000100800 */
[----:B------:R-:W3:Y:S01]  /*88160*/  LDL.LU R235, [R1+0x37a4] ;  /* 0x0037a40001eb7983 */ /* 0x000ee20000300800 */
[----:B------:R-:W-:-:S02]  /*88170*/  IMAD.X R236, R236, 0x1, R2, P2 ;  /* 0x00000001ecec7824 */ /* 0x000fc400010e0602 */
[----:B-1----:R-:W-:-:S03]  /*88180*/  IMAD.MOV.U32 R231, RZ, RZ, R233 ;  /* 0x000000ffffe77224 */ /* 0x002fc600078e00e9 */
[----:B------:R-:W-:Y:S04]  /*88190*/  STL [R1+0x383c], R236 ;  /* 0x00383cec01007387 */ /* 0x000fe80000100800 */
[----:B------:R-:W3:Y:S01]  /*881a0*/  LDL.LU R233, [R1+0x37a8] ;  /* 0x0037a80001e97983 */ /* 0x000ee20000300800 */
[----:B------:R-:W-:-:S03]  /*881b0*/  MOV R230, R232 ;  /* 0x000000e800e67202 */ /* 0x000fc60000000f00 */
[----:B------:R-:W3:Y:S04]  /*881c0*/  LDL.LU R232, [R1+0x3850] ;  /* 0x0038500001e87983 */ /* 0x000ee80000300800 */
[----:B------:R1:W-:Y:S02]  /*881d0*/  LDGSTS.E [R3+-0x59800], desc[UR60][R230.64], P0 ;  /* 0xa6800000e6037fae */ /* 0x0003e4000812187c */
[----:B-1----:R-:W-:Y:S02]  /*881e0*/  IMAD.MOV.U32 R230, RZ, RZ, R234 ;  /* 0x000000ffffe67224 */ /* 0x002fe400078e00ea */
        /* <DEDUP_REMOVED lines=19> */
[-C--:B------:R-:W-:Y:S01]  /*88320*/  IADD3 R233, P2, R233, R7.reuse, RZ ;  /* 0x00000007e9e97210 */ /* 0x080fe20007f5e0ff */
[----:B------:R-:W-:Y:S01]  /*88330*/  IMAD.MOV.U32 R230, RZ, RZ, R237 ;  /* 0x000000ffffe67224 */ /* 0x000fe200078e00ed */
[----:B------:R-:W-:-:S03]  /*88340*/  IADD3 R232, P1, R232, R7, RZ ;  /* 0x00000007e8e87210 */ /* 0x000fc60007f3e0ff */
[----:B------:R-:W-:Y:S01]  /*88350*/  IMAD.X R235, R235, 0x1, R2, P2 ;  /* 0x00000001ebeb7824 */ /* 0x000fe200010e0602 */
[----:B------:R1:W-:Y:S04]  /*88360*/  LDGSTS.E [R3+-0x58c00], desc[UR60][R230.64], P0 ;  /* 0xa7400000e6037fae */ /* 0x0003e8000812187c */
[----:B------:R1:W-:Y:S04]  /*88370*/  STL [R1+0x37a8], R233 ;  /* 0x0037a8e901007387 */ /* 0x0003e80000100800 */
[----:B------:R-:W-:Y:S04]  /*88380*/  STL [R1+0x37a4], R235 ;  /* 0x0037a4eb01007387 */ /* 0x000fe80000100800 */
[----:B------:R1:W-:Y:S02]  /*88390*/  STL [R1+0x3850], R232 ;  /* 0x003850e801007387 */ /* 0x0003e40000100800 */
[----:B-1----:R-:W-:Y:S01]  /*883a0*/  MOV R230, R233 ;  /* 0x000000e900e67202 */ /* 0x002fe20000000f00 */
[----:B------:R-:W-:-:S02]  /*883b0*/  IMAD.MOV.U32 R231, RZ, RZ, R235 ;  /* 0x000000ffffe77224 */ /* 0x000fc400078e00eb */
[----:B------:R-:W-:Y:S01]  /*883c0*/  IMAD.X R234, R234, 0x1, R2, P1 ;  /* 0x00000001eaea7824 */ /* 0x000fe200008e0602 */
[----:B------:R-:W3:Y:S04]  /*883d0*/  LDL.LU R233, [R1+0x1f18] ;  /* 0x001f180001e97983 */ /* 0x000ee80000300800 */
[----:B------:R1:W-:Y:S04]  /*883e0*/  LDGSTS.E [R3+-0x58800], desc[UR60][R230.64], P0 ;  /* 0xa7800000e6037fae */ /* 0x0003e8000812187c */
[----:B------:R-:W-:Y:S01]  /*883f0*/  STL [R1+0x384c], R234 ;  /* 0x00384cea01007387 */ /* 0x000fe20000100800 */
[----:B-1----:R-:W-:-:S03]  /*88400*/  IMAD.MOV.U32 R230, RZ, RZ, R232 ;  /* 0x000000ffffe67224 */ /* 0x002fc600078e00e8 */
[----:B------:R-:W3:Y:S04]  /*88410*/  LDL.LU R232, [R1+0x1f1c] ;  /* 0x001f1c0001e87983 */ /* 0x000ee80000300800 */
[----:B------:R-:W3:Y:S04]  /*88420*/  LDL.LU R237, [R1+0x1f58] ;  /* 0x001f580001ed7983 */ /* 0x000ee80000300800 */
[----:B------:R-:W3:Y:S01]  /*88430*/  LDL.LU R235, [R1+0x1f5c] ;  /* 0x001f5c0001eb7983 */ /* 0x000ee20000300800 */
[----:B------:R-:W-:-:S05]  /*88440*/  MOV R231, R234 ;  /* 0x000000ea00e77202 */ /* 0x000fca0000000f00 */
[----:B------:R1:W-:Y:S02]  /*88450*/  LDGSTS.E [R3+-0x58400], desc[UR60][R230.64], P0 ;  /* 0xa7c00000e6037fae */ /* 0x0003e4000812187c */
[----:B-1----:R-:W-:-:S04]  /*88460*/  LOP3.LUT R3, R5, 0x10, RZ, 0x3c, !PT ;  /* 0x0000001005037812 */ /* 0x002fc800078e3cff */
[----:B------:R-:W-:Y:S02]  /*88470*/  IADD3 R3, R3, 0x100000, R14 ;  /* 0x0010000003037810 */ /* 0x000fe40007ffe00e */
[-C--:B----4-:R-:W-:Y:S02]  /*88480*/  IADD3 R4, P1, R4, R7.reuse, RZ ;  /* 0x0000000704047210 */ /* 0x090fe40007f3e0ff */
[----:B--2---:R-:W-:-:S03]  /*88490*/  IADD3 R236, P2, R236, R7, RZ ;  /* 0x00000007ecec7210 */ /* 0x004fc60007f5e0ff */
[----:B------:R-:W-:Y:S01]  /*884a0*/  IMAD.X R12, R12, 0x1, R2, P1 ;  /* 0x000000010c0c7824 */ /* 0x000fe200008e0602 */
[----:B------:R-:W-:Y:S04]  /*884b0*/  STL [R1+0x1e9c], R4 ;  /* 0x001e9c0401007387 */ /* 0x000fe80000100800 */
[----:B------:R-:W-:Y:S01]  /*884c0*/  STL [R1+0x1edc], R236 ;  /* 0x001edcec01007387 */ /* 0x000fe20000100800 */
[----:B------:R-:W-:Y:S01]  /*884d0*/  IMAD.MOV.U32 R231, RZ, RZ, R12 ;  /* 0x000000ffffe77224 */ /* 0x000fe200078e000c */
[----:B------:R-:W-:Y:S02]  /*884e0*/  MOV R230, R4 ;  /* 0x0000000400e67202 */ /* 0x000fe40000000f00 */
[----:B------:R1:W-:Y:S01]  /*884f0*/  STL [R1+0x1e98], R12 ;  /* 0x001e980c01007387 */ /* 0x0003e20000100800 */
[----:B---3--:R-:W-:-:S03]  /*88500*/  IMAD.X R238, R238, 0x1, R2, P2 ;  /* 0x00000001eeee7824 */ /* 0x008fc600010e0602 */
[----:B------:R2:W-:Y:S04]  /*88510*/  LDGSTS.E [R3+-0x7ff80], desc[UR60][R230.64], P0 ;  /* 0x80080000e6037fae */ /* 0x0005e8000812187c */
[----:B-1----:R-:W3:Y:S04]  /*88520*/  LDL.LU R12, [R1+0x1f98] ;  /* 0x001f9800010c7983 */ /* 0x002ee80000300800 */
[----:B------:R-:W4:Y:S04]  /*88530*/  LDL.LU R4, [R1+0x1f9c] ;  /* 0x001f9c0001047983 */ /* 0x000f280000300800 */
[----:B------:R1:W-:Y:S04]  /*88540*/  STL [R1+0x1ed8], R238 ;  /* 0x001ed8ee01007387 */ /* 0x0003e80000100800 */
[----:B------:R-:W3:Y:S01]  /*88550*/  LDL.LU R234, [R1+0x1fe0] ;  /* 0x001fe00001ea7983 */ /* 0x000ee20000300800 */
[----:B--2---:R-:W-:-:S03]  /*88560*/  MOV R231, R238 ;  /* 0x000000ee00e77202 */ /* 0x004fc60000000f00 */
[----:B-1----:R-:W2:Y:S01]  /*88570*/  LDL.LU R238, [R1+0x1fdc] ;  /* 0x001fdc0001ee7983 */ /* 0x002ea20000300800 */
[----:B------:R-:W-:-:S05]  /*88580*/  IMAD.MOV.U32 R230, RZ, RZ, R236 ;  /* 0x000000ffffe67224 */ /* 0x000fca00078e00ec */
[----:B------:R1:W-:Y:S01]  /*88590*/  LDGSTS.E [R3+-0x7fb80], desc[UR60][R230.64], P0 ;  /* 0x80480000e6037fae */ /* 0x0003e2000812187c */
[-C--:B------:R-:W-:Y:S02]  /*885a0*/  IADD3 R232, P1, R232, R7.reuse, RZ ;  /* 0x00000007e8e87210 */ /* 0x080fe40007f3e0ff */
[----:B------:R-:W-:-:S03]  /*885b0*/  IADD3 R235, P2, R235, R7, RZ ;  /* 0x00000007ebeb7210 */ /* 0x000fc60007f5e0ff */
[--C-:B------:R-:W-:Y:S01]  /*885c0*/  IMAD.X R233, R233, 0x1, R2.reuse, P1 ;  /* 0x00000001e9e97824 */ /* 0x100fe200008e0602 */
[----:B------:R-:W-:Y:S01]  /*885d0*/  STL [R1+0x1f1c], R232 ;  /* 0x001f1ce801007387 */ /* 0x000fe20000100800 */
[----:B------:R-:W-:Y:S02]  /*885e0*/  IMAD.X R237, R237, 0x1, R2, P2 ;  /* 0x00000001eded7824 */ /* 0x000fe400010e0602 */
[----:B-1----:R-:W-:Y:S01]  /*885f0*/  IMAD.MOV.U32 R231, RZ, RZ, R233 ;  /* 0x000000ffffe77224 */ /* 0x002fe200078e00e9 */
[----:B------:R1:W-:Y:S04]  /*88600*/  STL [R1+0x1f18], R233 ;  /* 0x001f18e901007387 */ /* 0x0003e80000100800 */
[----:B------:R-:W-:Y:S01]  /*88610*/  STL [R1+0x1f5c], R235 ;  /* 0x001f5ceb01007387 */ /* 0x000fe20000100800 */
[----:B------:R-:W-:-:S05]  /*88620*/  MOV R230, R232 ;  /* 0x000000e800e67202 */ /* 0x000fca0000000f00 */
[----:B------:R1:W-:Y:S04]  /*88630*/  LDGSTS.E [R3+-0x7f780], desc[UR60][R230.64], P0 ;  /* 0x80880000e6037fae */ /* 0x0003e8000812187c */
[----:B-1----:R-:W2:Y:S04]  /*88640*/  LDL.LU R233, [R1+0x201c] ;  /* 0x00201c0001e97983 */ /* 0x002ea80000300800 */
[----:B------:R1:W-:Y:S04]  /*88650*/  STL [R1+0x1f58], R237 ;  /* 0x001f58ed01007387 */ /* 0x0003e80000100800 */
[----:B------:R-:W2:Y:S04]  /*88660*/  LDL.LU R232, [R1+0x2020] ;  /* 0x0020200001e87983 */ /* 0x000ea80000300800 */
[----:B------:R-:W2:Y:S01]  /*88670*/  LDL.LU R236, [R1+0x2060] ;  /* 0x0020600001ec7983 */ /* 0x000ea20000300800 */
[----:B------:R-:W-:-:S03]  /*88680*/  MOV R231, R237 ;  /* 0x000000ed00e77202 */ /* 0x000fc60000000f00 */
[----:B-1----:R-:W2:Y:S01]  /*88690*/  LDL.LU R237, [R1+0x205c] ;  /* 0x00205c0001ed7983 */ /* 0x002ea20000300800 */
[----:B------:R-:W-:-:S05]  /*886a0*/  IMAD.MOV.U32 R230, RZ, RZ, R235 ;  /* 0x000000ffffe67224 */ /* 0x000fca00078e00eb */
[----:B------:R1:W-:Y:S01]  /*886b0*/  LDGSTS.E [R3+-0x7f380], desc[UR60][R230.64], P0 ;  /* 0x80c80000e6037fae */ /* 0x0003e2000812187c */
[-C--:B----4-:R-:W-:Y:S02]  /*886c0*/  IADD3 R4, P1, R4, R7.reuse, RZ ;  /* 0x0000000704047210 */ /* 0x090fe40007f3e0ff */
[----:B---3--:R-:W-:-:S03]  /*886d0*/  IADD3 R234, P2, R234, R7, RZ ;  /* 0x00000007eaea7210 */ /* 0x008fc60007f5e0ff */
[--C-:B------:R-:W-:Y:S01]  /*886e0*/  IMAD.X R12, R12, 0x1, R2.reuse, P1 ;  /* 0x000000010c0c7824 */ /* 0x100fe200008e0602 */
[----:B------:R-:W-:Y:S01]  /*886f0*/  STL [R1+0x1f9c], R4 ;  /* 0x001f9c0401007387 */ /* 0x000fe20000100800 */
[----:B--2---:R-:W-:-:S03]  /*88700*/  IMAD.X R238, R238, 0x1, R2, P2 ;  /* 0x00000001eeee7824 */ /* 0x004fc600010e0602 */
        /* <DEDUP_REMOVED lines=11> */
[----:B------:R-:W-:-:S05]  /*887c0*/  IMAD.MOV.U32 R230, RZ, RZ, R234 ;  /* 0x000000ffffe67224 */ /* 0x000fca00078e00ea */
[----:B------:R1:W-:Y:S01]  /*887d0*/  LDGSTS.E [R3+-0x7eb80], desc[UR60][R230.64], P0 ;  /* 0x81480000e6037fae */ /* 0x0003e2000812187c */
[-C--:B------:R-:W-:Y:S02]  /*887e0*/  IADD3 R232, P1, R232, R7.reuse, RZ ;  /* 0x00000007e8e87210 */ /* 0x080fe40007f3e0ff */
[----:B------:R-:W-:-:S03]  /*887f0*/  IADD3 R236, P2, R236, R7, RZ ;  /* 0x00000007ecec7210 */ /* 0x000fc60007f5e0ff */
[--C-:B------:R-:W-:Y:S01]  /*88800*/  IMAD.X R233, R233, 0x1, R2.reuse, P1 ;  /* 0x00000001e9e97824 */ /* 0x100fe200008e0602 */
[----:B------:R-:W-:Y:S01]  /*88810*/  STL [R1+0x2020], R232 ;  /* 0x002020e801007387 */ /* 0x000fe20000100800 */
[----:B------:R-:W-:-:S03]  /*88820*/  IMAD.X R237, R237, 0x1, R2, P2 ;  /* 0x00000001eded7824 */ /* 0x000fc600010e0602 */
[----:B------:R1:W-:Y:S02]  /*88830*/  STL [R1+0x201c], R233 ;  /* 0x00201ce901007387 */ /* 0x0003e40000100800 */
[----:B-1----:R-:W-:Y:S02]  /*88840*/  IMAD.MOV.U32 R231, RZ, RZ, R233 ;  /* 0x000000ffffe77224 */ /* 0x002fe400078e00e9 */
[----:B------:R-:W-:Y:S01]  /*88850*/  STL [R1+0x2060], R236 ;  /* 0x002060ec01007387 */ /* 0x000fe20000100800 */
[----:B------:R-:W-:-:S05]  /*88860*/  MOV R230, R232 ;  /* 0x000000e800e67202 */ /* 0x000fca0000000f00 */
[----:B------:R1:W-:Y:S04]  /*88870*/  LDGSTS.E [R3+-0x7e780], desc[UR60][R230.64], P0 ;  /* 0x81880000e6037fae */ /* 0x0003e8000812187c */
[----:B------:R-:W3:Y:S04]  /*88880*/  LDL.LU R233, [R1+0x211c] ;  /* 0x00211c0001e97983 */ /* 0x000ee80000300800 */
[----:B------:R1:W-:Y:S04]  /*88890*/  STL [R1+0x205c], R237 ;  /* 0x00205ced01007387 */ /* 0x0003e80000100800 */
[----:B------:R-:W3:Y:S04]  /*888a0*/  LDL.LU R232, [R1+0x2120] ;  /* 0x0021200001e87983 */ /* 0x000ee80000300800 */
[----:B------:R-:W3:Y:S01]  /*888b0*/  LDL.LU R234, [R1+0x2160] ;  /* 0x0021600001ea7983 */ /* 0x000ee20000300800 */
[----:B-1----:R-:W-:-:S03]  /*888c0*/  MOV R231, R237 ;  /* 0x000000ed00e77202 */ /* 0x002fc60000000f00 */
        /* <DEDUP_REMOVED lines=424> */
[----:B------:R1:W-:Y:S01]  /*8a350*/  STL [R1+0x3928], R236 ;  /* 0x003928ec01007387 */ /* 0x0003e20000100800 */
[----:B------:R-:W-:-:S05]  /*8a360*/  MOV R230, R232 ;  /* 0x000000e800e67202 */ /* 0x000fca0000000f00 */
[----:B------:R1:W-:Y:S04]  /*8a370*/  LDGSTS.E [R3+-0x5a780], desc[UR60][R230.64], P0 ;  /* 0xa5880000e6037fae */ /* 0x0003e8000812187c */
[----:B------:R-:W3:Y:S04]  /*8a380*/  LDL.LU R233, [R1+0x38b4] ;  /* 0x0038b40001e97983 */ /* 0x000ee80000300800 */
[----:B------:R-:W-:Y:S04]  /*8a390*/  STL [R1+0x3924], R237 ;  /* 0x003924ed01007387 */ /* 0x000fe80000100800 */
[----:B------:R-:W3:Y:S04]  /*8a3a0*/  LDL.LU R232, [R1+0x38b8] ;  /* 0x0038b80001e87983 */ /* 0x000ee80000300800 */
[----:B------:R-:W3:Y:S01]  /*8a3b0*/  LDL.LU R234, [R1+0x3938] ;  /* 0x0039380001ea7983 */ /* 0x000ee20000300800 */
[----:B-1----:R-:W-:-:S03]  /*8a3c0*/  IMAD.MOV.U32 R230, RZ, RZ, R236 ;  /* 0x000000ffffe67224 */ /* 0x002fc600078e00ec */
        /* <DEDUP_REMOVED lines=26> */
[----:B------:R1:W-:Y:S04]  /*8a570*/  STL [R1+0x38b4], R233 ;  /* 0x0038b4e901007387 */ /* 0x0003e80000100800 */
[----:B------:R1:W-:Y:S04]  /*8a580*/  STL [R1+0x3938], R234 ;  /* 0x003938ea01007387 */ /* 0x0003e80000100800 */
[----:B------:R-:W3:Y:S01]  /*8a590*/  LDL.LU R235, [R1+0x38a4] ;  /* 0x0038a40001eb7983 */ /* 0x000ee20000300800 */
[----:B-1----:R-:W-:-:S03]  /*8a5a0*/  IMAD.MOV.U32 R231, RZ, RZ, R233 ;  /* 0x000000ffffe77224 */ /* 0x002fc600078e00e9 */
[----:B------:R-:W-:Y:S01]  /*8a5b0*/  STL [R1+0x3934], R236 ;  /* 0x003934ec01007387 */ /* 0x000fe20000100800 */
[----:B------:R-:W-:-:S03]  /*8a5c0*/  MOV R230, R232 ;  /* 0x000000e800e67202 */ /* 0x000fc60000000f00 */
        /* <DEDUP_REMOVED lines=28> */
[----:B-1----:R-:W-:Y:S01]  /*8a790*/  MOV R230, R233 ;  /* 0x000000e900e67202 */ /* 0x002fe20000000f00 */
[----:B------:R1:W-:Y:S02]  /*8a7a0*/  STL [R1+0x38a8], R233 ;  /* 0x0038a8e901007387 */ /* 0x0003e40000100800 */
[----:B------:R-:W-:Y:S02]  /*8a7b0*/  IMAD.MOV.U32 R231, RZ, RZ, R235 ;  /* 0x000000ffffe77224 */ /* 0x000fe400078e00eb */
[----:B------:R-:W-:Y:S04]  /*8a7c0*/  STL [R1+0x38a4], R235 ;  /* 0x0038a4eb01007387 */ /* 0x000fe80000100800 */
[----:B------:R1:W-:Y:S04]  /*8a7d0*/  STL [R1+0x3948], R232 ;  /* 0x003948e801007387 */ /* 0x0003e80000100800 */
[----:B------:R1:W-:Y:S01]  /*8a7e0*/  LDGSTS.E [R3+-0x58780], desc[UR60][R230.64], P0 ;  /* 0xa7880000e6037fae */ /* 0x0003e2000812187c */
[----:B------:R-:W-:-:S03]  /*8a7f0*/  IMAD.X R234, R234, 0x1, R2, P1 ;  /* 0x00000001eaea7824 */ /* 0x000fc600008e0602 */
[----:B-1----:R-:W3:Y:S04]  /*8a800*/  LDL.LU R233, [R1+0x1f20] ;  /* 0x001f200001e97983 */ /* 0x002ee80000300800 */
[----:B------:R-:W-:Y:S01]  /*8a810*/  STL [R1+0x3944], R234 ;  /* 0x003944ea01007387 */ /* 0x000fe20000100800 */
[----:B------:R-:W-:-:S03]  /*8a820*/  IMAD.MOV.U32 R230, RZ, RZ, R232 ;  /* 0x000000ffffe67224 */ /* 0x000fc600078e00e8 */
        /* <DEDUP_REMOVED lines=1699> */
[----:B-1----:R-:W-:Y:S01]  /*91260*/  IMAD.MOV.U32 R230, RZ, RZ, R234 ;  /* 0x000000ffffe67224 */ /* 0x002fe200078e00ea */
[----:B------:R-:W-:Y:S01]  /*91270*/  MOV R231, R236 ;  /* 0x000000ec00e77202 */ /* 0x000fe20000000f00 */
[----:B------:R-:W3:Y:S04]  /*91280*/  LDL.LU R234, [R1+0x3be4] ;  /* 0x003be40001ea7983 */ /* 0x000ee80000300800 */
[----:B------:R1:W-:Y:S01]  /*91290*/  LDGSTS.E [R3+-0x59200], desc[UR60][R230.64], P0 ;  /* 0xa6e00000e6037fae */ /* 0x0003e2000812187c */
[----:B----4-:R-:W-:-:S02]  /*912a0*/  IADD3 R4, P1, R4, R7, RZ ;  /* 0x0000000704047210 */ /* 0x010fc40007f3e0ff */
        /* <DEDUP_REMOVED lines=69> */
[----:B------:R-:W-:Y:S01]  /*91700*/  IMAD.MOV.U32 R230, RZ, RZ, R235 ;  /* 0x000000ffffe67224 */ /* 0x000fe200078e00eb */
[----:B------:R-:W-:-:S02]  /*91710*/  MOV R231, R237 ;  /* 0x000000ed00e77202 */ /* 0x000fc40000000f00 */
[----:B-1----:R-:W2:Y:S04]  /*91720*/  LDL.LU R237, [R1+0x207c] ;  /* 0x00207c0001ed7983 */ /* 0x002ea80000300800 */
        /* <DEDUP_REMOVED lines=23> */
[----:B-1----:R-:W-:Y:S02]  /*918a0*/  MOV R230, R232 ;  /* 0x000000e800e67202 */ /* 0x002fe40000000f00 */
[----:B------:R-:W-:Y:S01]  /*918b0*/  IMAD.MOV.U32 R231, RZ, RZ, R233 ;  /* 0x000000ffffe77224 */ /* 0x000fe200078e00e9 */
[----:B------:R1:W-:Y:S01]  /*918c0*/  STL [R1+0x203c], R233 ;  /* 0x00203ce901007387 */ /* 0x0003e20000100800 */
[----:B------:R-:W-:-:S03]  /*918d0*/  IMAD.X R237, R237, 0x1, R2, P2 ;  /* 0x00000001eded7824 */ /* 0x000fc600010e0602 */
[----:B------:R-:W-:Y:S04]  /*918e0*/  STL [R1+0x2080], R236 ;  /* 0x002080ec01007387 */ /* 0x000fe80000100800 */
[----:B------:R1:W-:Y:S04]  /*918f0*/  LDGSTS.E [R3+-0x7e580], desc[UR60][R230.64], P0 ;  /* 0x81a80000e6037fae */ /* 0x0003e8000812187c */
[----:B-1----:R-:W3:Y:S04]  /*91900*/  LDL.LU R233, [R1+0x213c] ;  /* 0x00213c0001e97983 */ /* 0x002ee80000300800 */
[----:B------:R1:W-:Y:S04]  /*91910*/  STL [R1+0x207c], R237 ;  /* 0x00207ced01007387 */ /* 0x0003e80000100800 */
[----:B------:R-:W3:Y:S04]  /*91920*/  LDL.LU R232, [R1+0x2140] ;  /* 0x0021400001e87983 */ /* 0x000ee80000300800 */
[----:B------:R-:W3:Y:S01]  /*91930*/  LDL.LU R234, [R1+0x2180] ;  /* 0x0021800001ea7983 */ /* 0x000ee20000300800 */
[----:B------:R-:W-:Y:S01]  /*91940*/  IMAD.MOV.U32 R230, RZ, RZ, R236 ;  /* 0x000000ffffe67224 */ /* 0x000fe200078e00ec */
[----:B------:R-:W-:-:S02]  /*91950*/  MOV R231, R237 ;  /* 0x000000ed00e77202 */ /* 0x000fc40000000f00 */
[----:B-1----:R-:W3:Y:S04]  /*91960*/  LDL.LU R237, [R1+0x217c] ;  /* 0x00217c0001ed7983 */ /* 0x002ee80000300800 */
        /* <DEDUP_REMOVED lines=33> */
[----:B-1----:R-:W-:Y:S01]  /*91b80*/  IMAD.MOV.U32 R230, RZ, RZ, R234 ;  /* 0x000000ffffe67224 */ /* 0x002fe200078e00ea */
[----:B------:R-:W-:-:S02]  /*91b90*/  MOV R231, R237 ;  /* 0x000000ed00e77202 */ /* 0x000fc40000000f00 */
[----:B------:R-:W3:Y:S04]  /*91ba0*/  LDL.LU R237, [R1+0x227c] ;  /* 0x00227c0001ed7983 */ /* 0x000ee80000300800 */
        /* <DEDUP_REMOVED lines=166> */
[----:B------:R-:W-:Y:S04]  /*92610*/  STL [R1+0x29e0], R232 ;  /* 0x0029e0e801007387 */ /* 0x000fe80000100800 */
[----:B------:R1:W-:Y:S01]  /*92620*/  STL [R1+0x29dc], R233 ;  /* 0x0029dce901007387 */ /* 0x0003e20000100800 */
[----:B------:R-:W-:Y:S02]  /*92630*/  IMAD.X R237, R237, 0x1, R2, P2 ;  /* 0x00000001eded7824 */ /* 0x000fe400010e0602 */
[----:B-1----:R-:W-:Y:S01]  /*92640*/  IMAD.MOV.U32 R231, RZ, RZ, R233 ;  /* 0x000000ffffe77224 */ /* 0x002fe200078e00e9 */
[----:B------:R-:W-:Y:S01]  /*92650*/  STL [R1+0x2a70], R236 ;  /* 0x002a70ec01007387 */ /* 0x000fe20000100800 */
[----:B------:R-:W-:-:S03]  /*92660*/  MOV R230, R232 ;  /* 0x000000e800e67202 */ /* 0x000fc60000000f00 */
[----:B------:R-:W3:Y:S04]  /*92670*/  LDL.LU R233, [R1+0x2c2c] ;  /* 0x002c2c0001e97983 */ /* 0x000ee80000300800 */
[----:B------:R1:W-:Y:S04]  /*92680*/  STL [R1+0x2a6c], R237 ;  /* 0x002a6ced01007387 */ /* 0x0003e80000100800 */
[----:B------:R-:W3:Y:S04]  /*92690*/  LDL.LU R232, [R1+0x2c30] ;  /* 0x002c300001e87983 */ /* 0x000ee80000300800 */
[----:B------:R-:W3:Y:S04]  /*926a0*/  LDL.LU R234, [R1+0x2cd0] ;  /* 0x002cd00001ea7983 */ /* 0x000ee80000300800 */
[----:B------:R1:W-:Y:S02]  /*926b0*/  LDGSTS.E [R3+-0x78580], desc[UR60][R230.64], P0 ;  /* 0x87a80000e6037fae */ /* 0x0003e4000812187c */
        /* <DEDUP_REMOVED lines=26> */
[----:B------:R1:W-:Y:S02]  /*92860*/  STL [R1+0x2c2c], R233 ;  /* 0x002c2ce901007387 */ /* 0x0003e40000100800 */
[----:B-1----:R-:W-:Y:S02]  /*92870*/  IMAD.MOV.U32 R231, RZ, RZ, R233 ;  /* 0x000000ffffe77224 */ /* 0x002fe400078e00e9 */
[----:B------:R-:W-:Y:S01]  /*92880*/  STL [R1+0x2cd0], R234 ;  /* 0x002cd0ea01007387 */ /* 0x000fe20000100800 */
[----:B------:R-:W-:Y:S01]  /*92890*/  IMAD.X R237, R237, 0x1, R2, P2 ;  /* 0x00000001eded7824 */ /* 0x000fe200010e0602 */
[----:B------:R-:W-:-:S02]  /*928a0*/  MOV R230, R232 ;  /* 0x000000e800e67202 */ /* 0x000fc40000000f00 */
        /* <DEDUP_REMOVED lines=25> */
[----:B------:R-:W-:Y:S01]  /*92a40*/  IMAD.MOV.U32 R230, RZ, RZ, R236 ;  /* 0x000000ffffe67224 */ /* 0x000fe200078e00ec */
[-C--:B------:R-:W-:Y:S02]  /*92a50*/  IADD3 R232, P1, R232, R7.reuse, RZ ;  /* 0x00000007e8e87210 */ /* 0x080fe40007f3e0ff */
[----:B------:R-:W-:Y:S02]  /*92a60*/  IADD3 R235, P2, R235, R7, RZ ;  /* 0x00000007ebeb7210 */ /* 0x000fe40007f5e0ff */
[----:B------:R1:W-:Y:S01]  /*92a70*/  LDGSTS.E [R3+-0x5e980], desc[UR60][R230.64], P0 ;  /* 0xa1680000e6037fae */ /* 0x0003e2000812187c */
[----:B------:R-:W-:-:S03]  /*92a80*/  IMAD.X R233, R233, 0x1, R2, P1 ;  /* 0x00000001e9e97824 */ /* 0x000fc600008e0602 */
[----:B------:R-:W-:Y:S04]  /*92a90*/  STL [R1+0x35e8], R232 ;  /* 0x0035e8e801007387 */ /* 0x000fe80000100800 */
[----:B------:R1:W-:Y:S04]  /*92aa0*/  STL [R1+0x35e4], R233 ;  /* 0x0035e4e901007387 */ /* 0x0003e80000100800 */
[----:B------:R-:W-:Y:S01]  /*92ab0*/  STL [R1+0x36a8], R235 ;  /* 0x0036a8eb01007387 */ /* 0x000fe20000100800 */
[----:B-1----:R-:W-:Y:S02]  /*92ac0*/  IMAD.MOV.U32 R231, RZ, RZ, R233 ;  /* 0x000000ffffe77224 */ /* 0x002fe400078e00e9 */
[----:B------:R-:W-:Y:S01]  /*92ad0*/  IMAD.X R237, R237, 0x1, R2, P2 ;  /* 0x00000001eded7824 */ /* 0x000fe200010e0602 */
[----:B------:R-:W-:Y:S01]  /*92ae0*/  MOV R230, R232 ;  /* 0x000000e800e67202 */ /* 0x000fe20000000f00 */
        /* <DEDUP_REMOVED lines=196> */
[----:B------:R1:W-:Y:S01]  /*93730*/  STL [R1+0x3c90], R237 ;  /* 0x003c90ed01007387 */ /* 0x0003e20000100800 */
[----:B------:R-:W-:-:S05]  /*93740*/  MOV R230, R4 ;  /* 0x0000000400e67202 */ /* 0x000fca0000000f00 */
[----:B------:R3:W-:Y:S04]  /*93750*/  LDGSTS.E [R3+-0x58d80], desc[UR60][R230.64], P0 ;  /* 0xa7280000e6037fae */ /* 0x0007e8000812187c */
[----:B--2---:R-:W2:Y:S04]  /*93760*/  LDL.LU R12, [R1+0x1ec0] ;  /* 0x001ec000010c7983 */ /* 0x004ea80000300800 */
[----:B------:R-:W-:Y:S04]  /*93770*/  STL [R1+0x3c8c], R238 ;  /* 0x003c8cee01007387 */ /* 0x000fe80000100800 */
[----:B------:R-:W4:Y:S04]  /*93780*/  LDL.LU R4, [R1+0x1ec4] ;  /* 0x001ec40001047983 */ /* 0x000f280000300800 */
[----:B------:R-:W2:Y:S01]  /*93790*/  LDL.LU R236, [R1+0x1f04] ;  /* 0x001f040001ec7983 */ /* 0x000ea20000300800 */
[----:B---3--:R-:W-:-:S03]  /*937a0*/  IMAD.MOV.U32 R230, RZ, RZ, R237 ;  /* 0x000000ffffe67224 */ /* 0x008fc600078e00ed */
[----:B-1----:R-:W3:Y:S01]  /*937b0*/  LDL.LU R237, [R1+0x1f00] ;  /* 0x001f000001ed7983 */ /* 0x002ee20000300800 */
[----:B------:R-:W-:Y:S02]  /*937c0*/  MOV R231, R238 ;  /* 0x000000ee00e77202 */ /* 0x000fe40000000f00 */
[----:B------:R-:W-:-:S03]  /*937d0*/  IADD3 R233, P1, R233, R7, RZ ;  /* 0x00000007e9e97210 */ /* 0x000fc60007f3e0ff */
[----:B------:R1:W-:Y:S01]  /*937e0*/  LDGSTS.E [R3+-0x58980], desc[UR60][R230.64], P0 ;  /* 0xa7680000e6037fae */ /* 0x0003e2000812187c */
[----:B------:R-:W-:Y:S01]  /*937f0*/  IADD3 R232, P2, R232, R7, RZ ;  /* 0x00000007e8e87210 */ /* 0x000fe20007f5e0ff */
[----:B------:R-:W-:Y:S02]  /*93800*/  IMAD.X R235, R235, 0x1, R2, P1 ;  /* 0x00000001ebeb7824 */ /* 0x000fe400008e0602 */
[----:B------:R1:W-:Y:S04]  /*93810*/  STL [R1+0x3c50], R233 ;  /* 0x003c50e901007387 */ /* 0x0003e80000100800 */
[----:B------:R-:W-:Y:S01]  /*93820*/  STL [R1+0x3c4c], R235 ;  /* 0x003c4ceb01007387 */ /* 0x000fe20000100800 */
[----:B-1----:R-:W-:Y:S01]  /*93830*/  MOV R230, R233 ;  /* 0x000000e900e67202 */ /* 0x002fe20000000f00 */
[----:B------:R-:W-:-:S02]  /*93840*/  IMAD.MOV.U32 R231, RZ, RZ, R235 ;  /* 0x000000ffffe77224 */ /* 0x000fc400078e00eb */
[----:B------:R-:W-:Y:S01]  /*93850*/  IMAD.X R234, R234, 0x1, R2, P2 ;  /* 0x00000001eaea7824 */ /* 0x000fe200010e0602 */
[----:B------:R1:W-:Y:S04]  /*93860*/  STL [R1+0x3c98], R232 ;  /* 0x003c98e801007387 */ /* 0x0003e80000100800 */
[----:B------:R-:W3:Y:S04]  /*93870*/  LDL.LU R233, [R1+0x1f40] ;  /* 0x001f400001e97983 */ /* 0x000ee80000300800 */
[----:B------:R1:W-:Y:S04]  /*93880*/  LDGSTS.E [R3+-0x58580], desc[UR60][R230.64], P0 ;  /* 0xa7a80000e6037fae */ /* 0x0003e8000812187c */
[----:B------:R-:W-:Y:S01]  /*93890*/  STL [R1+0x3c94], R234 ;  /* 0x003c94ea01007387 */ /* 0x000fe20000100800 */
[----:B-1----:R-:W-:-:S03]  /*938a0*/  IMAD.MOV.U32 R230, RZ, RZ, R232 ;  /* 0x000000ffffe67224 */ /* 0x002fc600078e00e8 */
[----:B------:R-:W3:Y:S04]  /*938b0*/  LDL.LU R232, [R1+0x1f44] ;  /* 0x001f440001e87983 */ /* 0x000ee80000300800 */
[----:B------:R-:W3:Y:S01]  /*938c0*/  LDL.LU R238, [R1+0x1f80] ;  /* 0x001f800001ee7983 */ /* 0x000ee20000300800 */
[----:B------:R-:W-:-:S03]  /*938d0*/  MOV R231, R234 ;  /* 0x000000ea00e77202 */ /* 0x000fc60000000f00 */
[----:B------:R-:W3:Y:S04]  /*938e0*/  LDL.LU R235, [R1+0x1f84] ;  /* 0x001f840001eb7983 */ /* 0x000ee80000300800 */
        /* <DEDUP_REMOVED lines=25> */
[----:B------:R-:W-:Y:S01]  /*93a80*/  IMAD.X R238, R238, 0x1, R2, P2 ;  /* 0x00000001eeee7824 */ /* 0x000fe200010e0602 */
[----:B-1----:R-:W-:Y:S02]  /*93a90*/  MOV R230, R232 ;  /* 0x000000e800e67202 */ /* 0x002fe40000000f00 */
[----:B------:R1:W-:Y:S01]  /*93aa0*/  STL [R1+0x1f40], R233 ;  /* 0x001f40e901007387 */ /* 0x0003e20000100800 */
[----:B------:R-:W-:-:S03]  /*93ab0*/  IMAD.MOV.U32 R231, RZ, RZ, R233 ;  /* 0x000000ffffe77224 */ /* 0x000fc600078e00e9 */
[----:B------:R-:W-:Y:S04]  /*93ac0*/  STL [R1+0x1f84], R235 ;  /* 0x001f84eb01007387 */ /* 0x000fe80000100800 */
        /* <DEDUP_REMOVED lines=33> */
[----:B-1----:R-:W-:Y:S01]  /*93ce0*/  MOV R230, R232 ;  /* 0x000000e800e67202 */ /* 0x002fe20000000f00 */
[----:B------:R-:W-:Y:S01]  /*93cf0*/  IMAD.MOV.U32 R231, RZ, RZ, R233 ;  /* 0x000000ffffe77224 */ /* 0x000fe200078e00e9 */
[----:B------:R-:W-:Y:S04]  /*93d00*/  STL [R1+0x2088], R236 ;  /* 0x002088ec01007387 */ /* 0x000fe80000100800 */
        /* <DEDUP_REMOVED lines=175> */
[----:B------:R1:W-:Y:S01]  /*94800*/  STL [R1+0x2794], R233 ;  /* 0x002794e901007387 */ /* 0x0003e20000100800 */
[----:B------:R-:W-:-:S03]  /*94810*/  IMAD.X R238, R238, 0x1, R2, P2 ;  /* 0x00000001eeee7824 */ /* 0x000fc600010e0602 */
[----:B------:R-:W-:Y:S01]  /*94820*/  STL [R1+0x2838], R235 ;  /* 0x002838eb01007387 */ /* 0x000fe20000100800 */
[----:B-1----:R-:W-:Y:S01]  /*94830*/  MOV R230, R232 ;  /* 0x000000e800e67202 */ /* 0x002fe20000000f00 */
[----:B------:R-:W-:Y:S02]  /*94840*/  IMAD.MOV.U32 R231, RZ, RZ, R233 ;  /* 0x000000ffffe77224 */ /* 0x000fe400078e00e9 */
[----:B------:R-:W3:Y:S04]  /*94850*/  LDL.LU R233, [R1+0x29f4] ;  /* 0x0029f40001e97983 */ /* 0x000ee80000300800 */
[----:B------:R1:W-:Y:S04]  /*94860*/  STL [R1+0x2834], R238 ;  /* 0x002834ee01007387 */ /* 0x0003e80000100800 */
[----:B------:R-:W3:Y:S04]  /*94870*/  LDL.LU R232, [R1+0x29f8] ;  /* 0x0029f80001e87983 */ /* 0x000ee80000300800 */
[----:B------:R1:W-:Y:S04]  /*94880*/  LDGSTS.E [R3+-0x79500], desc[UR60][R230.64], P0 ;  /* 0x86b00000e6037fae */ /* 0x0003e8000812187c */
        /* <DEDUP_REMOVED lines=29> */
[----:B------:R-:W-:Y:S01]  /*94a60*/  IMAD.X R238, R238, 0x1, R2, P2 ;  /* 0x00000001eeee7824 */ /* 0x000fe200010e0602 */
[----:B-1----:R-:W-:Y:S01]  /*94a70*/  MOV R230, R232 ;  /* 0x000000e800e67202 */ /* 0x002fe20000000f00 */
[----:B------:R-:W-:-:S02]  /*94a80*/  IMAD.MOV.U32 R231, RZ, RZ, R233 ;  /* 0x000000ffffe77224 */ /* 0x000fc400078e00e9 */
        /* <DEDUP_REMOVED lines=26> */
[----:B------:R-:W-:-:S04]  /*94c30*/  IADD3 R232, P1, R232, R7, RZ ;  /* 0x00000007e8e87210 */ /* 0x000fc80007f3e0ff */
[----:B------:R1:W-:Y:S01]  /*94c40*/  LDGSTS.E [R3+-0x5f900], desc[UR60][R230.64], P0 ;  /* 0xa0700000e6037fae */ /* 0x0003e2000812187c */
[----:B------:R-:W-:Y:S01]  /*94c50*/  IADD3 R234, P2, R234, R7, RZ ;  /* 0x00000007eaea7210 */ /* 0x000fe20007f5e0ff */
[--C-:B------:R-:W-:Y:S02]  /*94c60*/  IMAD.X R233, R233, 0x1, R2.reuse, P1 ;  /* 0x00000001e9e97824 */ /* 0x100fe400008e0602 */
[----:B------:R-:W-:Y:S04]  /*94c70*/  STL [R1+0x2c48], R232 ;  /* 0x002c48e801007387 */ /* 0x000fe80000100800 */
[----:B------:R1:W-:Y:S04]  /*94c80*/  STL [R1+0x2c44], R233 ;  /* 0x002c44e901007387 */ /* 0x0003e80000100800 */
[----:B------:R-:W-:Y:S01]  /*94c90*/  STL [R1+0x2cd8], R234 ;  /* 0x002cd8ea01007387 */ /* 0x000fe20000100800 */
[----:B-1----:R-:W-:Y:S01]  /*94ca0*/  IMAD.MOV.U32 R231, RZ, RZ, R233 ;  /* 0x000000ffffe77224 */ /* 0x002fe200078e00e9 */
[----:B------:R-:W-:Y:S01]  /*94cb0*/  MOV R230, R232 ;  /* 0x000000e800e67202 */ /* 0x000fe20000000f00 */
[----:B------:R-:W-:-:S04]  /*94cc0*/  IMAD.X R238, R238, 0x1, R2, P2 ;  /* 0x00000001eeee7824 */ /* 0x000fc800010e0602 */
        /* <DEDUP_REMOVED lines=133> */
[-C--:B------:R-:W-:Y:S02]  /*95520*/  IADD3 R232, P1, R232, R7.reuse, RZ ;  /* 0x00000007e8e87210 */ /* 0x080fe40007f3e0ff */
[----:B------:R-:W-:Y:S02]  /*95530*/  IADD3 R235, P2, R235, R7, RZ ;  /* 0x00000007ebeb7210 */ /* 0x000fe40007f5e0ff */
[----:B------:R-:W-:Y:S01]  /*95540*/  MOV R231, R237 ;  /* 0x000000ed00e77202 */ /* 0x000fe20000000f00 */
        /* <DEDUP_REMOVED lines=37> */
[----:B------:R1:W-:Y:S04]  /*957a0*/  STL [R1+0x3ca0], R232 ;  /* 0x003ca0e801007387 */ /* 0x0003e80000100800 */
[----:B------:R1:W-:Y:S04]  /*957b0*/  LDGSTS.E [R3+-0x5a900], desc[UR60][R230.64], P0 ;  /* 0xa5700000e6037fae */ /* 0x0003e8000812187c */
[----:B------:R1:W-:Y:S04]  /*957c0*/  STL [R1+0x3c9c], R233 ;  /* 0x003c9ce901007387 */ /* 0x0003e80000100800 */
[----:B------:R-:W-:Y:S04]  /*957d0*/  STL [R1+0x3cb0], R237 ;  /* 0x003cb0ed01007387 */ /* 0x000fe80000100800 */
[----:B------:R-:W3:Y:S01]  /*957e0*/  LDL.LU R234, [R1+0x3cdc] ;  /* 0x003cdc0001ea7983 */ /* 0x000ee20000300800 */
[----:B------:R-:W-:Y:S01]  /*957f0*/  IMAD.X R238, R238, 0x1, R2, P2 ;  /* 0x00000001eeee7824 */ /* 0x000fe200010e0602 */
[----:B-1----:R-:W-:Y:S01]  /*95800*/  MOV R230, R232 ;  /* 0x000000e800e67202 */ /* 0x002fe20000000f00 */
[----:B------:R-:W-:-:S03]  /*95810*/  IMAD.MOV.U32 R231, RZ, RZ, R233 ;  /* 0x000000ffffe77224 */ /* 0x000fc600078e00e9 */
        /* <DEDUP_REMOVED lines=13> */
[----:B------:R2:W-:Y:S04]  /*958f0*/  STL [R1+0x3cbc], R12 ;  /* 0x003cbc0c01007387 */ /* 0x0005e80000100800 */
[----:B------:R3:W-:Y:S04]  /*95900*/  STL [R1+0x3cd0], R235 ;  /* 0x003cd0eb01007387 */ /* 0x0007e80000100800 */
[----:B------:R-:W4:Y:S01]  /*95910*/  LDL.LU R237, [R1+0x3cf4] ;  /* 0x003cf40001ed7983 */ /* 0x000f220000300800 */
[----:B-1----:R-:W-:-:S03]  /*95920*/  IMAD.MOV.U32 R231, RZ, RZ, R12 ;  /* 0x000000ffffe77224 */ /* 0x002fc600078e000c */
[----:B------:R1:W-:Y:S01]  /*95930*/  STL [R1+0x3ccc], R236 ;  /* 0x003cccec01007387 */ /* 0x0003e20000100800 */
[----:B------:R-:W-:-:S03]  /*95940*/  MOV R230, R4 ;  /* 0x0000000400e67202 */ /* 0x000fc60000000f00 */
[----:B--2---:R-:W2:Y:S04]  /*95950*/  LDL.LU R12, [R1+0x3cf8] ;  /* 0x003cf800010c7983 */ /* 0x004ea80000300800 */
[----:B------:R-:W4:Y:S04]  /*95960*/  LDL.LU R4, [R1+0x3d08] ;  /* 0x003d080001047983 */ /* 0x000f280000300800 */
[----:B------:R1:W-:Y:S02]  /*95970*/  LDGSTS.E [R3+-0x59d00], desc[UR60][R230.64], P0 ;  /* 0xa6300000e6037fae */ /* 0x0003e4000812187c */
[----:B-1----:R-:W-:-:S02]  /*95980*/  IMAD.MOV.U32 R230, RZ, RZ, R235 ;  /* 0x000000ffffe67224 */ /* 0x002fc400078e00eb */
[----:B---3--:R-:W3:Y:S01]  /*95990*/  LDL.LU R235, [R1+0x3d04] ;  /* 0x003d040001eb7983 */ /* 0x008ee20000300800 */
[-C--:B------:R-:W-:Y:S02]  /*959a0*/  IADD3 R232, P1, R232, R7.reuse, RZ ;  /* 0x00000007e8e87210 */ /* 0x080fe40007f3e0ff */
[----:B------:R-:W-:Y:S02]  /*959b0*/  MOV R231, R236 ;  /* 0x000000ec00e77202 */ /* 0x000fe40000000f00 */
[----:B------:R-:W-:Y:S01]  /*959c0*/  IADD3 R233, P2, R233, R7, RZ ;  /* 0x00000007e9e97210 */ /* 0x000fe20007f5e0ff */
[--C-:B------:R-:W-:Y:S02]  /*959d0*/  IMAD.X R234, R234, 0x1, R2.reuse, P1 ;  /* 0x00000001eaea7824 */ /* 0x100fe400008e0602 */
[----:B------:R1:W-:Y:S04]  /*959e0*/  LDGSTS.E [R3+-0x59900], desc[UR60][R230.64], P0 ;  /* 0xa6700000e6037fae */ /* 0x0003e8000812187c */
[----:B------:R-:W-:Y:S04]  /*959f0*/  STL [R1+0x3ce0], R232 ;  /* 0x003ce0e801007387 */ /* 0x000fe80000100800 */
[----:B------:R1:W-:Y:S04]  /*95a00*/  STL [R1+0x3cdc], R234 ;  /* 0x003cdcea01007387 */ /* 0x0003e80000100800 */
[----:B------:R1:W-:Y:S04]  /*95a10*/  STL [R1+0x3d00], R233 ;  /* 0x003d00e901007387 */ /* 0x0003e80000100800 */
[----:B------:R-:W3:Y:S01]  /*95a20*/  LDL.LU R236, [R1+0x3cec] ;  /* 0x003cec0001ec7983 */ /* 0x000ee20000300800 */
[----:B------:R-:W-:Y:S01]  /*95a30*/  IMAD.X R238, R238, 0x1, R2, P2 ;  /* 0x00000001eeee7824 */ /* 0x000fe200010e0602 */
[----:B-1----:R-:W-:Y:S01]  /*95a40*/  MOV R230, R232 ;  /* 0x000000e800e67202 */ /* 0x002fe20000000f00 */
[----:B------:R-:W-:-:S03]  /*95a50*/  IMAD.MOV.U32 R231, RZ, RZ, R234 ;  /* 0x000000ffffe77224 */ /* 0x000fc600078e00ea */
[----:B------:R-:W-:Y:S04]  /*95a60*/  STL [R1+0x3cfc], R238 ;  /* 0x003cfcee01007387 */ /* 0x000fe80000100800 */
[----:B------:R-:W3:Y:S04]  /*95a70*/  LDL.LU R234, [R1+0x3cf0] ;  /* 0x003cf00001ea7983 */ /* 0x000ee80000300800 */
[----:B------:R1:W-:Y:S04]  /*95a80*/  LDGSTS.E [R3+-0x59500], desc[UR60][R230.64], P0 ;  /* 0xa6b00000e6037fae */ /* 0x0003e8000812187c */
[----:B------:R-:W3:Y:S01]  /*95a90*/  LDL.LU R232, [R1+0x3d10] ;  /* 0x003d100001e87983 */ /* 0x000ee20000300800 */
[----:B-1----:R-:W-:Y:S01]  /*95aa0*/  IMAD.MOV.U32 R230, RZ, RZ, R233 ;  /* 0x000000ffffe67224 */ /* 0x002fe200078e00e9 */
[----:B------:R-:W-:-:S02]  /*95ab0*/  MOV R231, R238 ;  /* 0x000000ee00e77202 */ /* 0x000fc40000000f00 */
[----:B------:R-:W3:Y:S04]  /*95ac0*/  LDL.LU R233, [R1+0x3d0c] ;  /* 0x003d0c0001e97983 */ /* 0x000ee80000300800 */
[----:B------:R1:W-:Y:S01]  /*95ad0*/  LDGSTS.E [R3+-0x59100], desc[UR60][R230.64], P0 ;  /* 0xa6f00000e6037fae */ /* 0x0003e2000812187c */
[-C--:B--2---:R-:W-:Y:S02]  /*95ae0*/  IADD3 R12, P1, R12, R7.reuse, RZ ;  /* 0x000000070c0c7210 */ /* 0x084fe40007f3e0ff */
[----:B----4-:R-:W-:-:S03]  /*95af0*/  IADD3 R4, P2, R4, R7, RZ ;  /* 0x0000000704047210 */ /* 0x010fc60007f5e0ff */
[--C-:B------:R-:W-:Y:S01]  /*95b00*/  IMAD.X R237, R237, 0x1, R2.reuse, P1 ;  /* 0x00000001eded7824 */ /* 0x100fe200008e0602 */
[----:B-1----:R-:W-:Y:S01]  /*95b10*/  MOV R230, R12 ;  /* 0x0000000c00e67202 */ /* 0x002fe20000000f00 */
[----:B------:R1:W-:Y:S02]  /*95b20*/  STL [R1+0x3cf8], R12 ;  /* 0x003cf80c01007387 */ /* 0x0003e40000100800 */
[----:B------:R-:W-:Y:S02]  /*95b30*/  IMAD.MOV.U32 R231, RZ, RZ, R237 ;  /* 0x000000ffffe77224 */ /* 0x000fe400078e00ed */
[----:B------:R-:W-:Y:S04]  /*95b40*/  STL [R1+0x3cf4], R237 ;  /* 0x003cf4ed01007387 */ /* 0x000fe80000100800 */
[----:B------:R2:W-:Y:S04]  /*95b50*/  STL [R1+0x3d08], R4 ;  /* 0x003d080401007387 */ /* 0x0005e80000100800 */
[----:B------:R4:W-:Y:S01]  /*95b60*/  LDGSTS.E [R3+-0x58d00], desc[UR60][R230.64], P0 ;  /* 0xa7300000e6037fae */ /* 0x0009e2000812187c */
[----:B---3--:R-:W-:-:S03]  /*95b70*/  IMAD.X R235, R235, 0x1, R2, P2 ;  /* 0x00000001ebeb7824 */ /* 0x008fc600010e0602 */
[----:B-1----:R-:W3:Y:S04]  /*95b80*/  LDL.LU R12, [R1+0x1ec8] ;  /* 0x001ec800010c7983 */ /* 0x002ee80000300800 */
[----:B------:R1:W-:Y:S01]  /*95b90*/  STL [R1+0x3d04], R235 ;  /* 0x003d04eb01007387 */ /* 0x0003e20000100800 */
[----:B----4-:R-:W-:-:S03]  /*95ba0*/  IMAD.MOV.U32 R230, RZ, RZ, R4 ;  /* 0x000000ffffe67224 */ /* 0x010fc600078e0004 */
[----:B--2---:R-:W2:Y:S01]  /*95bb0*/  LDL.LU R4, [R1+0x1ecc] ;  /* 0x001ecc0001047983 */ /* 0x004ea20000300800 */
[----:B------:R-:W-:-:S03]  /*95bc0*/  MOV R231, R235 ;  /* 0x000000eb00e77202 */ /* 0x000fc60000000f00 */
[----:B------:R-:W4:Y:S04]  /*95bd0*/  LDL.LU R238, [R1+0x1f08] ;  /* 0x001f080001ee7983 */ /* 0x000f280000300800 */
[----:B-1----:R-:W3:Y:S04]  /*95be0*/  LDL.LU R235, [R1+0x1f0c] ;  /* 0x001f0c0001eb7983 */ /* 0x002ee80000300800 */
[----:B------:R1:W-:Y:S01]  /*95bf0*/  LDGSTS.E [R3+-0x58900], desc[UR60][R230.64], P0 ;  /* 0xa7700000e6037fae */ /* 0x0003e2000812187c */
[-C--:B------:R-:W-:Y:S02]  /*95c00*/  IADD3 R234, P1, R234, R7.reuse, RZ ;  /* 0x00000007eaea7210 */ /* 0x080fe40007f3e0ff */
[----:B------:R-:W-:-:S03]  /*95c10*/  IADD3 R232, P2, R232, R7, RZ ;  /* 0x00000007e8e87210 */ /* 0x000fc60007f5e0ff */
[----:B------:R-:W-:Y:S01]  /*95c20*/  IMAD.X R236, R236, 0x1, R2, P1 ;  /* 0x00000001ecec7824 */ /* 0x000fe200008e0602 */
[----:B-1----:R-:W-:Y:S01]  /*95c30*/  MOV R230, R234 ;  /* 0x000000ea00e67202 */ /* 0x002fe20000000f00 */
[----:B------:R1:W-:Y:S02]  /*95c40*/  STL [R1+0x3cf0], R234 ;  /* 0x003cf0ea01007387 */ /* 0x0003e40000100800 */
[----:B------:R-:W-:Y:S02]  /*95c50*/  IMAD.MOV.U32 R231, RZ, RZ, R236 ;  /* 0x000000ffffe77224 */ /* 0x000fe400078e00ec */
[----:B------:R1:W-:Y:S04]  /*95c60*/  STL [R1+0x3cec], R236 ;  /* 0x003cecec01007387 */ /* 0x0003e80000100800 */
[----:B------:R-:W-:Y:S04]  /*95c70*/  STL [R1+0x3d10], R232 ;  /* 0x003d10e801007387 */ /* 0x000fe80000100800 */
[----:B------:R-:W4:Y:S01]  /*95c80*/  LDL.LU R237, [R1+0x1f48] ;  /* 0x001f480001ed7983 */ /* 0x000f220000300800 */
[----:B------:R-:W-:-:S03]  /*95c90*/  IMAD.X R233, R233, 0x1, R2, P2 ;  /* 0x00000001e9e97824 */ /* 0x000fc600010e0602 */
[----:B------:R1:W-:Y:S04]  /*95ca0*/  LDGSTS.E [R3+-0x58500], desc[UR60][R230.64], P0 ;  /* 0xa7b00000e6037fae */ /* 0x0003e8000812187c */
[----:B------:R1:W-:Y:S04]  /*95cb0*/  STL [R1+0x3d0c], R233 ;  /* 0x003d0ce901007387 */ /* 0x0003e80000100800 */
[----:B-1----:R-:W4:Y:S04]  /*95cc0*/  LDL.LU R234, [R1+0x1f4c] ;  /* 0x001f4c0001ea7983 */ /* 0x002f280000300800 */
[----:B------:R-:W4:Y:S01]  /*95cd0*/  LDL.LU R236, [R1+0x1f88] ;  /* 0x001f880001ec7983 */ /* 0x000f220000300800 */
[----:B------:R-:W-:Y:S01]  /*95ce0*/  IMAD.MOV.U32 R230, RZ, RZ, R232 ;  /* 0x000000ffffe67224 */ /* 0x000fe200078e00e8 */
[----:B------:R-:W-:-:S02]  /*95cf0*/  MOV R231, R233 ;  /* 0x000000e900e77202 */ /* 0x000fc40000000f00 */
[----:B------:R-:W4:Y:S04]  /*95d00*/  LDL.LU R233, [R1+0x1f8c] ;  /* 0x001f8c0001e97983 */ /* 0x000f280000300800 */
[----:B------:R1:W-:Y:S02]  /*95d10*/  LDGSTS.E [R3+-0x58100], desc[UR60][R230.64], P0 ;  /* 0xa7f00000e6037fae */ /* 0x0003e4000812187c */
[----:B-1----:R-:W-:-:S04]  /*95d20*/  LOP3.LUT R3, R5, 0x70, RZ, 0x3c, !PT ;  /* 0x0000007005037812 */ /* 0x002fc800078e3cff */
[----:B------:R-:W-:Y:S02]  /*95d30*/  IADD3 R3, R3, 0x100000, R14 ;  /* 0x0010000003037810 */ /* 0x000fe40007ffe00e */
[-C--:B--2---:R-:W-:Y:S02]  /*95d40*/  IADD3 R4, P1, R4, R7.reuse, RZ ;  /* 0x0000000704047210 */ /* 0x084fe40007f3e0ff */
[----:B---3--:R-:W-:-:S03]  /*95d50*/  IADD3 R235, P2, R235, R7, RZ ;  /* 0x00000007ebeb7210 */ /* 0x008fc60007f5e0ff */
[--C-:B------:R-:W-:Y:S01]  /*95d60*/  IMAD.X R12, R12, 0x1, R2.reuse, P1 ;  /* 0x000000010c0c7824 */ /* 0x100fe200008e0602 */
[----:B------:R-:W-:Y:S01]  /*95d70*/  STL [R1+0x1ecc], R4 ;  /* 0x001ecc0401007387 */ /* 0x000fe20000100800 */
[----:B----4-:R-:W-:-:S03]  /*95d80*/  IMAD.X R238, R238, 0x1, R2, P2 ;  /* 0x00000001eeee7824 */ /* 0x010fc600010e0602 */
[----:B------:R1:W-:Y:S04]  /*95d90*/  STL [R1+0x1ec8], R12 ;  /* 0x001ec80c01007387 */ /* 0x0003e80000100800 */
[----:B------:R2:W-:Y:S04]  /*95da0*/  STL [R1+0x1f0c], R235 ;  /* 0x001f0ceb01007387 */ /* 0x0005e80000100800 */
[----:B------:R-:W3:Y:S01]  /*95db0*/  LDL.LU R14, [R1+0x1fcc] ;  /* 0x001fcc00010e7983 */ /* 0x000ee20000300800 */
[----:B------:R-:W-:-:S03]  /*95dc0*/  MOV R5, R12 ;  /* 0x0000000c00057202 */ /* 0x000fc60000000f00 */
[----:B------:R-:W-:Y:S04]  /*95dd0*/  STL [R1+0x1f08], R238 ;  /* 0x001f08ee01007387 */ /* 0x000fe80000100800 */
[----:B------:R4:W-:Y:S04]  /*95de0*/  LDGSTS.E [R3+-0x7fc80], desc[UR60][R4.64], P0 ;  /* 0x8038000004037fae */ /* 0x0009e8000812187c */
[----:B-1----:R-:W3:Y:S04]  /*95df0*/  LDL.LU R12, [R1+0x1fd0] ;  /* 0x001fd000010c7983 */ /* 0x002ee80000300800 */
[----:B------:R-:W3:Y:S01]  /*95e00*/  LDL.LU R232, [R1+0x2010] ;  /* 0x0020100001e87983 */ /* 0x000ee20000300800 */
[----:B----4-:R-:W-:-:S03]  /*95e10*/  IMAD.MOV.U32 R4, RZ, RZ, R235 ;  /* 0x000000ffff047224 */ /* 0x010fc600078e00eb */
[----:B--2---:R-:W2:Y:S01]  /*95e20*/  LDL.LU R235, [R1+0x200c] ;  /* 0x00200c0001eb7983 */ /* 0x004ea20000300800 */
[----:B------:R-:W-:Y:S01]  /*95e30*/  IADD3 R234, P1, R234, R7, RZ ;  /* 0x00000007eaea7210 */ /* 0x000fe20007f3e0ff */
[----:B------:R-:W-:-:S03]  /*95e40*/  IMAD.MOV.U32 R5, RZ, RZ, R238 ;  /* 0x000000ffff057224 */ /* 0x000fc600078e00ee */
[----:B------:R-:W-:Y:S02]  /*95e50*/  IADD3.X R237, R237, R2, RZ, P1, !PT ;  /* 0x00000002eded7210 */ /* 0x000fe40000ffe4ff */
[----:B------:R-:W-:Y:S01]  /*95e60*/  IADD3 R233, P2, R233, R7, RZ ;  /* 0x00000007e9e97210 */ /* 0x000fe20007f5e0ff */
[----:B------:R1:W-:Y:S04]  /*95e70*/  STL [R1+0x1f4c], R234 ;  /* 0x001f4cea01007387 */ /* 0x0003e80000100800 */
[----:B------:R-:W-:Y:S01]  /*95e80*/  STL [R1+0x1f48], R237 ;  /* 0x001f48ed01007387 */ /* 0x000fe20000100800 */
[----:B------:R-:W-:-:S03]  /*95e90*/  IMAD.X R236, R236, 0x1, R2, P2 ;  /* 0x00000001ecec7824 */ /* 0x000fc600010e0602 */
[----:B------:R4:W-:Y:S04]  /*95ea0*/  LDGSTS.E [R3+-0x7f880], desc[UR60][R4.64], P0 ;  /* 0x8078000004037fae */ /* 0x0009e8000812187c */
[----:B------:R-:W-:Y:S04]  /*95eb0*/  STL [R1+0x1f8c], R233 ;  /* 0x001f8ce901007387 */ /* 0x000fe80000100800 */
[----:B------:R-:W2:Y:S04]  /*95ec0*/  LDL.LU R231, [R1+0x204c] ;  /* 0x00204c0001e77983 */ /* 0x000ea80000300800 */
[----:B------:R1:W-:Y:S04]  /*95ed0*/  STL [R1+0x1f88], R236 ;  /* 0x001f88ec01007387 */ /* 0x0003e80000100800 */
[----:B------:R-:W2:Y:S01]  /*95ee0*/  LDL.LU R230, [R1+0x2050] ;  /* 0x0020500001e67983 */ /* 0x000ea20000300800 */
[----:B----4-:R-:W-:Y:S01]  /*95ef0*/  IMAD.MOV.U32 R4, RZ, RZ, R234 ;  /* 0x000000ffff047224 */ /* 0x010fe200078e00ea */
[----:B------:R-:W-:-:S02]  /*95f00*/  MOV R5, R237 ;  /* 0x000000ed00057202 */ /* 0x000fc40000000f00 */
[----:B-1----:R-:W4:Y:S04]  /*95f10*/  LDL.LU R234, [R1+0x2090] ;  /* 0x0020900001ea7983 */ /* 0x002f280000300800 */
[----:B------:R1:W-:Y:S02]  /*95f20*/  LDGSTS.E [R3+-0x7f480], desc[UR60][R4.64], P0 ;  /* 0x80b8000004037fae */ /* 0x0003e4000812187c */
[----:B-1----:R-:W-:Y:S02]  /*95f30*/  IMAD.MOV.U32 R4, RZ, RZ, R233 ;  /* 0x000000ffff047224 */ /* 0x002fe400078e00e9 */
[----:B------:R-:W-:Y:S02]  /*95f40*/  IMAD.MOV.U32 R5, RZ, RZ, R236 ;  /* 0x000000ffff057224 */ /* 0x000fe400078e00ec */
[----:B------:R-:W4:Y:S04]  /*95f50*/  LDL.LU R236, [R1+0x208c] ;  /* 0x00208c0001ec7983 */ /* 0x000f280000300800 */
[----:B------:R1:W-:Y:S01]  /*95f60*/  LDGSTS.E [R3+-0x7f080], desc[UR60][R4.64], P0 ;  /* 0x80f8000004037fae */ /* 0x0003e2000812187c */
[----:B---3--:R-:W-:-:S02]  /*95f70*/  IADD3 R12, P1, R12, R7, RZ ;  /* 0x000000070c0c7210 */ /* 0x008fc40007f3e0ff */
[----:B------:R-:W-:Y:S02]  /*95f80*/  IADD3 R232, P2, R232, R7, RZ ;  /* 0x00000007e8e87210 */ /* 0x000fe40007f5e0ff */
[----:B------:R-:W-:Y:S01]  /*95f90*/  IADD3.X R14, R14, R2, RZ, P1, !PT ;  /* 0x000000020e0e7210 */ /* 0x000fe20000ffe4ff */
[----:B------:R-:W-:Y:S01]  /*95fa0*/  STL [R1+0x1fd0], R12 ;  /* 0x001fd00c01007387 */ /* 0x000fe20000100800 */
[----:B-1----:R-:W-:Y:S02]  /*95fb0*/  IMAD.MOV.U32 R4, RZ, RZ, R12 ;  /* 0x000000ffff047224 */ /* 0x002fe400078e000c */
[----:B------:R-:W-:Y:S01]  /*95fc0*/  MOV R5, R14 ;  /* 0x0000000e00057202 */ /* 0x000fe20000000f00 */
[----:B------:R1:W-:Y:S04]  /*95fd0*/  STL [R1+0x1fcc], R14 ;  /* 0x001fcc0e01007387 */ /* 0x0003e80000100800 */
[----:B------:R-:W-:Y:S01]  /*95fe0*/  STL [R1+0x2010], R232 ;  /* 0x002010e801007387 */ /* 0x000fe20000100800 */
[----:B--2---:R-:W-:-:S03]  /*95ff0*/  IMAD.X R235, R235, 0x1, R2, P2 ;  /* 0x00000001ebeb7824 */ /* 0x004fc600010e0602 */
[----:B------:R2:W-:Y:S04]  /*96000*/  LDGSTS.E [R3+-0x7ec80], desc[UR60][R4.64], P0 ;  /* 0x8138000004037fae */ /* 0x0005e8000812187c */
[----:B-1----:R-:W3:Y:S04]  /*96010*/  LDL.LU R14, [R1+0x20cc] ;  /* 0x0020cc00010e7983 */ /* 0x002ee80000300800 */
[----:B------:R1:W-:Y:S04]  /*96020*/  STL [R1+0x200c], R235 ;  /* 0x00200ceb01007387 */ /* 0x0003e80000100800 */
[----:B------:R-:W3:Y:S04]  /*96030*/  LDL.LU R12, [R1+0x20d0] ;  /* 0x0020d000010c7983 */ /* 0x000ee80000300800 */
[----:B------:R-:W3:Y:S01]  /*96040*/  LDL.LU R233, [R1+0x2110] ;  /* 0x0021100001e97983 */ /* 0x000ee20000300800 */
[----:B--2---:R-:W-:-:S03]  /*96050*/  IMAD.MOV.U32 R5, RZ, RZ, R235 ;  /* 0x000000ffff057224 */ /* 0x004fc600078e00eb */
[----:B-1----:R-:W2:Y:S01]  /*96060*/  LDL.LU R235, [R1+0x210c] ;  /* 0x00210c0001eb7983 */ /* 0x002ea20000300800 */
[----:B------:R-:W-:Y:S01]  /*96070*/  IADD3 R230, P1, R230, R7, RZ ;  /* 0x00000007e6e67210 */ /* 0x000fe20007f3e0ff */
[----:B------:R-:W-:-:S03]  /*96080*/  IMAD.MOV.U32 R4, RZ, RZ, R232 ;  /* 0x000000ffff047224 */ /* 0x000fc600078e00e8 */
[----:B------:R-:W-:Y:S02]  /*96090*/  IADD3.X R231, R231, R2, RZ, P1, !PT ;  /* 0x00000002e7e77210 */ /* 0x000fe40000ffe4ff */
[----:B----4-:R-:W-:Y:S01]  /*960a0*/  IADD3 R234, P2, R234, R7, RZ ;  /* 0x00000007eaea7210 */ /* 0x010fe20007f5e0ff */
[----:B------:R-:W-:Y:S04]  /*960b0*/  STL [R1+0x2050], R230 ;  /* 0x002050e601007387 */ /* 0x000fe80000100800 */
[----:B------:R1:W-:Y:S04]  /*960c0*/  LDGSTS.E [R3+-0x7e880], desc[UR60][R4.64], P0 ;  /* 0x8178000004037fae */ /* 0x0003e8000812187c */
[----:B------:R4:W-:Y:S04]  /*960d0*/  STL [R1+0x204c], R231 ;  /* 0x00204ce701007387 */ /* 0x0009e80000100800 */
[----:B------:R-:W-:Y:S01]  /*960e0*/  STL [R1+0x2090], R234 ;  /* 0x002090ea01007387 */ /* 0x000fe20000100800 */
[----:B-1----:R-:W-:Y:S01]  /*960f0*/  MOV R5, R231 ;  /* 0x000000e700057202 */ /* 0x002fe20000000f00 */
[----:B------:R-:W-:-:S02]  /*96100*/  IMAD.MOV.U32 R4, RZ, RZ, R230 ;  /* 0x000000ffff047224 */ /* 0x000fc400078e00e6 */
[----:B----4-:R-:W4:Y:S01]  /*96110*/  LDL.LU R231, [R1+0x214c] ;  /* 0x00214c0001e77983 */ /* 0x010f220000300800 */
[----:B------:R-:W-:-:S03]  /*96120*/  IMAD.X R236, R236, 0x1, R2, P2 ;  /* 0x00000001ecec7824 */ /* 0x000fc600010e0602 */
[----:B------:R1:W-:Y:S04]  /*96130*/  LDGSTS.E [R3+-0x7e480], desc[UR60][R4.64], P0 ;  /* 0x81b8000004037fae */ /* 0x0003e8000812187c */
[----:B------:R1:W-:Y:S04]  /*96140*/  STL [R1+0x208c], R236 ;  /* 0x00208cec01007387 */ /* 0x0003e80000100800 */
[----:B------:R-:W4:Y:S04]  /*96150*/  LDL.LU R230, [R1+0x2150] ;  /* 0x0021500001e67983 */ /* 0x000f280000300800 */
[----:B------:R-:W4:Y:S01]  /*96160*/  LDL.LU R232, [R1+0x2190] ;  /* 0x0021900001e87983 */ /* 0x000f220000300800 */
[----:B-1----:R-:W-:-:S02]  /*96170*/  IMAD.MOV.U32 R4, RZ, RZ, R234 ;  /* 0x000000ffff047224 */ /* 0x002fc400078e00ea */
[----:B------:R-:W-:Y:S02]  /*96180*/  IMAD.MOV.U32 R5, RZ, RZ, R236 ;  /* 0x000000ffff057224 */ /* 0x000fe400078e00ec */
[----:B------:R-:W4:Y:S04]  /*96190*/  LDL.LU R236, [R1+0x218c] ;  /* 0x00218c0001ec7983 */ /* 0x000f280000300800 */
[----:B------:R1:W-:Y:S01]  /*961a0*/  LDGSTS.E [R3+-0x7e080], desc[UR60][R4.64], P0 ;  /* 0x81f8000004037fae */ /* 0x0003e2000812187c */
[-C--:B---3--:R-:W-:Y:S02]  /*961b0*/  IADD3 R12, P1, R12, R7.reuse, RZ ;  /* 0x000000070c0c7210 */ /* 0x088fe40007f3e0ff */
[----:B------:R-:W-:Y:S02]  /*961c0*/  IADD3 R233, P2, R233, R7, RZ ;  /* 0x00000007e9e97210 */ /* 0x000fe40007f5e0ff */
[----:B------:R-:W-:Y:S01]  /*961d0*/  IADD3.X R14, R14, R2, RZ, P1, !PT ;  /* 0x000000020e0e7210 */ /* 0x000fe20000ffe4ff */
[----:B------:R-:W-:Y:S02]  /*961e0*/  STL [R1+0x20d0], R12 ;  /* 0x0020d00c01007387 */ /* 0x000fe40000100800 */
[----:B--2---:R-:W-:-:S02]  /*961f0*/  IMAD.X R235, R235, 0x1, R2, P2 ;  /* 0x00000001ebeb7824 */ /* 0x004fc400010e0602 */
[----:B------:R2:W-:Y:S01]  /*96200*/  STL [R1+0x20cc], R14 ;  /* 0x0020cc0e01007387 */ /* 0x0005e20000100800 */
[----:B-1----:R-:W-:-:S03]  /*96210*/  MOV R5, R14 ;  /* 0x0000000e00057202 */ /* 0x002fc60000000f00 */
[----:B------:R-:W-:Y:S01]  /*96220*/  STL [R1+0x2110], R233 ;  /* 0x002110e901007387 */ /* 0x000fe20000100800 */
[----:B------:R-:W-:-:S05]  /*96230*/  IMAD.MOV.U32 R4, RZ, RZ, R12 ;  /* 0x000000ffff047224 */ /* 0x000fca00078e000c */
[----:B------:R1:W-:Y:S04]  /*96240*/  LDGSTS.E [R3+-0x7dc80], desc[UR60][R4.64], P0 ;  /* 0x8238000004037fae */ /* 0x0003e8000812187c */
[----:B--2---:R-:W2:Y:S04]  /*96250*/  LDL.LU R14, [R1+0x21cc] ;  /* 0x0021cc00010e7983 */ /* 0x004ea80000300800 */
[----:B------:R3:W-:Y:S04]  /*96260*/  STL [R1+0x210c], R235 ;  /* 0x00210ceb01007387 */ /* 0x0007e80000100800 */
[----:B------:R-:W2:Y:S04]  /*96270*/  LDL.LU R12, [R1+0x21d0] ;  /* 0x0021d000010c7983 */ /* 0x000ea80000300800 */
[----:B------:R-:W2:Y:S01]  /*96280*/  LDL.LU R234, [R1+0x2210] ;  /* 0x0022100001ea7983 */ /* 0x000ea20000300800 */
[----:B-1----:R-:W-:-:S03]  /*96290*/  IMAD.MOV.U32 R5, RZ, RZ, R235 ;  /* 0x000000ffff057224 */ /* 0x002fc600078e00eb */
[----:B---3--:R-:W3:Y:S01]  /*962a0*/  LDL.LU R235, [R1+0x220c] ;  /* 0x00220c0001eb7983 */ /* 0x008ee20000300800 */
[----:B------:R-:W-:-:S05]  /*962b0*/  IMAD.MOV.U32 R4, RZ, RZ, R233 ;  /* 0x000000ffff047224 */ /* 0x000fca00078e00e9 */
[----:B------:R1:W-:Y:S01]  /*962c0*/  LDGSTS.E [R3+-0x7d880], desc[UR60][R4.64], P0 ;  /* 0x8278000004037fae */ /* 0x0003e2000812187c */
[-C--:B----4-:R-:W-:Y:S02]  /*962d0*/  IADD3 R230, P1, R230, R7.reuse, RZ ;  /* 0x00000007e6e67210 */ /* 0x090fe40007f3e0ff */
[----:B------:R-:W-:Y:S02]  /*962e0*/  IADD3 R232, P2, R232, R7, RZ ;  /* 0x00000007e8e87210 */ /* 0x000fe40007f5e0ff */
[----:B------:R-:W-:Y:S01]  /*962f0*/  IADD3.X R231, R231, R2, RZ, P1, !PT ;  /* 0x00000002e7e77210 */ /* 0x000fe20000ffe4ff */
[----:B------:R-:W-:Y:S01]  /*96300*/  STL [R1+0x2150], R230 ;  /* 0x002150e601007387 */ /* 0x000fe20000100800 */
[----:B-1----:R-:W-:Y:S02]  /*96310*/  IMAD.MOV.U32 R4, RZ, RZ, R230 ;  /* 0x000000ffff047224 */ /* 0x002fe400078e00e6 */
[----:B------:R-:W-:Y:S01]  /*96320*/  IMAD.X R236, R236, 0x1, R2, P2 ;  /* 0x00000001ecec7824 */ /* 0x000fe200010e0602 */
[----:B------:R1:W-:Y:S01]  /*96330*/  STL [R1+0x214c], R231 ;  /* 0x00214ce701007387 */ /* 0x0003e20000100800 */
[----:B------:R-:W-:-:S03]  /*96340*/  MOV R5, R231 ;  /* 0x000000e700057202 */ /* 0x000fc60000000f00 */
[----:B------:R-:W-:Y:S04]  /*96350*/  STL [R1+0x2190], R232 ;  /* 0x002190e801007387 */ /* 0x000fe80000100800 */
[----:B------:R4:W-:Y:S04]  /*96360*/  LDGSTS.E [R3+-0x7d480], desc[UR60][R4.64], P0 ;  /* 0x82b8000004037fae */ /* 0x0009e8000812187c */
[----:B-1----:R-:W3:Y:S04]  /*96370*/  LDL.LU R231, [R1+0x224c] ;  /* 0x00224c0001e77983 */ /* 0x002ee80000300800 */
[----:B------:R1:W-:Y:S04]  /*96380*/  STL [R1+0x218c], R236 ;  /* 0x00218cec01007387 */ /* 0x0003e80000100800 */
[----:B------:R-:W3:Y:S04]  /*96390*/  LDL.LU R230, [R1+0x2250] ;  /* 0x0022500001e67983 */ /* 0x000ee80000300800 */
[----:B------:R-:W3:Y:S01]  /*963a0*/  LDL.LU R233, [R1+0x2290] ;  /* 0x0022900001e97983 */ /* 0x000ee20000300800 */
[----:B----4-:R-:W-:-:S02]  /*963b0*/  IMAD.MOV.U32 R4, RZ, RZ, R232 ;  /* 0x000000ffff047224 */ /* 0x010fc400078e00e8 */
[----:B------:R-:W-:Y:S02]  /*963c0*/  IMAD.MOV.U32 R5, RZ, RZ, R236 ;  /* 0x000000ffff057224 */ /* 0x000fe400078e00ec */
[----:B-1----:R-:W4:Y:S04]  /*963d0*/  LDL.LU R236, [R1+0x228c] ;  /* 0x00228c0001ec7983 */ /* 0x002f280000300800 */
[----:B------:R1:W-:Y:S01]  /*963e0*/  LDGSTS.E [R3+-0x7d080], desc[UR60][R4.64], P0 ;  /* 0x82f8000004037fae */ /* 0x0003e2000812187c */
[-C--:B--2---:R-:W-:Y:S02]  /*963f0*/  IADD3 R12, P1, R12, R7.reuse, RZ ;  /* 0x000000070c0c7210 */ /* 0x084fe40007f3e0ff */
[----:B------:R-:W-:Y:S02]  /*96400*/  IADD3 R234, P2, R234, R7, RZ ;  /* 0x00000007eaea7210 */ /* 0x000fe40007f5e0ff */
[----:B------:R-:W-:Y:S01]  /*96410*/  IADD3.X R14, R14, R2, RZ, P1, !PT ;  /* 0x000000020e0e7210 */ /* 0x000fe20000ffe4ff */
[----:B------:R-:W-:Y:S01]  /*96420*/  STL [R1+0x21d0], R12 ;  /* 0x0021d00c01007387 */ /* 0x000fe20000100800 */
[----:B-1----:R-:W-:-:S02]  /*96430*/  IMAD.MOV.U32 R4, RZ, RZ, R12 ;  /* 0x000000ffff047224 */ /* 0x002fc400078e000c */
[----:B------:R-:W-:Y:S01]  /*96440*/  MOV R5, R14 ;  /* 0x0000000e00057202 */ /* 0x000fe20000000f00 */
[----:B------:R1:W-:Y:S01]  /*96450*/  STL [R1+0x21cc], R14 ;  /* 0x0021cc0e01007387 */ /* 0x0003e20000100800 */
[----:B---3--:R-:W-:-:S03]  /*96460*/  IMAD.X R235, R235, 0x1, R2, P2 ;  /* 0x00000001ebeb7824 */ /* 0x008fc600010e0602 */
[----:B------:R-:W-:Y:S04]  /*96470*/  STL [R1+0x2210], R234 ;  /* 0x002210ea01007387 */ /* 0x000fe80000100800 */
[----:B------:R2:W-:Y:S04]  /*96480*/  LDGSTS.E [R3+-0x7cc80], desc[UR60][R4.64], P0 ;  /* 0x8338000004037fae */ /* 0x0005e8000812187c */
[----:B-1----:R-:W3:Y:S04]  /*96490*/  LDL.LU R14, [R1+0x22cc] ;  /* 0x0022cc00010e7983 */ /* 0x002ee80000300800 */
[----:B------:R1:W-:Y:S04]  /*964a0*/  STL [R1+0x220c], R235 ;  /* 0x00220ceb01007387 */ /* 0x0003e80000100800 */
[----:B------:R-:W3:Y:S04]  /*964b0*/  LDL.LU R12, [R1+0x22d0] ;  /* 0x0022d000010c7983 */ /* 0x000ee80000300800 */
[----:B------:R-:W3:Y:S01]  /*964c0*/  LDL.LU R232, [R1+0x2310] ;  /* 0x0023100001e87983 */ /* 0x000ee20000300800 */
[----:B--2---:R-:W-:-:S03]  /*964d0*/  IMAD.MOV.U32 R5, RZ, RZ, R235 ;  /* 0x000000ffff057224 */ /* 0x004fc600078e00eb */
[----:B-1----:R-:W2:Y:S01]  /*964e0*/  LDL.LU R235, [R1+0x230c] ;  /* 0x00230c0001eb7983 */ /* 0x002ea20000300800 */
[----:B------:R-:W-:-:S05]  /*964f0*/  IMAD.MOV.U32 R4, RZ, RZ, R234 ;  /* 0x000000ffff047224 */ /* 0x000fca00078e00ea */
[----:B------:R1:W-:Y:S01]  /*96500*/  LDGSTS.E [R3+-0x7c880], desc[UR60][R4.64], P0 ;  /* 0x8378000004037fae */ /* 0x0003e2000812187c */
[-C--:B------:R-:W-:Y:S02]  /*96510*/  IADD3 R230, P1, R230, R7.reuse, RZ ;  /* 0x00000007e6e67210 */ /* 0x080fe40007f3e0ff */
[----:B------:R-:W-:Y:S02]  /*96520*/  IADD3 R233, P2, R233, R7, RZ ;  /* 0x00000007e9e97210 */ /* 0x000fe40007f5e0ff */
[----:B------:R-:W-:Y:S01]  /*96530*/  IADD3.X R231, R231, R2, RZ, P1, !PT ;  /* 0x00000002e7e77210 */ /* 0x000fe20000ffe4ff */
[----:B------:R-:W-:Y:S02]  /*96540*/  STL [R1+0x2250], R230 ;  /* 0x002250e601007387 */ /* 0x000fe40000100800 */
[----:B----4-:R-:W-:Y:S02]  /*96550*/  IMAD.X R236, R236, 0x1, R2, P2 ;  /* 0x00000001ecec7824 */ /* 0x010fe400010e0602 */
[----:B------:R4:W-:Y:S01]  /*96560*/  STL [R1+0x224c], R231 ;  /* 0x00224ce701007387 */ /* 0x0009e20000100800 */
[----:B-1----:R-:W-:-:S03]  /*96570*/  MOV R5, R231 ;  /* 0x000000e700057202 */ /* 0x002fc60000000f00 */
[----:B------:R-:W-:Y:S01]  /*96580*/  STL [R1+0x2290], R233 ;  /* 0x002290e901007387 */ /* 0x000fe20000100800 */
[----:B------:R-:W-:-:S05]  /*96590*/  IMAD.MOV.U32 R4, RZ, RZ, R230 ;  /* 0x000000ffff047224 */ /* 0x000fca00078e00e6 */
[----:B------:R1:W-:Y:S04]  /*965a0*/  LDGSTS.E [R3+-0x7c480], desc[UR60][R4.64], P0 ;  /* 0x83b8000004037fae */ /* 0x0003e8000812187c */
[----:B----4-:R-:W4:Y:S04]  /*965b0*/  LDL.LU R231, [R1+0x234c] ;  /* 0x00234c0001e77983 */ /* 0x010f280000300800 */
        /* <DEDUP_REMOVED lines=30> */
[----:B------:R-:W-:Y:S01]  /*967a0*/  MOV R5, R231 ;  /* 0x000000e700057202 */ /* 0x000fe20000000f00 */
        /* <DEDUP_REMOVED lines=214> */
[----:B-1----:R-:W-:-:S03]  /*97510*/  IMAD.MOV.U32 R4, RZ, RZ, R230 ;  /* 0x000000ffff047224 */ /* 0x002fc600078e00e6 */
[----:B------:R1:W-:Y:S01]  /*97520*/  STL [R1+0x389c], R231 ;  /* 0x00389ce701007387 */ /* 0x0003e20000100800 */
[----:B------:R-:W-:-:S03]  /*97530*/  IMAD.X R236, R236, 0x1, R2, P2 ;  /* 0x00000001ecec7824 */ /* 0x000fc600010e0602 */
[----:B------:R-:W-:Y:S01]  /*97540*/  STL [R1+0x3978], R234 ;  /* 0x003978ea01007387 */ /* 0x000fe20000100800 */
[----:B------:R-:W-:-:S03]  /*97550*/  MOV R5, R231 ;  /* 0x000000e700057202 */ /* 0x000fc60000000f00 */
[----:B------:R-:W4:Y:S04]  /*97560*/  LDL.LU R232, [R1+0x3a8c] ;  /* 0x003a8c0001e87983 */ /* 0x000f280000300800 */
[----:B------:R1:W-:Y:S04]  /*97570*/  STL [R1+0x3974], R236 ;  /* 0x003974ec01007387 */ /* 0x0003e80000100800 */
[----:B-1----:R-:W4:Y:S04]  /*97580*/  LDL.LU R231, [R1+0x3a90] ;  /* 0x003a900001e77983 */ /* 0x002f280000300800 */
[----:B------:R-:W4:Y:S04]  /*97590*/  LDL.LU R230, [R1+0x3b38] ;  /* 0x003b380001e67983 */ /* 0x000f280000300800 */
[----:B------:R1:W-:Y:S02]  /*975a0*/  LDGSTS.E [R3+-0x5d480], desc[UR60][R4.64], P0 ;  /* 0xa2b8000004037fae */ /* 0x0003e4000812187c */
[----:B-1----:R-:W-:-:S02]  /*975b0*/  IMAD.MOV.U32 R4, RZ, RZ, R234 ;  /* 0x000000ffff047224 */ /* 0x002fc400078e00ea */
[----:B------:R-:W-:Y:S02]  /*975c0*/  IMAD.MOV.U32 R5, RZ, RZ, R236 ;  /* 0x000000ffff057224 */ /* 0x000fe400078e00ec */
[----:B------:R-:W4:Y:S04]  /*975d0*/  LDL.LU R236, [R1+0x3b34] ;  /* 0x003b340001ec7983 */ /* 0x000f280000300800 */
        /* <DEDUP_REMOVED lines=19> */
[-C--:B----4-:R-:W-:Y:S02]  /*97710*/  IADD3 R231, P1, R231, R7.reuse, RZ ;  /* 0x00000007e7e77210 */ /* 0x090fe40007f3e0ff */
[----:B------:R-:W-:Y:S02]  /*97720*/  IADD3 R230, P2, R230, R7, RZ ;  /* 0x00000007e6e67210 */ /* 0x000fe40007f5e0ff */
[----:B------:R-:W-:Y:S01]  /*97730*/  IADD3.X R232, R232, R2, RZ, P1, !PT ;  /* 0x00000002e8e87210 */ /* 0x000fe20000ffe4ff */
[----:B------:R-:W-:Y:S04]  /*97740*/  STL [R1+0x3a90], R231 ;  /* 0x003a90e701007387 */ /* 0x000fe80000100800 */
[----:B------:R4:W-:Y:S04]  /*97750*/  STL [R1+0x3a8c], R232 ;  /* 0x003a8ce801007387 */ /* 0x0009e80000100800 */
[----:B------:R2:W-:Y:S04]  /*97760*/  STL [R1+0x3b38], R230 ;  /* 0x003b38e601007387 */ /* 0x0005e80000100800 */
[----:B------:R-:W2:Y:S01]  /*97770*/  LDL.LU R233, [R1+0x3bfc] ;  /* 0x003bfc0001e97983 */ /* 0x000ea20000300800 */
[----:B-1----:R-:W-:Y:S01]  /*97780*/  MOV R5, R232 ;  /* 0x000000e800057202 */ /* 0x002fe20000000f00 */
[----:B------:R-:W-:-:S02]  /*97790*/  IMAD.X R236, R236, 0x1, R2, P2 ;  /* 0x00000001ecec7824 */ /* 0x000fc400010e0602 */
[----:B------:R-:W-:-:S03]  /*977a0*/  IMAD.MOV.U32 R4, RZ, RZ, R231 ;  /* 0x000000ffff047224 */ /* 0x000fc600078e00e7 */
[----:B------:R-:W-:Y:S04]  /*977b0*/  STL [R1+0x3b34], R236 ;  /* 0x003b34ec01007387 */ /* 0x000fe80000100800 */
[----:B----4-:R-:W4:Y:S04]  /*977c0*/  LDL.LU R232, [R1+0x3c00] ;  /* 0x003c000001e87983 */ /* 0x010f280000300800 */
[----:B------:R-:W4:Y:S04]  /*977d0*/  LDL.LU R231, [R1+0x3c18] ;  /* 0x003c180001e77983 */ /* 0x000f280000300800 */
[----:B------:R1:W-:Y:S04]  /*977e0*/  LDGSTS.E [R3+-0x5c480], desc[UR60][R4.64], P0 ;  /* 0xa3b8000004037fae */ /* 0x0003e8000812187c */
[----:B------:R-:W4:Y:S01]  /*977f0*/  LDL.LU R237, [R1+0x3c14] ;  /* 0x003c140001ed7983 */ /* 0x000f220000300800 */
[----:B-1----:R-:W-:-:S02]  /*97800*/  IMAD.MOV.U32 R4, RZ, RZ, R230 ;  /* 0x000000ffff047224 */ /* 0x002fc400078e00e6 */
[----:B------:R-:W-:-:S05]  /*97810*/  IMAD.MOV.U32 R5, RZ, RZ, R236 ;  /* 0x000000ffff057224 */ /* 0x000fca00078e00ec */
[----:B------:R1:W-:Y:S01]  /*97820*/  LDGSTS.E [R3+-0x5c080], desc[UR60][R4.64], P0 ;  /* 0xa3f8000004037fae */ /* 0x0003e2000812187c */
[-C--:B---3--:R-:W-:Y:S02]  /*97830*/  IADD3 R12, P1, R12, R7.reuse, RZ ;  /* 0x000000070c0c7210 */ /* 0x088fe40007f3e0ff */
[----:B------:R-:W-:Y:S02]  /*97840*/  IADD3 R234, P2, R234, R7, RZ ;  /* 0x00000007eaea7210 */ /* 0x000fe40007f5e0ff */
[----:B------:R-:W-:Y:S01]  /*97850*/  IADD3.X R14, R14, R2, RZ, P1, !PT ;  /* 0x000000020e0e7210 */ /* 0x000fe20000ffe4ff */
[----:B------:R3:W-:Y:S02]  /*97860*/  STL [R1+0x3b58], R12 ;  /* 0x003b580c01007387 */ /* 0x0007e40000100800 */
[----:B--2---:R-:W-:Y:S02]  /*97870*/  IMAD.X R235, R235, 0x1, R2, P2 ;  /* 0x00000001ebeb7824 */ /* 0x004fe400010e0602 */
[----:B------:R2:W-:Y:S04]  /*97880*/  STL [R1+0x3b54], R14 ;  /* 0x003b540e01007387 */ /* 0x0005e80000100800 */
[----:B------:R-:W-:Y:S04]  /*97890*/  STL [R1+0x3b78], R234 ;  /* 0x003b78ea01007387 */ /* 0x000fe80000100800 */
[----:B------:R-:W4:Y:S01]  /*978a0*/  LDL.LU R230, [R1+0x3c2c] ;  /* 0x003c2c0001e67983 */ /* 0x000f220000300800 */
[----:B-1----:R-:W-:-:S03]  /*978b0*/  IMAD.MOV.U32 R4, RZ, RZ, R12 ;  /* 0x000000ffff047224 */ /* 0x002fc600078e000c */
[----:B------:R1:W-:Y:S04]  /*978c0*/  STL [R1+0x3b74], R235 ;  /* 0x003b74eb01007387 */ /* 0x0003e80000100800 */
[----:B---3--:R-:W3:Y:S01]  /*978d0*/  LDL.LU R12, [R1+0x3c30] ;  /* 0x003c3000010c7983 */ /* 0x008ee20000300800 */
[----:B------:R-:W-:-:S03]  /*978e0*/  MOV R5, R14 ;  /* 0x0000000e00057202 */ /* 0x000fc60000000f00 */
[----:B--2---:R-:W2:Y:S04]  /*978f0*/  LDL.LU R14, [R1+0x3c48] ;  /* 0x003c4800010e7983 */ /* 0x004ea80000300800 */
[----:B------:R-:W2:Y:S04]  /*97900*/  LDL.LU R236, [R1+0x3c44] ;  /* 0x003c440001ec7983 */ /* 0x000ea80000300800 */
[----:B------:R1:W-:Y:S02]  /*97910*/  LDGSTS.E [R3+-0x5bc80], desc[UR60][R4.64], P0 ;  /* 0xa438000004037fae */ /* 0x0003e4000812187c */
[----:B-1----:R-:W-:-:S02]  /*97920*/  IMAD.MOV.U32 R4, RZ, RZ, R234 ;  /* 0x000000ffff047224 */ /* 0x002fc400078e00ea */
[----:B------:R-:W-:-:S05]  /*97930*/  IMAD.MOV.U32 R5, RZ, RZ, R235 ;  /* 0x000000ffff057224 */ /* 0x000fca00078e00eb */
[----:B------:R1:W-:Y:S01]  /*97940*/  LDGSTS.E [R3+-0x5b880], desc[UR60][R4.64], P0 ;  /* 0xa478000004037fae */ /* 0x0003e2000812187c */
[-C--:B----4-:R-:W-:Y:S02]  /*97950*/  IADD3 R232, P1, R232, R7.reuse, RZ ;  /* 0x00000007e8e87210 */ /* 0x090fe40007f3e0ff */
[----:B------:R-:W-:Y:S02]  /*97960*/  IADD3 R231, P2, R231, R7, RZ ;  /* 0x00000007e7e77210 */ /* 0x000fe40007f5e0ff */
[----:B------:R-:W-:Y:S01]  /*97970*/  IADD3.X R233, R233, R2, RZ, P1, !PT ;  /* 0x00000002e9e97210 */ /* 0x000fe20000ffe4ff */
[----:B------:R-:W-:Y:S02]  /*97980*/  STL [R1+0x3c00], R232 ;  /* 0x003c00e801007387 */ /* 0x000fe40000100800 */
[----:B------:R-:W-:Y:S02]  /*97990*/  IMAD.X R237, R237, 0x1, R2, P2 ;  /* 0x00000001eded7824 */ /* 0x000fe400010e0602 */
[----:B------:R4:W-:Y:S04]  /*979a0*/  STL [R1+0x3bfc], R233 ;  /* 0x003bfce901007387 */ /* 0x0009e80000100800 */
[----:B------:R2:W-:Y:S04]  /*979b0*/  STL [R1+0x3c18], R231 ;  /* 0x003c18e701007387 */ /* 0x0005e80000100800 */
[----:B------:R-:W2:Y:S04]  /*979c0*/  LDL.LU R235, [R1+0x3ca4] ;  /* 0x003ca40001eb7983 */ /* 0x000ea80000300800 */
[----:B------:R-:W-:Y:S01]  /*979d0*/  STL [R1+0x3c14], R237 ;  /* 0x003c14ed01007387 */ /* 0x000fe20000100800 */
[----:B-1----:R-:W-:Y:S01]  /*979e0*/  IMAD.MOV.U32 R4, RZ, RZ, R232 ;  /* 0x000000ffff047224 */ /* 0x002fe200078e00e8 */
[----:B------:R-:W-:-:S02]  /*979f0*/  MOV R5, R233 ;  /* 0x000000e900057202 */ /* 0x000fc40000000f00 */
[----:B------:R-:W2:Y:S04]  /*97a00*/  LDL.LU R234, [R1+0x3ca8] ;  /* 0x003ca80001ea7983 */ /* 0x000ea80000300800 */
[----:B----4-:R-:W4:Y:S04]  /*97a10*/  LDL.LU R233, [R1+0x3cb4] ;  /* 0x003cb40001e97983 */ /* 0x010f280000300800 */
[----:B------:R-:W4:Y:S04]  /*97a20*/  LDL.LU R232, [R1+0x3cb8] ;  /* 0x003cb80001e87983 */ /* 0x000f280000300800 */
[----:B------:R1:W-:Y:S02]  /*97a30*/  LDGSTS.E [R3+-0x5b480], desc[UR60][R4.64], P0 ;  /* 0xa4b8000004037fae */ /* 0x0003e4000812187c */
[----:B-1----:R-:W-:-:S02]  /*97a40*/  IMAD.MOV.U32 R4, RZ, RZ, R231 ;  /* 0x000000ffff047224 */ /* 0x002fc400078e00e7 */
[----:B------:R-:W-:-:S05]  /*97a50*/  IMAD.MOV.U32 R5, RZ, RZ, R237 ;  /* 0x000000ffff057224 */ /* 0x000fca00078e00ed */
[----:B------:R1:W-:Y:S01]  /*97a60*/  LDGSTS.E [R3+-0x5b080], desc[UR60][R4.64], P0 ;  /* 0xa4f8000004037fae */ /* 0x0003e2000812187c */
[-C--:B---3--:R-:W-:Y:S02]  /*97a70*/  IADD3 R12, P1, R12, R7.reuse, RZ ;  /* 0x000000070c0c7210 */ /* 0x088fe40007f3e0ff */
[----:B--2---:R-:W-:Y:S02]  /*97a80*/  IADD3 R14, P2, R14, R7, RZ ;  /* 0x000000070e0e7210 */ /* 0x004fe40007f5e0ff */
[----:B------:R-:W-:Y:S01]  /*97a90*/  IADD3.X R230, R230, R2, RZ, P1, !PT ;  /* 0x00000002e6e67210 */ /* 0x000fe20000ffe4ff */
[----:B------:R-:W-:Y:S02]  /*97aa0*/  STL [R1+0x3c30], R12 ;  /* 0x003c300c01007387 */ /* 0x000fe40000100800 */
[----:B------:R-:W-:Y:S02]  /*97ab0*/  IMAD.X R236, R236, 0x1, R2, P2 ;  /* 0x00000001ecec7824 */ /* 0x000fe400010e0602 */
[----:B------:R2:W-:Y:S04]  /*97ac0*/  STL [R1+0x3c2c], R230 ;  /* 0x003c2ce601007387 */ /* 0x0005e80000100800 */
[----:B------:R3:W-:Y:S04]  /*97ad0*/  STL [R1+0x3c48], R14 ;  /* 0x003c480e01007387 */ /* 0x0007e80000100800 */
[----:B------:R-:W4:Y:S01]  /*97ae0*/  LDL.LU R231, [R1+0x3cc4] ;  /* 0x003cc40001e77983 */ /* 0x000f220000300800 */
[----:B-1----:R-:W-:-:S03]  /*97af0*/  MOV R5, R230 ;  /* 0x000000e600057202 */ /* 0x002fc60000000f00 */
[----:B------:R1:W-:Y:S01]  /*97b00*/  STL [R1+0x3c44], R236 ;  /* 0x003c44ec01007387 */ /* 0x0003e20000100800 */
[----:B------:R-:W-:-:S03]  /*97b10*/  IMAD.MOV.U32 R4, RZ, RZ, R12 ;  /* 0x000000ffff047224 */ /* 0x000fc600078e000c */
[----:B--2---:R-:W2:Y:S04]  /*97b20*/  LDL.LU R230, [R1+0x3cc8] ;  /* 0x003cc80001e67983 */ /* 0x004ea80000300800 */
[----:B------:R-:W2:Y:S04]  /*97b30*/  LDL.LU R12, [R1+0x3cd8] ;  /* 0x003cd800010c7983 */ /* 0x000ea80000300800 */
[----:B------:R3:W-:Y:S02]  /*97b40*/  LDGSTS.E [R3+-0x5ac80], desc[UR60][R4.64], P0 ;  /* 0xa538000004037fae */ /* 0x0007e4000812187c */
[----:B---3--:R-:W-:-:S02]  /*97b50*/  IMAD.MOV.U32 R4, RZ, RZ, R14 ;  /* 0x000000ffff047224 */ /* 0x008fc400078e000e */
[----:B------:R-:W3:Y:S01]  /*97b60*/  LDL.LU R14, [R1+0x3cd4] ;  /* 0x003cd400010e7983 */ /* 0x000ee20000300800 */
[-C--:B------:R-:W-:Y:S02]  /*97b70*/  IADD3 R234, P1, R234, R7.reuse, RZ ;  /* 0x00000007eaea7210 */ /* 0x080fe40007f3e0ff */
[----:B----4-:R-:W-:Y:S02]  /*97b80*/  IADD3 R232, P2, R232, R7, RZ ;  /* 0x00000007e8e87210 */ /* 0x010fe40007f5e0ff */
[----:B------:R-:W-:Y:S01]  /*97b90*/  IADD3.X R235, R235, R2, RZ, P1, !PT ;  /* 0x00000002ebeb7210 */ /* 0x000fe20000ffe4ff */
[----:B------:R-:W-:Y:S02]  /*97ba0*/  STL [R1+0x3ca8], R234 ;  /* 0x003ca8ea01007387 */ /* 0x000fe40000100800 */
[----:B------:R-:W-:Y:S02]  /*97bb0*/  IMAD.X R233, R233, 0x1, R2, P2 ;  /* 0x00000001e9e97824 */ /* 0x000fe400010e0602 */
[----:B------:R4:W-:Y:S04]  /*97bc0*/  STL [R1+0x3ca4], R235 ;  /* 0x003ca4eb01007387 */ /* 0x0009e80000100800 */
[----:B------:R-:W-:Y:S04]  /*97bd0*/  STL [R1+0x3cb8], R232 ;  /* 0x003cb8e801007387 */ /* 0x000fe80000100800 */
[----:B------:R3:W-:Y:S04]  /*97be0*/  STL [R1+0x3cb4], R233 ;  /* 0x003cb4e901007387 */ /* 0x0007e80000100800 */
[----:B------:R-:W3:Y:S04]  /*97bf0*/  LDL.LU R239, [R1+0x3ce4] ;  /* 0x003ce40001ef7983 */ /* 0x000ee80000300800 */
[----:B------:R-:W3:Y:S01]  /*97c00*/  LDL.LU R238, [R1+0x3ce8] ;  /* 0x003ce80001ee7983 */ /* 0x000ee20000300800 */
[----:B------:R-:W-:-:S03]  /*97c10*/  IMAD.MOV.U32 R5, RZ, RZ, R236 ;  /* 0x000000ffff057224 */ /* 0x000fc600078e00ec */
[----:B------:R-:W3:Y:S04]  /*97c20*/  LDL.LU R237, [R1+0x3d14] ;  /* 0x003d140001ed7983 */ /* 0x000ee80000300800 */
[----:B-1----:R-:W3:Y:S04]  /*97c30*/  LDL.LU R236, [R1+0x3d18] ;  /* 0x003d180001ec7983 */ /* 0x002ee80000300800 */
[----:B------:R1:W-:Y:S02]  /*97c40*/  LDGSTS.E [R3+-0x5a880], desc[UR60][R4.64], P0 ;  /* 0xa578000004037fae */ /* 0x0003e4000812187c */
[----:B-1----:R-:W-:Y:S01]  /*97c50*/  IMAD.MOV.U32 R4, RZ, RZ, R234 ;  /* 0x000000ffff047224 */ /* 0x002fe200078e00ea */
[----:B------:R-:W-:-:S05]  /*97c60*/  MOV R5, R235 ;  /* 0x000000eb00057202 */ /* 0x000fca0000000f00 */
[----:B------:R1:W-:Y:S02]  /*97c70*/  LDGSTS.E [R3+-0x5a480], desc[UR60][R4.64], P0 ;  /* 0xa5b8000004037fae */ /* 0x0003e4000812187c */
[----:B-1----:R-:W-:Y:S02]  /*97c80*/  IMAD.MOV.U32 R4, RZ, RZ, R232 ;  /* 0x000000ffff047224 */ /* 0x002fe400078e00e8 */
[----:B------:R-:W-:-:S05]  /*97c90*/  IMAD.MOV.U32 R5, RZ, RZ, R233 ;  /* 0x000000ffff057224 */ /* 0x000fca00078e00e9 */
[----:B------:R1:W-:Y:S01]  /*97ca0*/  LDGSTS.E [R3+-0x5a080], desc[UR60][R4.64], P0 ;  /* 0xa5f8000004037fae */ /* 0x0003e2000812187c */
[-C--:B--2---:R-:W-:Y:S02]  /*97cb0*/  IADD3 R230, P1, R230, R7.reuse, RZ ;  /* 0x00000007e6e67210 */ /* 0x084fe40007f3e0ff */
[----:B------:R-:W-:Y:S02]  /*97cc0*/  IADD3 R12, P2, R12, R7, RZ ;  /* 0x000000070c0c7210 */ /* 0x000fe40007f5e0ff */
[----:B------:R-:W-:Y:S01]  /*97cd0*/  IADD3.X R231, R231, R2, RZ, P1, !PT ;  /* 0x00000002e7e77210 */ /* 0x000fe20000ffe4ff */
[----:B------:R-:W-:Y:S04]  /*97ce0*/  STL [R1+0x3cc8], R230 ;  /* 0x003cc8e601007387 */ /* 0x000fe80000100800 */
[----:B------:R2:W-:Y:S04]  /*97cf0*/  STL [R1+0x3cc4], R231 ;  /* 0x003cc4e701007387 */ /* 0x0005e80000100800 */
[----:B------:R-:W-:Y:S04]  /*97d00*/  STL [R1+0x3cd8], R12 ;  /* 0x003cd80c01007387 */ /* 0x000fe80000100800 */
[----:B----4-:R-:W4:Y:S01]  /*97d10*/  LDL.LU R235, [R1+0x3d1c] ;  /* 0x003d1c0001eb7983 */ /* 0x010f220000300800 */
[----:B---3--:R-:W-:-:S05]  /*97d20*/  IMAD.X R14, R14, 0x1, R2, P2 ;  /* 0x000000010e0e7824 */ /* 0x008fca00010e0602 */
[----:B------:R3:W-:Y:S04]  /*97d30*/  STL [R1+0x3cd4], R14 ;  /* 0x003cd40e01007387 */ /* 0x0007e80000100800 */
[----:B------:R-:W4:Y:S04]  /*97d40*/  LDL.LU R234, [R1+0x3d20] ;  /* 0x003d200001ea7983 */ /* 0x000f280000300800 */
[----:B------:R-:W4:Y:S04]  /*97d50*/  LDL.LU R233, [R1+0x3d24] ;  /* 0x003d240001e97983 */ /* 0x000f280000300800 */
[----:B------:R-:W4:Y:S01]  /*97d60*/  LDL.LU R232, [R1+0x3d28] ;  /* 0x003d280001e87983 */ /* 0x000f220000300800 */
[----:B-1----:R-:W-:Y:S01]  /*97d70*/  IMAD.MOV.U32 R4, RZ, RZ, R230 ;  /* 0x000000ffff047224 */ /* 0x002fe200078e00e6 */
[----:B------:R-:W-:-:S02]  /*97d80*/  MOV R5, R231 ;  /* 0x000000e700057202 */ /* 0x000fc40000000f00 */
[----:B--2---:R-:W2:Y:S04]  /*97d90*/  LDL.LU R231, [R1+0x3d2c] ;  /* 0x003d2c0001e77983 */ /* 0x004ea80000300800 */
[----:B------:R-:W2:Y:S04]  /*97da0*/  LDL.LU R230, [R1+0x3d30] ;  /* 0x003d300001e67983 */ /* 0x000ea80000300800 */
[----:B------:R1:W-:Y:S02]  /*97db0*/  LDGSTS.E [R3+-0x59c80], desc[UR60][R4.64], P0 ;  /* 0xa638000004037fae */ /* 0x0003e4000812187c */
[----:B-1----:R-:W-:-:S02]  /*97dc0*/  IMAD.MOV.U32 R5, RZ, RZ, R14 ;  /* 0x000000ffff057224 */ /* 0x002fc400078e000e */
[----:B------:R-:W-:Y:S01]  /*97dd0*/  IMAD.MOV.U32 R4, RZ, RZ, R12 ;  /* 0x000000ffff047224 */ /* 0x000fe200078e000c */
[----:B---3--:R-:W3:Y:S04]  /*97de0*/  LDL.LU R14, [R1+0x3d34] ;  /* 0x003d3400010e7983 */ /* 0x008ee80000300800 */
[----:B------:R-:W3:Y:S01]  /*97df0*/  LDL.LU R12, [R1+0x3d38] ;  /* 0x003d3800010c7983 */ /* 0x000ee20000300800 */
[-C--:B------:R-:W-:Y:S02]  /*97e00*/  IADD3 R238, P1, R238, R7.reuse, RZ ;  /* 0x00000007eeee7210 */ /* 0x080fe40007f3e0ff */
[----:B------:R-:W-:Y:S01]  /*97e10*/  IADD3 R236, P2, R236, R7, RZ ;  /* 0x00000007ecec7210 */ /* 0x000fe20007f5e0ff */
[----:B------:R1:W-:Y:S01]  /*97e20*/  LDGSTS.E [R3+-0x59880], desc[UR60][R4.64], P0 ;  /* 0xa678000004037fae */ /* 0x0003e2000812187c */
[----:B------:R-:W-:-:S03]  /*97e30*/  IADD3.X R239, R239, R2, RZ, P1, !PT ;  /* 0x00000002efef7210 */ /* 0x000fc60000ffe4ff */
[----:B------:R-:W-:Y:S02]  /*97e40*/  IMAD.X R237, R237, 0x1, R2, P2 ;  /* 0x00000001eded7824 */ /* 0x000fe400010e0602 */
[----:B-1----:R-:W-:Y:S01]  /*97e50*/  IMAD.MOV.U32 R4, RZ, RZ, R238 ;  /* 0x000000ffff047224 */ /* 0x002fe200078e00ee */
[----:B------:R-:W-:-:S05]  /*97e60*/  MOV R5, R239 ;  /* 0x000000ef00057202 */ /* 0x000fca0000000f00 */
[----:B------:R1:W-:Y:S02]  /*97e70*/  LDGSTS.E [R3+-0x59480], desc[UR60][R4.64], P0 ;  /* 0xa6b8000004037fae */ /* 0x0003e4000812187c */
[----:B-1----:R-:W-:Y:S02]  /*97e80*/  IMAD.MOV.U32 R4, RZ, RZ, R236 ;  /* 0x000000ffff047224 */ /* 0x002fe400078e00ec */
[----:B------:R-:W-:-:S05]  /*97e90*/  IMAD.MOV.U32 R5, RZ, RZ, R237 ;  /* 0x000000ffff057224 */ /* 0x000fca00078e00ed */
[----:B------:R1:W-:Y:S04]  /*97ea0*/  LDGSTS.E [R3+-0x59080], desc[UR60][R4.64], P0 ;  /* 0xa6f8000004037fae */ /* 0x0003e8000812187c */
[----:B------:R-:W-:Y:S04]  /*97eb0*/  STL [R1+0x3ce8], R238 ;  /* 0x003ce8ee01007387 */ /* 0x000fe80000100800 */
[----:B------:R-:W-:Y:S04]  /*97ec0*/  STL [R1+0x3ce4], R239 ;  /* 0x003ce4ef01007387 */ /* 0x000fe80000100800 */
[----:B------:R-:W-:Y:S04]  /*97ed0*/  STL [R1+0x3d18], R236 ;  /* 0x003d18ec01007387 */ /* 0x000fe80000100800 */
[----:B------:R-:W-:Y:S01]  /*97ee0*/  STL [R1+0x3d14], R237 ;  /* 0x003d14ed01007387 */ /* 0x000fe20000100800 */
[----:B----4-:R-:W-:-:S02]  /*97ef0*/  IADD3 R234, P1, R234, R7, RZ ;  /* 0x00000007eaea7210 */ /* 0x010fc40007f3e0ff */
[----:B------:R-:W-:Y:S02]  /*97f00*/  IADD3 R232, P2, R232, R7, RZ ;  /* 0x00000007e8e87210 */ /* 0x000fe40007f5e0ff */
[----:B------:R-:W-:Y:S01]  /*97f10*/  IADD3.X R235, R235, R2, RZ, P1, !PT ;  /* 0x00000002ebeb7210 */ /* 0x000fe20000ffe4ff */
[----:B-1----:R-:W-:-:S03]  /*97f20*/  IMAD.MOV.U32 R4, RZ, RZ, R234 ;  /* 0x000000ffff047224 */ /* 0x002fc600078e00ea */
[----:B------:R-:W-:Y:S01]  /*97f30*/  MOV R5, R235 ;  /* 0x000000eb00057202 */ /* 0x000fe20000000f00 */
[----:B------:R-:W-:Y:S01]  /*97f40*/  IMAD.X R233, R233, 0x1, R2, P2 ;  /* 0x00000001e9e97824 */ /* 0x000fe200010e0602 */
[----:B--2---:R-:W-:-:S03]  /*97f50*/  IADD3 R230, P1, R230, R7, RZ ;  /* 0x00000007e6e67210 */ /* 0x004fc60007f3e0ff */
[----:B------:R1:W-:Y:S01]  /*97f60*/  LDGSTS.E [R3+-0x58c80], desc[UR60][R4.64], P0 ;  /* 0xa738000004037fae */ /* 0x0003e2000812187c */
[----:B------:R-:W-:-:S03]  /*97f70*/  IADD3.X R231, R231, R2, RZ, P1, !PT ;  /* 0x00000002e7e77210 */ /* 0x000fc60000ffe4ff */
[----:B------:R-:W-:Y:S01]  /*97f80*/  STL [R1+0x3d20], R234 ;  /* 0x003d20ea01007387 */ /* 0x000fe20000100800 */
[----:B-1----:R-:W-:Y:S02]  /*97f90*/  IMAD.MOV.U32 R4, RZ, RZ, R232 ;  /* 0x000000ffff047224 */ /* 0x002fe400078e00e8 */
[----:B------:R-:W-:Y:S01]  /*97fa0*/  IMAD.MOV.U32 R5, RZ, RZ, R233 ;  /* 0x000000ffff057224 */ /* 0x000fe200078e00e9 */
[----:B---3--:R-:W-:-:S04]  /*97fb0*/  IADD3 R12, P2, R12, R7, RZ ;  /* 0x000000070c0c7210 */ /* 0x008fc80007f5e0ff */
[----:B------:R1:W-:Y:S01]  /*97fc0*/  LDGSTS.E [R3+-0x58880], desc[UR60][R4.64], P0 ;  /* 0xa778000004037fae */ /* 0x0003e2000812187c */
[----:B------:R-:W-:-:S03]  /*97fd0*/  IMAD.X R14, R14, 0x1, R2, P2 ;  /* 0x000000010e0e7824 */ /* 0x000fc600010e0602 */
[----:B------:R-:W-:Y:S04]  /*97fe0*/  STL [R1+0x3d1c], R235 ;  /* 0x003d1ceb01007387 */ /* 0x000fe80000100800 */
[----:B------:R-:W-:Y:S04]  /*97ff0*/  STL [R1+0x3d28], R232 ;  /* 0x003d28e801007387 */ /* 0x000fe80000100800 */
[----:B------:R-:W-:Y:S01]  /*98000*/  STL [R1+0x3d24], R233 ;  /* 0x003d24e901007387 */ /* 0x000fe20000100800 */
[----:B-1----:R-:W-:Y:S01]  /*98010*/  IMAD.MOV.U32 R4, RZ, RZ, R230 ;  /* 0x000000ffff047224 */ /* 0x002fe200078e00e6 */
[----:B------:R-:W-:-:S02]  /*98020*/  MOV R5, R231 ;  /* 0x000000e700057202 */ /* 0x000fc40000000f00 */
[----:B------:R-:W-:Y:S04]  /*98030*/  STL [R1+0x3d30], R230 ;  /* 0x003d30e601007387 */ /* 0x000fe80000100800 */
[----:B------:R1:W-:Y:S04]  /*98040*/  LDGSTS.E [R3+-0x58480], desc[UR60][R4.64], P0 ;  /* 0xa7b8000004037fae */ /* 0x0003e8000812187c */
[----:B------:R-:W-:Y:S04]  /*98050*/  STL [R1+0x3d2c], R231 ;  /* 0x003d2ce701007387 */ /* 0x000fe80000100800 */
[----:B------:R-:W-:Y:S04]  /*98060*/  STL [R1+0x3d38], R12 ;  /* 0x003d380c01007387 */ /* 0x000fe80000100800 */
[----:B------:R2:W-:Y:S01]  /*98070*/  STL [R1+0x3d34], R14 ;  /* 0x003d340e01007387 */ /* 0x0005e20000100800 */
[----:B-1----:R-:W-:-:S02]  /*98080*/  IMAD.MOV.U32 R4, RZ, RZ, R12 ;  /* 0x000000ffff047224 */ /* 0x002fc400078e000c */
[----:B------:R-:W-:-:S05]  /*98090*/  IMAD.MOV.U32 R5, RZ, RZ, R14 ;  /* 0x000000ffff057224 */ /* 0x000fca00078e000e */
[----:B------:R1:W-:Y:S01]  /*980a0*/  LDGSTS.E [R3+-0x58080], desc[UR60][R4.64], P0 ;  /* 0xa7f8000004037fae */ /* 0x0003e2000812187c */
[----:B------:R-:W-:-:S03]  /*980b0*/  ISETP.NE.U32.AND P0, PT, R246, R251, PT ;  /* 0x000000fbf600720c */ /* 0x000fc60003f05070 */
[----:B------:R-:W0:Y:S01]  /*980c0*/  LDGDEPBAR ;  /* 0x00000000000079af */ /* 0x000e220000000000 */
[----:B--2---:R-:W-:-:S09]  /*980d0*/  MOV R14, R246 ;  /* 0x000000f6000e7202 */ /* 0x004fd20000000f00 */
[----:B-1----:R-:W-:Y:S05]  /*980e0*/  @P0 BRA `(.L_x_1) ;  /* 0xfffffbb000e80947 */ /* 0x002fea000383ffff */
.L_x_0:
[----:B------:R-:W3:Y:S01]  /*980f0*/  LDL.LU R231, [R1+0x40c] ;  /* 0x00040c0001e77983 */ /* 0x000ee20000300800 */
[----:B------:R-:W-:-:S04]  /*98100*/  DEPBAR.LE SB0, 0x0 ;  /* 0x000080000000791a */ /* 0x000fc80000000000 */
[----:B------:R-:W4:Y:S01]  /*98110*/  LDL.LU R247, [R1+0x408] ;  /* 0x0004080001f77983 */ /* 0x000f220000300800 */
[----:B-----5:R-:W1:Y:S03]  /*98120*/  LDC.64 R8, c[0x0][0x220] ;  /* 0x00008800ff087b82 */ /* 0x020e660000000a00 */
[----:B------:R-:W3:Y:S04]  /*98130*/  LDL.LU R244, [R1+0x400] ;  /* 0x0004000001f47983 */ /* 0x000ee80000300800 */
[----:B------:R-:W4:Y:S04]  /*98140*/  LDL.LU R232, [R1+0x404] ;  /* 0x0004040001e87983 */ /* 0x000f280000300800 */
[----:B------:R-:W4:Y:S04]  /*98150*/  LDL.LU R230, [R1+0x4] ;  /* 0x0000040001e67983 */ /* 0x000f280000300800 */
[----:B------:R-:W4:Y:S04]  /*98160*/  LDL.LU R246, [R1] ;  /* 0x0000000001f67983 */ /* 0x000f280000300800 */
[----:B------:R-:W4:Y:S04]  /*98170*/  LDL.LU R245, [R1+0x8] ;  /* 0x0000080001f57983 */ /* 0x000f280000300800 */
[----:B------:R-:W4:Y:S04]  /*98180*/  LDL.LU R14, [R1+0x1c08] ;  /* 0x001c0800010e7983 */ /* 0x000f280000300800 */
[----:B------:R-:W4:Y:S04]  /*98190*/  LDL.LU R6, [R1+0x1800] ;  /* 0x0018000001067983 */ /* 0x000f280000300800 */
        /* <DEDUP_REMOVED lines=20> */
[----:B--2---:R-:W2:Y:S01]  /*982e0*/  LDL.LU R4, [R1+0x1c04] ;  /* 0x001c040001047983 */ /* 0x004ea20000300800 */
[----:B------:R-:W1:Y:S01]  /*982f0*/  S2R R0, SR_TID.X ;  /* 0x0000000000007919 */ /* 0x000e620000002100 */
[----:B------:R-:W1:Y:S02]  /*98300*/  S2R R5, SR_TID.X ;  /* 0x0000000000057919 */ /* 0x000e640000002100 */
[----:B-1----:R-:W-:-:S02]  /*98310*/  IMAD.SHL.U32 R3, R0, 0x10, RZ ;  /* 0x0000001000037824 */ /* 0x002fc400078e00ff */
[----:B------:R-:W-:Y:S01]  /*98320*/  IMAD.SHL.U32 R2, R0, 0x40, RZ ;  /* 0x0000004000027824 */ /* 0x000fe200078e00ff */
[----:B------:R-:W-:Y:S02]  /*98330*/  LOP3.LUT R12, R5, 0x7f, RZ, 0xc0, !PT ;  /* 0x0000007f050c7812 */ /* 0x000fe400078ec0ff */
[----:B------:R-:W-:Y:S02]  /*98340*/  LOP3.LUT R3, R3, 0xf0, RZ, 0xc0, !PT ;  /* 0x000000f003037812 */ /* 0x000fe400078ec0ff */
[----:B------:R-:W-:Y:S02]  /*98350*/  LOP3.LUT R2, R2, 0x400, RZ, 0xc0, !PT ;  /* 0x0000040002027812 */ /* 0x000fe400078ec0ff */
[----:B------:R-:W-:Y:S02]  /*98360*/  LOP3.LUT R5, R0, 0x60, RZ, 0xc0, !PT ;  /* 0x0000006000057812 */ /* 0x000fe400078ec0ff */
[-C--:B------:R-:W-:Y:S02]  /*98370*/  IADD3 R0, R2, R16.reuse, R3 ;  /* 0x0000001002007210 */ /* 0x080fe40007ffe003 */
[----:B------:R-:W-:Y:S01]  /*98380*/  LEA R12, R12, R16, 0x4 ;  /* 0x000000100c0c7211 */ /* 0x000fe200078e20ff */
[----:B------:R-:W-:Y:S01]  /*98390*/  BAR.SYNC.DEFER_BLOCKING 0x0 ;  /* 0x0000000000007b1d */ /* 0x000fe20000010000 */
[----:B---3--:R-:W-:-:S07]  /*983a0*/  IMAD.MOV.U32 R154, RZ, RZ, R155 ;  /* 0x000000ffff9a7224 */ /* 0x008fce00078e009b */
[----:B------:R-:W1:Y:S01]  /*983b0*/  LDC.64 R2, c[0x0][0x228] ;  /* 0x00008a00ff027b82 */ /* 0x000e620000000a00 */
[----:B----4-:R-:W-:Y:S01]  /*983c0*/  IMAD.MOV.U32 R155, RZ, RZ, R152 ;  /* 0x000000ffff9b7224 */ /* 0x010fe200078e0098 */
[----:B------:R-:W-:Y:S01]  /*983d0*/  MOV R152, R153 ;  /* 0x0000009900987202 */ /* 0x000fe20000000f00 */
[----:B------:R-:W-:Y:S02]  /*983e0*/  IMAD.MOV.U32 R153, RZ, RZ, R252 ;  /* 0x000000ffff997224 */ /* 0x000fe400078e00fc */
[----:B------:R-:W-:Y:S01]  /*983f0*/  IMAD.MOV.U32 R252, RZ, RZ, R251 ;  /* 0x000000fffffc7224 */ /* 0x000fe200078e00fb */
[----:B------:R-:W-:Y:S01]  /*98400*/  MOV R251, R248 ;  /* 0x000000f800fb7202 */ /* 0x000fe20000000f00 */
[----:B------:R-:W-:Y:S02]  /*98410*/  IMAD.MOV.U32 R248, RZ, RZ, R244 ;  /* 0x000000fffff87224 */ /* 0x000fe400078e00f4 */
[----:B--2---:R-:W-:Y:S02]  /*98420*/  IMAD.MOV.U32 R244, RZ, RZ, R4 ;  /* 0x000000fffff47224 */ /* 0x004fe400078e0004 */
[----:B------:R-:W2:Y:S01]  /*98430*/  LDL.LU R4, [R1+0x1c00] ;  /* 0x001c000001047983 */ /* 0x000ea20000300800 */
[----:B------:R-:W-:Y:S01]  /*98440*/  LEA R0, R5, R0, 0x3 ;  /* 0x0000000005007211 */ /* 0x000fe200078e18ff */
[----:B------:R-:W-:-:S02]  /*98450*/  IMAD.MOV.U32 R5, RZ, RZ, R14 ;  /* 0x000000ffff057224 */ /* 0x000fc400078e000e */
[----:B------:R-:W3:Y:S03]  /*98460*/  LDC R14, c[0x0][0x244] ;  /* 0x00009100ff0e7b82 */ /* 0x000ee60000000800 */
[----:B--2---:R2:W-:Y:S05]  /*98470*/  STSM.16.M88.4 [R0], R4 ;  /* 0x0000000400007844 */ /* 0x0045ea0000000200 */
[----:B------:R-:W-:Y:S01]  /*98480*/  BAR.SYNC.DEFER_BLOCKING 0x0 ;  /* 0x0000000000007b1d */ /* 0x000fe20000010000 */
[----:B--2---:R-:W-:Y:S01]  /*98490*/  IMAD.MOV.U32 R4, RZ, RZ, R154 ;  /* 0x000000ffff047224 */ /* 0x004fe200078e009a */
[----:B------:R-:W-:Y:S01]  /*984a0*/  MOV R5, R155 ;  /* 0x0000009b00057202 */ /* 0x000fe20000000f00 */
[----:B------:R-:W-:Y:S01]  /*984b0*/  IMAD.MOV.U32 R6, RZ, RZ, R152 ;  /* 0x000000ffff067224 */ /* 0x000fe200078e0098 */
[----:B------:R-:W-:Y:S01]  /*984c0*/  MOV R152, R252 ;  /* 0x000000fc00987202 */ /* 0x000fe20000000f00 */
[----:B------:R-:W-:Y:S01]  /*984d0*/  IMAD.MOV.U32 R7, RZ, RZ, R153 ;  /* 0x000000ffff077224 */ /* 0x000fe200078e0099 */
[----:B------:R-:W-:Y:S01]  /*984e0*/  MOV R155, R249 ;  /* 0x000000f9009b7202 */ /* 0x000fe20000000f00 */
[----:B------:R-:W-:-:S02]  /*984f0*/  IMAD.MOV.U32 R153, RZ, RZ, R251 ;  /* 0x000000ffff997224 */ /* 0x000fc400078e00fb */
[----:B------:R-:W-:Y:S01]  /*98500*/  IMAD.MOV.U32 R154, RZ, RZ, R250 ;  /* 0x000000ffff9a7224 */ /* 0x000fe200078e00fa */
[----:B------:R-:W2:Y:S01]  /*98510*/  LDS.128 R20, [R12] ;  /* 0x000000000c147984 */ /* 0x000ea20000000c00 */
[----:B------:R-:W-:Y:S06]  /*98520*/  BAR.SYNC.DEFER_BLOCKING 0x0 ;  /* 0x0000000000007b1d */ /* 0x000fec0000010000 */
[----:B------:R-:W-:Y:S02]  /*98530*/  STSM.16.M88.4 [R0], R4 ;  /* 0x0000000400007844 */ /* 0x000fe40000000200 */
[----:B------:R-:W-:Y:S06]  /*98540*/  BAR.SYNC.DEFER_BLOCKING 0x0 ;  /* 0x0000000000007b1d */ /* 0x000fec0000010000 */
[----:B--2---:R2:W-:Y:S04]  /*98550*/  STL.64 [R1+0x1e00], R20 ;  /* 0x001e001401007387 */ /* 0x0045e80000100a00 */
[----:B------:R4:W-:Y:S01]  /*98560*/  STL.64 [R1+0x1e08], R22 ;  /* 0x001e081601007387 */ /* 0x0009e20000100a00 */
[----:B--2---:R-:W-:-:S02]  /*98570*/  IMAD.MOV.U32 R20, RZ, RZ, R248 ;  /* 0x000000ffff147224 */ /* 0x004fc400078e00f8 */
[----:B------:R-:W-:Y:S01]  /*98580*/  IMAD.MOV.U32 R21, RZ, RZ, R247 ;  /* 0x000000ffff157224 */ /* 0x000fe200078e00f7 */
[----:B------:R-:W2:Y:S01]  /*98590*/  LDS.128 R4, [R12] ;  /* 0x000000000c047984 */ /* 0x000ea20000000c00 */
[----:B----4-:R-:W-:Y:S01]  /*985a0*/  MOV R22, R246 ;  /* 0x000000f600167202 */ /* 0x010fe20000000f00 */
[----:B------:R-:W-:Y:S01]  /*985b0*/  IMAD.MOV.U32 R23, RZ, RZ, R245 ;  /* 0x000000ffff177224 */ /* 0x000fe200078e00f5 */
[----:B------:R-:W-:Y:S06]  /*985c0*/  BAR.SYNC.DEFER_BLOCKING 0x0 ;  /* 0x0000000000007b1d */ /* 0x000fec0000010000 */
[----:B------:R-:W-:Y:S02]  /*985d0*/  STSM.16.M88.4 [R0], R152 ;  /* 0x0000009800007844 */ /* 0x000fe40000000200 */
[----:B------:R-:W-:Y:S06]  /*985e0*/  BAR.SYNC.DEFER_BLOCKING 0x0 ;  /* 0x0000000000007b1d */ /* 0x000fec0000010000 */
[----:B--2---:R2:W-:Y:S04]  /*985f0*/  STL.64 [R1+0x1e20], R4 ;  /* 0x001e200401007387 */ /* 0x0045e80000100a00 */
[----:B------:R4:W-:Y:S01]  /*98600*/  STL.64 [R1+0x1e28], R6 ;  /* 0x001e280601007387 */ /* 0x0009e20000100a00 */
[----:B--2---:R-:W-:Y:S01]  /*98610*/  IMAD.MOV.U32 R4, RZ, RZ, R244 ;  /* 0x000000ffff047224 */ /* 0x004fe200078e00f4 */
[----:B------:R-:W-:-:S02]  /*98620*/  MOV R5, R243 ;  /* 0x000000f300057202 */ /* 0x000fc40000000f00 */
[----:B------:R-:W2:Y:S01]  /*98630*/  LDS.128 R152, [R12] ;  /* 0x000000000c987984 */ /* 0x000ea20000000c00 */
[----:B----4-:R-:W-:Y:S02]  /*98640*/  IMAD.MOV.U32 R6, RZ, RZ, R242 ;  /* 0x000000ffff067224 */ /* 0x010fe400078e00f2 */
[----:B------:R-:W-:Y:S01]  /*98650*/  IMAD.MOV.U32 R7, RZ, RZ, R241 ;  /* 0x000000ffff077224 */ /* 0x000fe200078e00f1 */
[----:B------:R-:W-:Y:S06]  /*98660*/  BAR.SYNC.DEFER_BLOCKING 0x0 ;  /* 0x0000000000007b1d */ /* 0x000fec0000010000 */
[----:B------:R4:W-:Y:S04]  /*98670*/  STSM.16.M88.4 [R0], R20 ;  /* 0x0000001400007844 */ /* 0x0009e80000000200 */
[----:B--2---:R-:W-:Y:S04]  /*98680*/  STL.64 [R1+0x1e10], R152 ;  /* 0x001e109801007387 */ /* 0x004fe80000100a00 */
[----:B------:R-:W-:Y:S01]  /*98690*/  STL.64 [R1+0x1e18], R154 ;  /* 0x001e189a01007387 */ /* 0x000fe20000100a00 */
[----:B----4-:R-:W-:Y:S01]  /*986a0*/  MOV R20, R240 ;  /* 0x000000f000147202 */ /* 0x010fe20000000f00 */
[----:B------:R-:W-:Y:S01]  /*986b0*/  IMAD.MOV.U32 R21, RZ, RZ, R239 ;  /* 0x000000ffff157224 */ /* 0x000fe200078e00ef */
[----:B------:R-:W-:Y:S01]  /*986c0*/  MOV R23, R237 ;  /* 0x000000ed00177202 */ /* 0x000fe20000000f00 */
[----:B------:R-:W-:Y:S01]  /*986d0*/  BAR.SYNC.DEFER_BLOCKING 0x0 ;  /* 0x0000000000007b1d */ /* 0x000fe20000010000 */
[----:B------:R-:W-:-:S05]  /*986e0*/  IMAD.MOV.U32 R22, RZ, RZ, R238 ;  /* 0x000000ffff167224 */ /* 0x000fca00078e00ee */
[----:B------:R-:W2:Y:S02]  /*986f0*/  LDS.128 R152, [R12] ;  /* 0x000000000c987984 */ /* 0x000ea40000000c00 */
[----:B------:R-:W-:Y:S06]  /*98700*/  BAR.SYNC.DEFER_BLOCKING 0x0 ;  /* 0x0000000000007b1d */ /* 0x000fec0000010000 */
[----:B------:R4:W-:Y:S04]  /*98710*/  STSM.16.M88.4 [R0], R4 ;  /* 0x0000000400007844 */ /* 0x0009e80000000200 */
[----:B--2---:R-:W-:Y:S04]  /*98720*/  STL.64 [R1+0x1800], R152 ;  /* 0x0018009801007387 */ /* 0x004fe80000100a00 */
[----:B------:R-:W-:Y:S01]  /*98730*/  STL.64 [R1+0x1808], R154 ;  /* 0x0018089a01007387 */ /* 0x000fe20000100a00 */
[----:B----4-:R-:W-:Y:S01]  /*98740*/  IMAD.MOV.U32 R4, RZ, RZ, R236 ;  /* 0x000000ffff047224 */ /* 0x010fe200078e00ec */
[----:B------:R-:W-:Y:S01]  /*98750*/  MOV R6, R234 ;  /* 0x000000ea00067202 */ /* 0x000fe20000000f00 */
[----:B------:R-:W-:Y:S01]  /*98760*/  IMAD.MOV.U32 R5, RZ, RZ, R235 ;  /* 0x000000ffff057224 */ /* 0x000fe200078e00eb */
        /* <DEDUP_REMOVED lines=10> */
[----:B------:R-:W-:Y:S06]  /*98810*/  BAR.SYNC.DEFER_BLOCKING 0x0 ;  /* 0x0000000000007b1d */ /* 0x000fec0000010000 */
[----:B------:R-:W2:Y:S02]  /*98820*/  LDS.128 R152, [R12] ;  /* 0x000000000c987984 */ /* 0x000ea40000000c00 */
[----:B------:R-:W-:Y:S06]  /*98830*/  BAR.SYNC.DEFER_BLOCKING 0x0 ;  /* 0x0000000000007b1d */ /* 0x000fec0000010000 */
[----:B------:R4:W-:Y:S04]  /*98840*/  STSM.16.M88.4 [R0], R4 ;  /* 0x0000000400007844 */ /* 0x0009e80000000200 */
[----:B--2---:R-:W-:Y:S04]  /*98850*/  STL.64 [R1+0x800], R152 ;  /* 0x0008009801007387 */ /* 0x004fe80000100a00 */
[----:B------:R-:W-:Y:S01]  /*98860*/  STL.64 [R1+0x808], R154 ;  /* 0x0008089a01007387 */ /* 0x000fe20000100a00 */
[----:B------:R-:W-:Y:S06]  /*98870*/  BAR.SYNC.DEFER_BLOCKING 0x0 ;  /* 0x0000000000007b1d */ /* 0x000fec0000010000 */
[----:B------:R-:W2:Y:S04]  /*98880*/  LDL.LU R23, [R1+0xc] ;  /* 0x00000c0001177983 */ /* 0x000ea80000300800 */
[----:B----4-:R-:W4:Y:S04]  /*98890*/  LDL.LU R4, [R1+0x1c10] ;  /* 0x001c100001047983 */ /* 0x010f280000300800 */
[----:B------:R-:W1:Y:S01]  /*988a0*/  LDS.128 R152, [R12] ;  /* 0x000000000c987984 */ /* 0x000e620000000c00 */
[----:B------:R-:W-:Y:S06]  /*988b0*/  BAR.SYNC.DEFER_BLOCKING 0x0 ;  /* 0x0000000000007b1d */ /* 0x000fec0000010000 */
[----:B-1----:R-:W-:Y:S04]  /*988c0*/  STL.64 [R1], R152 ;  /* 0x0000009801007387 */ /* 0x002fe80000100a00 */
[----:B------:R-:W-:Y:S04]  /*988d0*/  STL.64 [R1+0x8], R154 ;  /* 0x0000089a01007387 */ /* 0x000fe80000100a00 */
[----:B------:R-:W4:Y:S04]  /*988e0*/  LDL.LU R5, [R1+0x1c18] ;  /* 0x001c180001057983 */ /* 0x000f280000300800 */
[----:B------:R-:W4:Y:S04]  /*988f0*/  LDL.LU R6, [R1+0x1810] ;  /* 0x0018100001067983 */ /* 0x000f280000300800 */
[----:B------:R-:W4:Y:S04]  /*98900*/  LDL.LU R7, [R1+0x1818] ;  /* 0x0018180001077983 */ /* 0x000f280000300800 */
[----:B--2---:R1:W-:Y:S01]  /*98910*/  STSM.16.M88.4 [R0], R20 ;  /* 0x0000001400007844 */ /* 0x0043e20000000200 */
[----:B------:R-:W-:Y:S06]  /*98920*/  BAR.SYNC.DEFER_BLOCKING 0x0 ;  /* 0x0000000000007b1d */ /* 0x000fec0000010000 */
[----:B-1----:R-:W2:Y:S04]  /*98930*/  LDL.LU R20, [R1+0x1410] ;  /* 0x0014100001147983 */ /* 0x002ea80000300800 */
[----:B------:R-:W2:Y:S04]  /*98940*/  LDL.LU R21, [R1+0x1418] ;  /* 0x0014180001157983 */ /* 0x000ea80000300800 */
[----:B------:R-:W2:Y:S04]  /*98950*/  LDL.LU R22, [R1+0x1010] ;  /* 0x0010100001167983 */ /* 0x000ea80000300800 */
[----:B------:R-:W-:Y:S01]  /*98960*/  LDS.128 R244, [R12] ;  /* 0x000000000cf47984 */ /* 0x000fe20000000c00 */
[----:B------:R-:W-:Y:S06]  /*98970*/  BAR.SYNC.DEFER_BLOCKING 0x0 ;  /* 0x0000000000007b1d */ /* 0x000fec0000010000 */
[----:B------:R-:W2:Y:S04]  /*98980*/  LDL.LU R23, [R1+0x1018] ;  /* 0x0010180001177983 */ /* 0x000ea80000300800 */
[----:B----4-:R1:W-:Y:S01]  /*98990*/  STSM.16.M88.4 [R0], R4 ;  /* 0x0000000400007844 */ /* 0x0103e20000000200 */
[----:B------:R-:W-:Y:S06]  /*989a0*/  BAR.SYNC.DEFER_BLOCKING 0x0 ;  /* 0x0000000000007b1d */ /* 0x000fec0000010000 */
[----:B-1----:R-:W4:Y:S04]  /*989b0*/  LDL.LU R4, [R1+0xc10] ;  /* 0x000c100001047983 */ /* 0x002f280000300800 */
[----:B------:R-:W1:Y:S01]  /*989c0*/  LDS.128 R152, [R12] ;  /* 0x000000000c987984 */ /* 0x000e620000000c00 */
[----:B------:R-:W-:Y:S06]  /*989d0*/  BAR.SYNC.DEFER_BLOCKING 0x0 ;  /* 0x0000000000007b1d */ /* 0x000fec0000010000 */
[----:B-1----:R-:W-:Y:S04]  /*989e0*/  STL.64 [R1+0x1e30], R152 ;  /* 0x001e309801007387 */ /* 0x002fe80000100a00 */
[----:B------:R-:W-:Y:S04]  /*989f0*/  STL.64 [R1+0x1e38], R154 ;  /* 0x001e389a01007387 */ /* 0x000fe80000100a00 */
[----:B------:R-:W4:Y:S04]  /*98a00*/  LDL.LU R5, [R1+0xc18] ;  /* 0x000c180001057983 */ /* 0x000f280000300800 */
[----:B------:R-:W4:Y:S04]  /*98a10*/  LDL.LU R6, [R1+0x810] ;  /* 0x0008100001067983 */ /* 0x000f280000300800 */
[----:B------:R-:W4:Y:S04]  /*98a20*/  LDL.LU R7, [R1+0x818] ;  /* 0x0008180001077983 */ /* 0x000f280000300800 */
[----:B--2---:R1:W-:Y:S01]  /*98a30*/  STSM.16.M88.4 [R0], R20 ;  /* 0x0000001400007844 */ /* 0x0043e20000000200 */
[----:B------:R-:W-:Y:S06]  /*98a40*/  BAR.SYNC.DEFER_BLOCKING 0x0 ;  /* 0x0000000000007b1d */ /* 0x000fec0000010000 */
[----:B-1----:R-:W2:Y:S04]  /*98a50*/  LDL.LU R20, [R1+0x410] ;  /* 0x0004100001147983 */ /* 0x002ea80000300800 */
[----:B------:R-:W1:Y:S01]  /*98a60*/  LDS.128 R152, [R12] ;  /* 0x000000000c987984 */ /* 0x000e620000000c00 */
[----:B------:R-:W-:Y:S06]  /*98a70*/  BAR.SYNC.DEFER_BLOCKING 0x0 ;  /* 0x0000000000007b1d */ /* 0x000fec0000010000 */
[----:B-1----:R-:W-:Y:S04]  /*98a80*/  STL.64 [R1+0x1c00], R152 ;  /* 0x001c009801007387 */ /* 0x002fe80000100a00 */
[----:B------:R-:W-:Y:S04]  /*98a90*/  STL.64 [R1+0x1c08], R154 ;  /* 0x001c089a01007387 */ /* 0x000fe80000100a00 */
[----:B------:R-:W2:Y:S04]  /*98aa0*/  LDL.LU R21, [R1+0x418] ;  /* 0x0004180001157983 */ /* 0x000ea80000300800 */
[----:B------:R-:W2:Y:S04]  /*98ab0*/  LDL.LU R22, [R1+0x10] ;  /* 0x0000100001167983 */ /* 0x000ea80000300800 */
        /* <DEDUP_REMOVED lines=651> */
[----:B--2---:R-:W-:Y:S01]  /*9b370*/  STSM.16.M88.4 [R0], R20 ;  /* 0x0000001400007844 */ /* 0x004fe20000000200 */
[----:B------:R-:W-:Y:S06]  /*9b380*/  BAR.SYNC.DEFER_BLOCKING 0x0 ;  /* 0x0000000000007b1d */ /* 0x000fec0000010000 */
[----:B------:R-:W1:Y:S02]  /*9b390*/  LDS.128 R20, [R12] ;  /* 0x000000000c147984 */ /* 0x000e640000000c00 */
[----:B------:R-:W-:Y:S06]  /*9b3a0*/  BAR.SYNC.DEFER_BLOCKING 0x0 ;  /* 0x0000000000007b1d */ /* 0x000fec0000010000 */
[----:B-1----:R-:W-:Y:S04]  /*9b3b0*/  STL.64 [R1+0x1080], R20 ;  /* 0x0010801401007387 */ /* 0x002fe80000100a00 */
[----:B------:R-:W-:Y:S04]  /*9b3c0*/  STL.64 [R1+0x1088], R22 ;  /* 0x0010881601007387 */ /* 0x000fe80000100a00 */
[----:B------:R-:W-:Y:S04]  /*9b3d0*/  STL [R1+0x1fc4], R3 ;  /* 0x001fc40301007387 */ /* 0x000fe80000100800 */
[----:B----4-:R1:W-:Y:S01]  /*9b3e0*/  STSM.16.M88.4 [R0], R4 ;  /* 0x0000000400007844 */ /* 0x0103e20000000200 */
[----:B------:R-:W-:Y:S06]  /*9b3f0*/  BAR.SYNC.DEFER_BLOCKING 0x0 ;  /* 0x0000000000007b1d */ /* 0x000fec0000010000 */
[----:B-1----:R-:W2:Y:S04]  /*9b400*/  LDL.LU R4, [R1+0x1494] ;  /* 0x0014940001047983 */ /* 0x002ea80000300800 */
[----:B------:R-:W2:Y:S04]  /*9b410*/  LDL.LU R5, [R1+0x149c] ;  /* 0x00149c0001057983 */ /* 0x000ea80000300800 */
[----:B------:R-:W2:Y:S04]  /*9b420*/  LDL.LU R6, [R1+0x1094] ;  /* 0x0010940001067983 */ /* 0x000ea80000300800 */
[----:B------:R-:W2:Y:S04]  /*9b430*/  LDL.LU R7, [R1+0x109c] ;  /* 0x00109c0001077983 */ /* 0x000ea80000300800 */
[----:B------:R-:W1:Y:S01]  /*9b440*/  LDS.128 R20, [R12] ;  /* 0x000000000c147984 */ /* 0x000e620000000c00 */
[----:B------:R-:W-:Y:S06]  /*9b450*/  BAR.SYNC.DEFER_BLOCKING 0x0 ;  /* 0x0000000000007b1d */ /* 0x000fec0000010000 */
[----:B-1----:R1:W-:Y:S04]  /*9b460*/  STL.64 [R1+0xc80], R20 ;  /* 0x000c801401007387 */ /* 0x0023e80000100a00 */
[----:B------:R4:W-:Y:S04]  /*9b470*/  STL.64 [R1+0xc88], R22 ;  /* 0x000c881601007387 */ /* 0x0009e80000100a00 */
[----:B-1----:R-:W2:Y:S04]  /*9b480*/  LDL.LU R20, [R1+0xc94] ;  /* 0x000c940001147983 */ /* 0x002ea80000300800 */
[----:B------:R-:W2:Y:S04]  /*9b490*/  LDL.LU R21, [R1+0xc9c] ;  /* 0x000c9c0001157983 */ /* 0x000ea80000300800 */
[----:B----4-:R-:W4:Y:S04]  /*9b4a0*/  LDL.LU R22, [R1+0x894] ;  /* 0x0008940001167983 */ /* 0x010f280000300800 */
[----:B------:R-:W4:Y:S01]  /*9b4b0*/  LDL.LU R23, [R1+0x89c] ;  /* 0x00089c0001177983 */ /* 0x000f220000300800 */
[----:B---3--:R-:W-:-:S02]  /*9b4c0*/  IMAD R3, R11, R14, RZ ;  /* 0x0000000e0b037224 */ /* 0x008fc400078e02ff */
[----:B------:R-:W-:-:S03]  /*9b4d0*/  IMAD.MOV.U32 R16, RZ, RZ, R2 ;  /* 0x000000ffff107224 */ /* 0x000fc600078e0002 */
[----:B------:R-:W-:Y:S01]  /*9b4e0*/  LEA R2, P0, R3, R8, 0x2 ;  /* 0x0000000803027211 */ /* 0x000fe200078010ff */
[----:B--2---:R-:W-:Y:S01]  /*9b4f0*/  STSM.16.M88.4 [R0], R4 ;  /* 0x0000000400007844 */ /* 0x004fe20000000200 */
[----:B------:R-:W-:Y:S06]  /*9b500*/  BAR.SYNC.DEFER_BLOCKING 0x0 ;  /* 0x0000000000007b1d */ /* 0x000fec0000010000 */
[----:B------:R-:W1:Y:S02]  /*9b510*/  LDS.128 R152, [R12] ;  /* 0x000000000c987984 */ /* 0x000e640000000c00 */
[----:B------:R-:W-:Y:S06]  /*9b520*/  BAR.SYNC.DEFER_BLOCKING 0x0 ;  /* 0x0000000000007b1d */ /* 0x000fec0000010000 */
[----:B----4-:R2:W-:Y:S04]  /*9b530*/  STSM.16.M88.4 [R0], R20 ;  /* 0x0000001400007844 */ /* 0x0105e80000000200 */
[----:B-1----:R-:W-:Y:S04]  /*9b540*/  STL.64 [R1+0x890], R152 ;  /* 0x0008909801007387 */ /* 0x002fe80000100a00 */
[----:B------:R-:W-:Y:S01]  /*9b550*/  STL.64 [R1+0x898], R154 ;  /* 0x0008989a01007387 */ /* 0x000fe20000100a00 */
[----:B------:R-:W-:Y:S01]  /*9b560*/  BAR.SYNC.DEFER_BLOCKING 0x0 ;  /* 0x0000000000007b1d */ /* 0x000fe20000010000 */
[----:B------:R-:W-:-:S05]  /*9b570*/  LEA R5, R14, R3, 0x7 ;  /* 0x000000030e057211 */ /* 0x000fca00078e38ff */
[----:B--2---:R-:W2:Y:S04]  /*9b580*/  LDL.LU R20, [R1+0x494] ;  /* 0x0004940001147983 */ /* 0x004ea80000300800 */
[----:B------:R-:W2:Y:S04]  /*9b590*/  LDL.LU R21, [R1+0x49c] ;  /* 0x00049c0001157983 */ /* 0x000ea80000300800 */
[----:B------:R-:W2:Y:S04]  /*9b5a0*/  LDL.LU R22, [R1+0x94] ;  /* 0x0000940001167983 */ /* 0x000ea80000300800 */
[----:B------:R-:W2:Y:S04]  /*9b5b0*/  LDL.LU R23, [R1+0x9c] ;  /* 0x00009c0001177983 */ /* 0x000ea80000300800 */
[----:B------:R-:W1:Y:S01]  /*9b5c0*/  LDS.128 R152, [R12] ;  /* 0x000000000c987984 */ /* 0x000e620000000c00 */
[----:B------:R-:W-:-:S04]  /*9b5d0*/  IMAD R7, R14, 0x80, R5 ;  /* 0x000000800e077824 */ /* 0x000fc800078e0205 */
[----:B------:R-:W-:Y:S01]  /*9b5e0*/  IMAD R14, R14, 0x80, R7 ;  /* 0x000000800e0e7824 */ /* 0x000fe200078e0207 */
[----:B------:R-:W-:Y:S01]  /*9b5f0*/  BAR.SYNC.DEFER_BLOCKING 0x0 ;  /* 0x0000000000007b1d */ /* 0x000fe20000010000 */
[-C--:B------:R-:W-:Y:S02]  /*9b600*/  LEA R4, P1, R5, R8.reuse, 0x2 ;  /* 0x0000000805047211 */ /* 0x080fe400078210ff */
[-C--:B------:R-:W-:Y:S02]  /*9b610*/  LEA R6, P2, R7, R8.reuse, 0x2 ;  /* 0x0000000807067211 */ /* 0x080fe400078410ff */
[----:B------:R-:W-:Y:S02]  /*9b620*/  LEA R8, P3, R14, R8, 0x2 ;  /* 0x000000080e087211 */ /* 0x000fe400078610ff */
[-C--:B------:R-:W-:Y:S02]  /*9b630*/  LEA.HI.X.SX32 R3, R3, R9.reuse, 0x2, P0 ;  /* 0x0000000903037211 */ /* 0x080fe400000f16ff */
[----:B------:R-:W-:-:S02]  /*9b640*/  LEA.HI.X.SX32 R5, R5, R9, 0x2, P1 ;  /* 0x0000000905057211 */ /* 0x000fc400008f16ff */
[-C--:B------:R-:W-:Y:S02]  /*9b650*/  LEA.HI.X.SX32 R7, R7, R9.reuse, 0x2, P2 ;  /* 0x0000000907077211 */ /* 0x080fe400010f16ff */
[----:B------:R-:W-:Y:S01]  /*9b660*/  LEA.HI.X.SX32 R9, R14, R9, 0x2, P3 ;  /* 0x000000090e097211 */ /* 0x000fe200018f16ff */
[----:B-1----:R1:W-:Y:S04]  /*9b670*/  STL.64 [R1+0x480], R152 ;  /* 0x0004809801007387 */ /* 0x0023e80000100a00 */
[----:B------:R3:W-:Y:S01]  /*9b680*/  STL.64 [R1+0x488], R154 ;  /* 0x0004889a01007387 */ /* 0x0007e20000100a00 */
[----:B------:R-:W-:-:S03]  /*9b690*/  ISETP.GE.AND P1, PT, R11, R16, PT ;  /* 0x000000100b00720c */ /* 0x000fc60003f26270 */
[----:B-1----:R-:W4:Y:S04]  /*9b6a0*/  LDL.LU R152, [R1+0x1ca0] ;  /* 0x001ca00001987983 */ /* 0x002f280000300800 */
[----:B------:R-:W4:Y:S04]  /*9b6b0*/  LDL.LU R153, [R1+0x1ca8] ;  /* 0x001ca80001997983 */ /* 0x000f280000300800 */
[----:B---3--:R-:W4:Y:S04]  /*9b6c0*/  LDL.LU R154, [R1+0x18a0] ;  /* 0x0018a000019a7983 */ /* 0x008f280000300800 */
[----:B------:R-:W4:Y:S04]  /*9b6d0*/  LDL.LU R155, [R1+0x18a8] ;  /* 0x0018a800019b7983 */ /* 0x000f280000300800 */
[----:B--2---:R1:W-:Y:S01]  /*9b6e0*/  STSM.16.M88.4 [R0], R20 ;  /* 0x0000001400007844 */ /* 0x0043e20000000200 */
[----:B------:R-:W-:Y:S06]  /*9b6f0*/  BAR.SYNC.DEFER_BLOCKING 0x0 ;  /* 0x0000000000007b1d */ /* 0x000fec0000010000 */
[----:B-1----:R-:W2:Y:S04]  /*9b700*/  LDL.LU R20, [R1+0x14a0] ;  /* 0x0014a00001147983 */ /* 0x002ea80000300800 */
[----:B------:R-:W2:Y:S04]  /*9b710*/  LDL.LU R21, [R1+0x14a8] ;  /* 0x0014a80001157983 */ /* 0x000ea80000300800 */
[----:B------:R-:W2:Y:S04]  /*9b720*/  LDL.LU R22, [R1+0x10a0] ;  /* 0x0010a00001167983 */ /* 0x000ea80000300800 */
[----:B------:R-:W1:Y:S01]  /*9b730*/  LDS.128 R156, [R12] ;  /* 0x000000000c9c7984 */ /* 0x000e620000000c00 */
[----:B------:R-:W-:Y:S06]  /*9b740*/  BAR.SYNC.DEFER_BLOCKING 0x0 ;  /* 0x0000000000007b1d */ /* 0x000fec0000010000 */
[----:B------:R-:W2:Y:S04]  /*9b750*/  LDL.LU R23, [R1+0x10a8] ;  /* 0x0010a80001177983 */ /* 0x000ea80000300800 */
[----:B-1----:R-:W-:Y:S04]  /*9b760*/  STL.64 [R1+0x90], R156 ;  /* 0x0000909c01007387 */ /* 0x002fe80000100a00 */
[----:B------:R-:W-:Y:S04]  /*9b770*/  STL.64 [R1+0x98], R158 ;  /* 0x0000989e01007387 */ /* 0x000fe80000100a00 */
[----:B----4-:R-:W-:Y:S01]  /*9b780*/  STSM.16.M88.4 [R0], R152 ;  /* 0x0000009800007844 */ /* 0x010fe20000000200 */
[----:B------:R-:W-:Y:S06]  /*9b790*/  BAR.SYNC.DEFER_BLOCKING 0x0 ;  /* 0x0000000000007b1d */ /* 0x000fec0000010000 */
[----:B------:R-:W1:Y:S02]  /*9b7a0*/  LDS.128 R152, [R12] ;  /* 0x000000000c987984 */ /* 0x000e640000000c00 */
[----:B------:R-:W-:Y:S06]  /*9b7b0*/  BAR.SYNC.DEFER_BLOCKING 0x0 ;  /* 0x0000000000007b1d */ /* 0x000fec0000010000 */
[----:B-1----:R1:W-:Y:S04]  /*9b7c0*/  STL.64 [R1+0x1490], R152 ;  /* 0x0014909801007387 */ /* 0x0023e80000100a00 */
[----:B------:R3:W-:Y:S04]  /*9b7d0*/  STL.64 [R1+0x1498], R154 ;  /* 0x0014989a01007387 */ /* 0x0007e80000100a00 */
        /* <DEDUP_REMOVED lines=1768> */
[----:B------:R-:W1:Y:S01]  /*a2660*/  LDS.128 R156, [R12] ;  /* 0x000000000c9c7984 */ /* 0x000e620000000c00 */
[----:B------:R-:W-:Y:S06]  /*a2670*/  BAR.SYNC.DEFER_BLOCKING 0x0 ;  /* 0x0000000000007b1d */ /* 0x000fec0000010000 */
[----:B-1----:R-:W-:Y:S04]  /*a2680*/  STL.64 [R1+0x19f0], R156 ;  /* 0x0019f09c01007387 */ /* 0x002fe80000100a00 */
[----:B------:R-:W-:Y:S04]  /*a2690*/  STL.64 [R1+0x19f8], R158 ;  /* 0x0019f89e01007387 */ /* 0x000fe80000100a00 */
[----:B----4-:R-:W-:Y:S01]  /*a26a0*/  STSM.16.M88.4 [R0], R152 ;  /* 0x0000009800007844 */ /* 0x010fe20000000200 */
[----:B------:R-:W-:Y:S06]  /*a26b0*/  BAR.SYNC.DEFER_BLOCKING 0x0 ;  /* 0x0000000000007b1d */ /* 0x000fec0000010000 */
[----:B------:R-:W1:Y:S04]  /*a26c0*/  LDS.128 R152, [R12] ;  /* 0x000000000c987984 */ /* 0x000e680000000c00 */
[----:B-1----:R1:W-:Y:S04]  /*a26d0*/  STL.64 [R1+0x15f0], R152 ;  /* 0x0015f09801007387 */ /* 0x0023e80000100a00 */
[----:B------:R3:W-:Y:S04]  /*a26e0*/  STL.64 [R1+0x15f8], R154 ;  /* 0x0015f89a01007387 */ /* 0x0007e80000100a00 */
[----:B-1----:R-:W4:Y:S04]  /*a26f0*/  LDL.LU R152, [R1+0x1a04] ;  /* 0x001a040001987983 */ /* 0x002f280000300800 */
[----:B------:R-:W4:Y:S04]  /*a2700*/  LDL.LU R153, [R1+0x1a0c] ;  /* 0x001a0c0001997983 */ /* 0x000f280000300800 */
[----:B---3--:R-:W4:Y:S04]  /*a2710*/  LDL.LU R154, [R1+0x1604] ;  /* 0x00160400019a7983 */ /* 0x008f280000300800 */
[----:B------:R-:W4:Y:S01]  /*a2720*/  LDL.LU R155, [R1+0x160c] ;  /* 0x00160c00019b7983 */ /* 0x000f220000300800 */
[----:B------:R-:W-:Y:S01]  /*a2730*/  BAR.SYNC.DEFER_BLOCKING 0x0 ;  /* 0x0000000000007b1d */ /* 0x000fe20000010000 */
[----:B------:R-:W-:Y:S01]  /*a2740*/  MOV R22, R24 ;  /* 0x0000001800167202 */ /* 0x000fe20000000f00 */
[----:B------:R-:W-:-:S05]  /*a2750*/  IMAD.MOV.U32 R23, RZ, RZ, R26 ;  /* 0x000000ffff177224 */ /* 0x000fca00078e001a */
        /* <DEDUP_REMOVED lines=20> */
[----:B--2---:R1:W-:Y:S02]  /*a28a0*/  STSM.16.M88.4 [R0], R20 ;  /* 0x0000001400007844 */ /* 0x0043e40000000200 */
[----:B-1----:R-:W-:Y:S01]  /*a28b0*/  IMAD.MOV.U32 R22, RZ, RZ, R25 ;  /* 0x000000ffff167224 */ /* 0x002fe200078e0019 */
[----:B------:R-:W-:Y:S01]  /*a28c0*/  MOV R23, R27 ;  /* 0x0000001b00177202 */ /* 0x000fe20000000f00 */
[----:B------:R-:W-:Y:S06]  /*a28d0*/  BAR.SYNC.DEFER_BLOCKING 0x0 ;  /* 0x0000000000007b1d */ /* 0x000fec0000010000 */
[----:B------:R-:W2:Y:S04]  /*a28e0*/  LDL.LU R20, [R1+0x204] ;  /* 0x0002040001147983 */ /* 0x000ea80000300800 */
[----:B------:R-:W2:Y:S04]  /*a28f0*/  LDL.LU R21, [R1+0x20c] ;  /* 0x00020c0001157983 */ /* 0x000ea80000300800 */
[----:B------:R-:W1:Y:S01]  /*a2900*/  LDS.128 R24, [R12] ;  /* 0x000000000c187984 */ /* 0x000e620000000c00 */
[----:B------:R-:W-:Y:S06]  /*a2910*/  BAR.SYNC.DEFER_BLOCKING 0x0 ;  /* 0x0000000000007b1d */ /* 0x000fec0000010000 */
        /* <DEDUP_REMOVED lines=50> */
[----:B------:R-:W-:-:S02]  /*a2c40*/  IMAD.MOV.U32 R22, RZ, RZ, R28 ;  /* 0x000000ffff167224 */ /* 0x000fc400078e001c */
        /* <DEDUP_REMOVED lines=22> */
[----:B-1----:R-:W-:Y:S01]  /*a2db0*/  MOV R22, R29 ;  /* 0x0000001d00167202 */ /* 0x002fe20000000f00 */
[----:B------:R-:W-:Y:S01]  /*a2dc0*/  IMAD.MOV.U32 R23, RZ, RZ, R31 ;  /* 0x000000ffff177224 */ /* 0x000fe200078e001f */
        /* <DEDUP_REMOVED lines=55> */
[----:B------:R-:W-:Y:S01]  /*a3140*/  IMAD.MOV.U32 R22, RZ, RZ, R32 ;  /* 0x000000ffff167224 */ /* 0x000fe200078e0020 */
[----:B------:R-:W-:-:S05]  /*a3150*/  MOV R23, R34 ;  /* 0x0000002200177202 */ /* 0x000fca0000000f00 */
        /* <DEDUP_REMOVED lines=823> */
[----:B------:R-:W-:Y:S01]  /*a64d0*/  STL.64 [R1+0x6c8], R30 ;  /* 0x0006c81e01007387 */ /* 0x000fe20000100a00 */
[----:B------:R-:W-:Y:S01]  /*a64e0*/  IMAD.MOV.U32 R22, RZ, RZ, R73 ;  /* 0x000000ffff167224 */ /* 0x000fe200078e0049 */
[----:B------:R-:W-:-:S02]  /*a64f0*/  MOV R23, R75 ;  /* 0x0000004b00177202 */ /* 0x000fc40000000f00 */
        /* <DEDUP_REMOVED lines=35> */
[----:B------:R-:W-:Y:S01]  /*a6730*/  BAR.SYNC.DEFER_BLOCKING 0x0 ;  /* 0x0000000000007b1d */ /* 0x000fe20000010000 */
[----:B------:R-:W-:-:S02]  /*a6740*/  IMAD.MOV.U32 R22, RZ, RZ, R76 ;  /* 0x000000ffff167224 */ /* 0x000fc400078e004c */
[----:B------:R-:W-:-:S03]  /*a6750*/  IMAD.MOV.U32 R23, RZ, RZ, R78 ;  /* 0x000000ffff177224 */ /* 0x000fc600078e004e */
[----:B-1----:R-:W-:Y:S04]  /*a6760*/  STL.64 [R1+0x16c0], R28 ;  /* 0x0016c01c01007387 */ /* 0x002fe80000100a00 */
[----:B------:R-:W-:Y:S04]  /*a6770*/  STL.64 [R1+0x16c8], R30 ;  /* 0x0016c81e01007387 */ /* 0x000fe80000100a00 */
[----:B----4-:R-:W-:Y:S01]  /*a6780*/  STSM.16.M88.4 [R0], R24 ;  /* 0x0000001800007844 */ /* 0x010fe20000000200 */
[----:B------:R-:W-:Y:S06]  /*a6790*/  BAR.SYNC.DEFER_BLOCKING 0x0 ;  /* 0x0000000000007b1d */ /* 0x000fec0000010000 */
[----:B------:R-:W1:Y:S02]  /*a67a0*/  LDS.128 R24, [R12] ;  /* 0x000000000c187984 */ /* 0x000e640000000c00 */
[----:B------:R-:W-:Y:S06]  /*a67b0*/  BAR.SYNC.DEFER_BLOCKING 0x0 ;  /* 0x0000000000007b1d */ /* 0x000fec0000010000 */
[----:B--2---:R2:W-:Y:S04]  /*a67c0*/  STSM.16.M88.4 [R0], R20 ;  /* 0x0000001400007844 */ /* 0x0045e80000000200 */
[----:B-1----:R-:W-:Y:S04]  /*a67d0*/  STL.64 [R1+0x1ef0], R24 ;  /* 0x001ef01801007387 */ /* 0x002fe80000100a00 */
[----:B------:R-:W-:Y:S04]  /*a67e0*/  STL.64 [R1+0x1ef8], R26 ;  /* 0x001ef81a01007387 */ /* 0x000fe80000100a00 */
[----:B--2---:R-:W2:Y:S04]  /*a67f0*/  LDL.LU R20, [R1+0x1ad4] ;  /* 0x001ad40001147983 */ /* 0x004ea80000300800 */
[----:B------:R-:W2:Y:S04]  /*a6800*/  LDL.LU R21, [R1+0x1adc] ;  /* 0x001adc0001157983 */ /* 0x000ea80000300800 */
[----:B------:R-:W2:Y:S04]  /*a6810*/  LDL.LU R22, [R1+0x16d4] ;  /* 0x0016d40001167983 */ /* 0x000ea80000300800 */
[----:B------:R-:W2:Y:S01]  /*a6820*/  LDL.LU R23, [R1+0x16dc] ;  /* 0x0016dc0001177983 */ /* 0x000ea20000300800 */
[----:B------:R-:W-:Y:S01]  /*a6830*/  BAR.SYNC.DEFER_BLOCKING 0x0 ;  /* 0x0000000000007b1d */ /* 0x000fe20000010000 */
[----:B------:R-:W-:-:S02]  /*a6840*/  IMAD.MOV.U32 R66, RZ, RZ, R129 ;  /* 0x000000ffff427224 */ /* 0x000fc400078e0081 */
[----:B------:R-:W-:Y:S02]  /*a6850*/  IMAD.MOV.U32 R67, RZ, RZ, R131 ;  /* 0x000000ffff437224 */ /* 0x000fe400078e0083 */
[----:B------:R-:W-:Y:S02]  /*a6860*/  IMAD.MOV.U32 R170, RZ, RZ, R141 ;  /* 0x000000ffffaa7224 */ /* 0x000fe400078e008d */
[----:B------:R-:W-:Y:S02]  /*a6870*/  IMAD.MOV.U32 R171, RZ, RZ, R143 ;  /* 0x000000ffffab7224 */ /* 0x000fe400078e008f */
[----:B------:R-:W-:Y:S01]  /*a6880*/  IMAD.MOV.U32 R198, RZ, RZ, R145 ;  /* 0x000000ffffc67224 */ /* 0x000fe200078e0091 */
[----:B------:R-:W-:Y:S01]  /*a6890*/  MOV R199, R147 ;  /* 0x0000009300c77202 */ /* 0x000fe20000000f00 */
[----:B------:R-:W1:Y:S08]  /*a68a0*/  LDC.64 R234, c[0x0][0x228] ;  /* 0x00008a00ffea7b82 */ /* 0x000e700000000a00 */
[----:B------:R-:W3:Y:S01]  /*a68b0*/  LDC R16, c[0x0][0x228] ;  /* 0x00008a00ff107b82 */ /* 0x000ee20000000800 */
[----:B------:R-:W4:Y:S07]  /*a68c0*/  LDS.128 R24, [R12] ;  /* 0x000000000c187984 */ /* 0x000f2e0000000c00 */
[----:B------:R-:W3:Y:S08]  /*a68d0*/  LDC R236, c[0x0][0x228] ;  /* 0x00008a00ffec7b82 */ /* 0x000ef00000000800 */
[----:B------:R-:W-:Y:S08]  /*a68e0*/  BAR.SYNC.DEFER_BLOCKING 0x0 ;  /* 0x0000000000007b1d */ /* 0x000ff00000010000 */
[----:B------:R-:W3:Y:S08]  /*a68f0*/  LDC.64 R18, c[0x0][0x228] ;  /* 0x00008a00ff127b82 */ /* 0x000ef00000000a00 */
[----:B------:R-:W3:Y:S08]  /*a6900*/  LDC.64 R232, c[0x0][0x228] ;  /* 0x00008a00ffe87b82 */ /* 0x000ef00000000a00 */
[----:B------:R-:W3:Y:S01]  /*a6910*/  LDC R14, c[0x0][0x248] ;  /* 0x00009200ff0e7b82 */ /* 0x000ee20000000800 */
[----:B--2---:R-:W-:Y:S07]  /*a6920*/  STSM.16.M88.4 [R0], R20 ;  /* 0x0000001400007844 */ /* 0x004fee0000000200 */
[----:B------:R-:W-:Y:S08]  /*a6930*/  BAR.SYNC.DEFER_BLOCKING 0x0 ;  /* 0x0000000000007b1d */ /* 0x000ff00000010000 */
[----:B------:R-:W2:Y:S01]  /*a6940*/  LDC R239, c[0x0][0x228] ;  /* 0x00008a00ffef7b82 */ /* 0x000ea20000000800 */
[----:B----4-:R4:W-:Y:S04]  /*a6950*/  STL.64 [R1+0x16d0], R24 ;  /* 0x0016d01801007387 */ /* 0x0109e80000100a00 */
[----:B------:R1:W-:Y:S03]  /*a6960*/  STL.64 [R1+0x16d8], R26 ;  /* 0x0016d81a01007387 */ /* 0x0003e60000100a00 */
[----:B------:R-:W2:Y:S01]  /*a6970*/  LDC R238, c[0x0][0x228] ;  /* 0x00008a00ffee7b82 */ /* 0x000ea20000000800 */
[----:B----4-:R-:W4:Y:S07]  /*a6980*/  LDL.LU R24, [R1+0x12d4] ;  /* 0x0012d40001187983 */ /* 0x010f2e0000300800 */
[----:B------:R-:W2:Y:S01]  /*a6990*/  LDC R252, c[0x0][0x228] ;  /* 0x00008a00fffc7b82 */ /* 0x000ea20000000800 */
[----:B------:R-:W4:Y:S04]  /*a69a0*/  LDL.LU R25, [R1+0x12dc] ;  /* 0x0012dc0001197983 */ /* 0x000f280000300800 */
[----:B-1----:R-:W4:Y:S04]  /*a69b0*/  LDL.LU R26, [R1+0xed4] ;  /* 0x000ed400011a7983 */ /* 0x002f280000300800 */
[----:B------:R-:W4:Y:S04]  /*a69c0*/  LDL.LU R27, [R1+0xedc] ;  /* 0x000edc00011b7983 */ /* 0x000f280000300800 */
[----:B------:R-:W1:Y:S01]  /*a69d0*/  LDS.128 R28, [R12] ;  /* 0x000000000c1c7984 */ /* 0x000e620000000c00 */
[----:B------:R-:W-:Y:S06]  /*a69e0*/  BAR.SYNC.DEFER_BLOCKING 0x0 ;  /* 0x0000000000007b1d */ /* 0x000fec0000010000 */
[----:B------:R-:W3:Y:S04]  /*a69f0*/  LDL.LU R20, [R1+0xad4] ;  /* 0x000ad40001147983 */ /* 0x000ee80000300800 */
[----:B------:R-:W3:Y:S04]  /*a6a00*/  LDL.LU R21, [R1+0xadc] ;  /* 0x000adc0001157983 */ /* 0x000ee80000300800 */
[----:B------:R-:W3:Y:S04]  /*a6a10*/  LDL.LU R22, [R1+0x6d4] ;  /* 0x0006d40001167983 */ /* 0x000ee80000300800 */
[----:B------:R-:W3:Y:S04]  /*a6a20*/  LDL.LU R23, [R1+0x6dc] ;  /* 0x0006dc0001177983 */ /* 0x000ee80000300800 */
[----:B-1----:R-:W-:Y:S04]  /*a6a30*/  STL.64 [R1+0xad0], R28 ;  /* 0x000ad01c01007387 */ /* 0x002fe80000100a00 */
[----:B------:R-:W-:Y:S04]  /*a6a40*/  STL.64 [R1+0xad8], R30 ;  /* 0x000ad81e01007387 */ /* 0x000fe80000100a00 */
[----:B----4-:R-:W-:Y:S01]  /*a6a50*/  STSM.16.M88.4 [R0], R24 ;  /* 0x0000001800007844 */ /* 0x010fe20000000200 */
[----:B------:R-:W-:Y:S06]  /*a6a60*/  BAR.SYNC.DEFER_BLOCKING 0x0 ;  /* 0x0000000000007b1d */ /* 0x000fec0000010000 */
[----:B------:R-:W1:Y:S02]  /*a6a70*/  LDS.128 R24, [R12] ;  /* 0x000000000c187984 */ /* 0x000e640000000c00 */
[----:B------:R-:W-:Y:S06]  /*a6a80*/  BAR.SYNC.DEFER_BLOCKING 0x0 ;  /* 0x0000000000007b1d */ /* 0x000fec0000010000 */
[----:B---3--:R-:W-:Y:S02]  /*a6a90*/  STSM.16.M88.4 [R0], R20 ;  /* 0x0000001400007844 */ /* 0x008fe40000000200 */
[----:B------:R-:W-:Y:S06]  /*a6aa0*/  BAR.SYNC.DEFER_BLOCKING 0x0 ;  /* 0x0000000000007b1d */ /* 0x000fec0000010000 */
[----:B-1----:R1:W-:Y:S04]  /*a6ab0*/  STL.64 [R1+0x6d0], R24 ;  /* 0x0006d01801007387 */ /* 0x0023e80000100a00 */
[----:B------:R3:W-:Y:S04]  /*a6ac0*/  STL.64 [R1+0x6d8], R26 ;  /* 0x0006d81a01007387 */ /* 0x0007e80000100a00 */
[----:B-1----:R-:W4:Y:S04]  /*a6ad0*/  LDL.LU R24, [R1+0x2d4] ;  /* 0x0002d40001187983 */ /* 0x002f280000300800 */
[----:B------:R-:W4:Y:S01]  /*a6ae0*/  LDL.LU R25, [R1+0x2dc] ;  /* 0x0002dc0001197983 */ /* 0x000f220000300800 */
[----:B---3--:R-:W-:Y:S01]  /*a6af0*/  MOV R26, R77 ;  /* 0x0000004d001a7202 */ /* 0x008fe20000000f00 */
[----:B------:R-:W-:-:S02]  /*a6b00*/  IMAD.MOV.U32 R27, RZ, RZ, R79 ;  /* 0x000000ffff1b7224 */ /* 0x000fc400078e004f */
        /* <DEDUP_REMOVED lines=17> */
[----:B------:R-:W4:Y:S04]  /*a6c20*/  LDL.LU R25, [R1+0x12e8] ;  /* 0x0012e80001197983 */ /* 0x000f280000300800 */
[----:B---3--:R-:W4:Y:S04]  /*a6c30*/  LDL.LU R26, [R1+0xee0] ;  /* 0x000ee000011a7983 */ /* 0x008f280000300800 */
        /* <DEDUP_REMOVED lines=19> */
[----:B---3--:R-:W-:Y:S01]  /*a6d70*/  IMAD.MOV.U32 R26, RZ, RZ, R80 ;  /* 0x000000ffff1a7224 */ /* 0x008fe200078e0050 */
[----:B------:R-:W-:-:S02]  /*a6d80*/  MOV R27, R82 ;  /* 0x00000052001b7202 */ /* 0x000fc40000000f00 */
        /* <DEDUP_REMOVED lines=38> */
[----:B---3--:R-:W-:-:S02]  /*a6ff0*/  IMAD.MOV.U32 R26, RZ, RZ, R81 ;  /* 0x000000ffff1a7224 */ /* 0x008fc400078e0051 */
[----:B------:R-:W-:Y:S01]  /*a7000*/  IMAD.MOV.U32 R27, RZ, RZ, R83 ;  /* 0x000000ffff1b7224 */ /* 0x000fe200078e0053 */
        /* <DEDUP_REMOVED lines=780> */
[----:B------:R-:W3:Y:S04]  /*aa0d0*/  LDL.LU R20, [R1+0xb84] ;  /* 0x000b840001147983 */ /* 0x000ee80000300800 */
[----:B------:R-:W3:Y:S04]  /*aa0e0*/  LDL.LU R21, [R1+0xb8c] ;  /* 0x000b8c0001157983 */ /* 0x000ee80000300800 */
[----:B------:R-:W3:Y:S04]  /*aa0f0*/  LDL.LU R22, [R1+0x784] ;  /* 0x0007840001167983 */ /* 0x000ee80000300800 */
[----:B------:R-:W3:Y:S04]  /*aa100*/  LDL.LU R23, [R1+0x78c] ;  /* 0x00078c0001177983 */ /* 0x000ee80000300800 */
        /* <DEDUP_REMOVED lines=64> */
[----:B----4-:R1:W-:Y:S01]  /*aa510*/  STSM.16.M88.4 [R0], R24 ;  /* 0x0000001800007844 */ /* 0x0103e20000000200 */
[----:B------:R-:W-:Y:S06]  /*aa520*/  BAR.SYNC.DEFER_BLOCKING 0x0 ;  /* 0x0000000000007b1d */ /* 0x000fec0000010000 */
[----:B-1----:R-:W4:Y:S04]  /*aa530*/  LDL.LU R24, [R1+0x1394] ;  /* 0x0013940001187983 */ /* 0x002f280000300800 */
[----:B------:R-:W4:Y:S04]  /*aa540*/  LDL.LU R25, [R1+0x139c] ;  /* 0x00139c0001197983 */ /* 0x000f280000300800 */
[----:B------:R-:W4:Y:S04]  /*aa550*/  LDL.LU R26, [R1+0xf94] ;  /* 0x000f9400011a7983 */ /* 0x000f280000300800 */
[----:B------:R-:W4:Y:S04]  /*aa560*/  LDL.LU R27, [R1+0xf9c] ;  /* 0x000f9c00011b7983 */ /* 0x000f280000300800 */
[----:B------:R-:W1:Y:S01]  /*aa570*/  LDS.128 R228, [R12] ;  /* 0x000000000ce47984 */ /* 0x000e620000000c00 */
[----:B------:R-:W-:Y:S06]  /*aa580*/  BAR.SYNC.DEFER_BLOCKING 0x0 ;  /* 0x0000000000007b1d */ /* 0x000fec0000010000 */
[----:B---3--:R3:W-:Y:S02]  /*aa590*/  STSM.16.M88.4 [R0], R20 ;  /* 0x0000001400007844 */ /* 0x0087e40000000200 */
[----:B------:R-:W-:Y:S06]  /*aa5a0*/  BAR.SYNC.DEFER_BLOCKING 0x0 ;  /* 0x0000000000007b1d */ /* 0x000fec0000010000 */
[----:B---3--:R-:W3:Y:S04]  /*aa5b0*/  LDL.LU R20, [R1+0xb94] ;  /* 0x000b940001147983 */ /* 0x008ee80000300800 */
[----:B------:R-:W3:Y:S04]  /*aa5c0*/  LDL.LU R21, [R1+0xb9c] ;  /* 0x000b9c0001157983 */ /* 0x000ee80000300800 */
[----:B------:R-:W3:Y:S04]  /*aa5d0*/  LDL.LU R22, [R1+0x794] ;  /* 0x0007940001167983 */ /* 0x000ee80000300800 */
[----:B------:R-:W3:Y:S04]  /*aa5e0*/  LDL.LU R23, [R1+0x79c] ;  /* 0x00079c0001177983 */ /* 0x000ee80000300800 */
[----:B------:R-:W2:Y:S04]  /*aa5f0*/  LDL.LU R28, [R1+0x394] ;  /* 0x00039400011c7983 */ /* 0x000ea80000300800 */
[----:B------:R-:W2:Y:S04]  /*aa600*/  LDL.LU R29, [R1+0x39c] ;  /* 0x00039c00011d7983 */ /* 0x000ea80000300800 */
[----:B------:R-:W2:Y:S04]  /*aa610*/  LDL.LU R32, [R1+0x1ba0] ;  /* 0x001ba00001207983 */ /* 0x000ea80000300800 */
[----:B------:R-:W2:Y:S04]  /*aa620*/  LDL.LU R33, [R1+0x1ba8] ;  /* 0x001ba80001217983 */ /* 0x000ea80000300800 */
[----:B------:R-:W2:Y:S04]  /*aa630*/  LDL.LU R34, [R1+0x17a0] ;  /* 0x0017a00001227983 */ /* 0x000ea80000300800 */
[----:B------:R-:W2:Y:S04]  /*aa640*/  LDL.LU R35, [R1+0x17a8] ;  /* 0x0017a80001237983 */ /* 0x000ea80000300800 */
[----:B------:R-:W1:Y:S01]  /*aa650*/  LDS.128 R224, [R12] ;  /* 0x000000000ce07984 */ /* 0x000e620000000c00 */
[----:B------:R-:W-:Y:S01]  /*aa660*/  BAR.SYNC.DEFER_BLOCKING 0x0 ;  /* 0x0000000000007b1d */ /* 0x000fe20000010000 */
[----:B------:R-:W-:Y:S01]  /*aa670*/  MOV R30, R125 ;  /* 0x0000007d001e7202 */ /* 0x000fe20000000f00 */
[----:B------:R-:W-:-:S04]  /*aa680*/  IMAD.MOV.U32 R31, RZ, RZ, R127 ;  /* 0x000000ffff1f7224 */ /* 0x000fc800078e007f */
[----:B----4-:R4:W-:Y:S02]  /*aa690*/  STSM.16.M88.4 [R0], R24 ;  /* 0x0000001800007844 */ /* 0x0109e40000000200 */
[----:B------:R-:W-:Y:S06]  /*aa6a0*/  BAR.SYNC.DEFER_BLOCKING 0x0 ;  /* 0x0000000000007b1d */ /* 0x000fec0000010000 */
[----:B----4-:R-:W4:Y:S04]  /*aa6b0*/  LDL.LU R24, [R1+0x13a0] ;  /* 0x0013a00001187983 */ /* 0x010f280000300800 */
        /* <DEDUP_REMOVED lines=11> */
[----:B------:R-:W1:Y:S01]  /*aa770*/  LDS.128 R212, [R12] ;  /* 0x000000000cd47984 */ /* 0x000e620000000c00 */
[----:B------:R-:W-:Y:S06]  /*aa780*/  BAR.SYNC.DEFER_BLOCKING 0x0 ;  /* 0x0000000000007b1d */ /* 0x000fec0000010000 */
[----:B--2---:R-:W-:Y:S02]  /*aa790*/  STSM.16.M88.4 [R0], R28 ;  /* 0x0000001c00007844 */ /* 0x004fe40000000200 */
[----:B------:R-:W-:Y:S06]  /*aa7a0*/  BAR.SYNC.DEFER_BLOCKING 0x0 ;  /* 0x0000000000007b1d */ /* 0x000fec0000010000 */
[----:B------:R-:W2:Y:S02]  /*aa7b0*/  LDS.128 R204, [R12] ;  /* 0x000000000ccc7984 */ /* 0x000ea40000000c00 */
[----:B------:R-:W-:Y:S06]  /*aa7c0*/  BAR.SYNC.DEFER_BLOCKING 0x0 ;  /* 0x0000000000007b1d */ /* 0x000fec0000010000 */
[----:B------:R-:W-:Y:S02]  /*aa7d0*/  STSM.16.M88.4 [R0], R32 ;  /* 0x0000002000007844 */ /* 0x000fe40000000200 */
[----:B------:R-:W-:Y:S06]  /*aa7e0*/  BAR.SYNC.DEFER_BLOCKING 0x0 ;  /* 0x0000000000007b1d */ /* 0x000fec0000010000 */
[----:B------:R-:W2:Y:S02]  /*aa7f0*/  LDS.128 R28, [R12] ;  /* 0x000000000c1c7984 */ /* 0x000ea40000000c00 */
[----:B------:R-:W-:Y:S06]  /*aa800*/  BAR.SYNC.DEFER_BLOCKING 0x0 ;  /* 0x0000000000007b1d */ /* 0x000fec0000010000 */
[----:B----4-:R-:W-:Y:S02]  /*aa810*/  STSM.16.M88.4 [R0], R24 ;  /* 0x0000001800007844 */ /* 0x010fe40000000200 */
[----:B------:R-:W-:Y:S06]  /*aa820*/  BAR.SYNC.DEFER_BLOCKING 0x0 ;  /* 0x0000000000007b1d */ /* 0x000fec0000010000 */
[----:B------:R-:W4:Y:S02]  /*aa830*/  LDS.128 R24, [R12] ;  /* 0x000000000c187984 */ /* 0x000f240000000c00 */
[----:B------:R-:W-:Y:S06]  /*aa840*/  BAR.SYNC.DEFER_BLOCKING 0x0 ;  /* 0x0000000000007b1d */ /* 0x000fec0000010000 */
[----:B---3--:R3:W-:Y:S02]  /*aa850*/  STSM.16.M88.4 [R0], R20 ;  /* 0x0000001400007844 */ /* 0x0087e40000000200 */
[----:B------:R-:W-:Y:S06]  /*aa860*/  BAR.SYNC.DEFER_BLOCKING 0x0 ;  /* 0x0000000000007b1d */ /* 0x000fec0000010000 */
[----:B---3--:R-:W3:Y:S04]  /*aa870*/  LDL.LU R20, [R1+0x3a0] ;  /* 0x0003a00001147983 */ /* 0x008ee80000300800 */
[----:B------:R-:W3:Y:S04]  /*aa880*/  LDL.LU R21, [R1+0x3a8] ;  /* 0x0003a80001157983 */ /* 0x000ee80000300800 */
[----:B------:R-:W2:Y:S04]  /*aa890*/  LDL.LU R32, [R1+0x1ba4] ;  /* 0x001ba40001207983 */ /* 0x000ea80000300800 */
[----:B------:R-:W2:Y:S04]  /*aa8a0*/  LDL.LU R33, [R1+0x1bac] ;  /* 0x001bac0001217983 */ /* 0x000ea80000300800 */
[----:B------:R-:W2:Y:S04]  /*aa8b0*/  LDL.LU R34, [R1+0x17a4] ;  /* 0x0017a40001227983 */ /* 0x000ea80000300800 */
[----:B------:R-:W2:Y:S04]  /*aa8c0*/  LDL.LU R35, [R1+0x17ac] ;  /* 0x0017ac0001237983 */ /* 0x000ea80000300800 */
        /* <DEDUP_REMOVED lines=10> */
[----:B------:R-:W1:Y:S01]  /*aa970*/  LDS.128 R36, [R12] ;  /* 0x000000000c247984 */ /* 0x000e620000000c00 */
[----:B------:R-:W-:Y:S01]  /*aa980*/  IMAD.MOV.U32 R22, RZ, RZ, R128 ;  /* 0x000000ffff167224 */ /* 0x000fe200078e0080 */
[----:B------:R-:W-:Y:S01]  /*aa990*/  MOV R23, R130 ;  /* 0x0000008200177202 */ /* 0x000fe20000000f00 */
[----:B------:R-:W-:Y:S06]  /*aa9a0*/  BAR.SYNC.DEFER_BLOCKING 0x0 ;  /* 0x0000000000007b1d */ /* 0x000fec0000010000 */
        /* <DEDUP_REMOVED lines=8> */
[----:B---3--:R-:W-:Y:S01]  /*aaa30*/  STSM.16.M88.4 [R0], R20 ;  /* 0x0000001400007844 */ /* 0x008fe20000000200 */
[----:B------:R-:W-:Y:S06]  /*aaa40*/  BAR.SYNC.DEFER_BLOCKING 0x0 ;  /* 0x0000000000007b1d */ /* 0x000fec0000010000 */
[----:B------:R-:W3:Y:S02]  /*aaa50*/  LDS.128 R20, [R12] ;  /* 0x000000000c147984 */ /* 0x000ee40000000c00 */
[----:B------:R-:W-:Y:S06]  /*aaa60*/  BAR.SYNC.DEFER_BLOCKING 0x0 ;  /* 0x0000000000007b1d */ /* 0x000fec0000010000 */
[----:B--2---:R-:W-:Y:S02]  /*aaa70*/  STSM.16.M88.4 [R0], R32 ;  /* 0x0000002000007844 */ /* 0x004fe40000000200 */
[----:B------:R-:W-:Y:S06]  /*aaa80*/  BAR.SYNC.DEFER_BLOCKING 0x0 ;  /* 0x0000000000007b1d */ /* 0x000fec0000010000 */
[----:B------:R-:W2:Y:S02]  /*aaa90*/  LDS.128 R40, [R12] ;  /* 0x000000000c287984 */ /* 0x000ea40000000c00 */
[----:B------:R-:W-:Y:S06]  /*aaaa0*/  BAR.SYNC.DEFER_BLOCKING 0x0 ;  /* 0x0000000000007b1d */ /* 0x000fec0000010000 */
[----:B----4-:R4:W-:Y:S02]  /*aaab0*/  STSM.16.M88.4 [R0], R44 ;  /* 0x0000002c00007844 */ /* 0x0109e40000000200 */
[----:B------:R-:W-:Y:S06]  /*aaac0*/  BAR.SYNC.DEFER_BLOCKING 0x0 ;  /* 0x0000000000007b1d */ /* 0x000fec0000010000 */
[----:B----4-:R-:W4:Y:S04]  /*aaad0*/  LDL.LU R44, [R1+0xbb0] ;  /* 0x000bb000012c7983 */ /* 0x010f280000300800 */
[----:B------:R-:W4:Y:S04]  /*aaae0*/  LDL.LU R45, [R1+0xbb8] ;  /* 0x000bb800012d7983 */ /* 0x000f280000300800 */
[----:B------:R-:W4:Y:S04]  /*aaaf0*/  LDL.LU R46, [R1+0x7b0] ;  /* 0x0007b000012e7983 */ /* 0x000f280000300800 */
[----:B------:R-:W4:Y:S04]  /*aab00*/  LDL.LU R47, [R1+0x7b8] ;  /* 0x0007b800012f7983 */ /* 0x000f280000300800 */
[----:B------:R-:W2:Y:S01]  /*aab10*/  LDS.128 R32, [R12] ;  /* 0x000000000c207984 */ /* 0x000ea20000000c00 */
[----:B------:R-:W-:Y:S06]  /*aab20*/  BAR.SYNC.DEFER_BLOCKING 0x0 ;  /* 0x0000000000007b1d */ /* 0x000fec0000010000 */
[----:B------:R-:W-:Y:S02]  /*aab30*/  STSM.16.M88.4 [R0], R48 ;  /* 0x0000003000007844 */ /* 0x000fe40000000200 */
[----:B------:R-:W-:Y:S06]  /*aab40*/  BAR.SYNC.DEFER_BLOCKING 0x0 ;  /* 0x0000000000007b1d */ /* 0x000fec0000010000 */
[----:B------:R-:W2:Y:S02]  /*aab50*/  LDS.128 R60, [R12] ;  /* 0x000000000c3c7984 */ /* 0x000ea40000000c00 */
        /* <DEDUP_REMOVED lines=13> */
[----:B----4-:R4:W-:Y:S02]  /*aac30*/  STSM.16.M88.4 [R0], R44 ;  /* 0x0000002c00007844 */ /* 0x0109e40000000200 */
[----:B------:R-:W-:Y:S06]  /*aac40*/  BAR.SYNC.DEFER_BLOCKING 0x0 ;  /* 0x0000000000007b1d */ /* 0x000fec0000010000 */
[----:B----4-:R-:W4:Y:S04]  /*aac50*/  LDL.LU R44, [R1+0x3b0] ;  /* 0x0003b000012c7983 */ /* 0x010f280000300800 */
[----:B------:R-:W4:Y:S04]  /*aac60*/  LDL.LU R45, [R1+0x3b8] ;  /* 0x0003b800012d7983 */ /* 0x000f280000300800 */
[----:B------:R-:W3:Y:S04]  /*aac70*/  LDL.LU R64, [R1+0x1bb4] ;  /* 0x001bb40001407983 */ /* 0x000ee80000300800 */
        /* <DEDUP_REMOVED lines=11> */
[----:B------:R-:W1:Y:S01]  /*aad30*/  LDS.128 R68, [R12] ;  /* 0x000000000c447984 */ /* 0x000e620000000c00 */
[----:B------:R-:W-:Y:S01]  /*aad40*/  MOV R46, R132 ;  /* 0x00000084002e7202 */ /* 0x000fe20000000f00 */
[----:B------:R-:W-:Y:S01]  /*aad50*/  IMAD.MOV.U32 R47, RZ, RZ, R134 ;  /* 0x000000ffff2f7224 */ /* 0x000fe200078e0086 */
[----:B------:R-:W-:Y:S06]  /*aad60*/  BAR.SYNC.DEFER_BLOCKING 0x0 ;  /* 0x0000000000007b1d */ /* 0x000fec0000010000 */
[----:B------:R-:W2:Y:S04]  /*aad70*/  LDL.LU R84, [R1+0x3b4] ;  /* 0x0003b40001547983 */ /* 0x000ea80000300800 */
[----:B------:R-:W2:Y:S04]  /*aad80*/  LDL.LU R85, [R1+0x3bc] ;  /* 0x0003bc0001557983 */ /* 0x000ea80000300800 */
[----:B------:R-:W2:Y:S04]  /*aad90*/  LDL.LU R96, [R1+0x1bc0] ;  /* 0x001bc00001607983 */ /* 0x000ea80000300800 */
[----:B------:R-:W2:Y:S04]  /*aada0*/  LDL.LU R97, [R1+0x1bc8] ;  /* 0x001bc80001617983 */ /* 0x000ea80000300800 */
[----:B------:R-:W2:Y:S04]  /*aadb0*/  LDL.LU R98, [R1+0x17c0] ;  /* 0x0017c00001627983 */ /* 0x000ea80000300800 */
[----:B------:R-:W2:Y:S04]  /*aadc0*/  LDL.LU R99, [R1+0x17c8] ;  /* 0x0017c80001637983 */ /* 0x000ea80000300800 */
[----:B----4-:R-:W-:Y:S01]  /*aadd0*/  STSM.16.M88.4 [R0], R44 ;  /* 0x0000002c00007844 */ /* 0x010fe20000000200 */
[----:B------:R-:W-:Y:S06]  /*aade0*/  BAR.SYNC.DEFER_BLOCKING 0x0 ;  /* 0x0000000000007b1d */ /* 0x000fec0000010000 */
[----:B------:R-:W4:Y:S02]  /*aadf0*/  LDS.128 R44, [R12] ;  /* 0x000000000c2c7984 */ /* 0x000f240000000c00 */
[----:B------:R-:W-:Y:S06]  /*aae00*/  BAR.SYNC.DEFER_BLOCKING 0x0 ;  /* 0x0000000000007b1d */ /* 0x000fec0000010000 */
[----:B---3--:R-:W-:Y:S02]  /*aae10*/  STSM.16.M88.4 [R0], R64 ;  /* 0x0000004000007844 */ /* 0x008fe40000000200 */
[----:B------:R-:W-:Y:S06]  /*aae20*/  BAR.SYNC.DEFER_BLOCKING 0x0 ;  /* 0x0000000000007b1d */ /* 0x000fec0000010000 */
[----:B------:R-:W3:Y:S02]  /*aae30*/  LDS.128 R72, [R12] ;  /* 0x000000000c487984 */ /* 0x000ee40000000c00 */
[----:B------:R-:W-:Y:S06]  /*aae40*/  BAR.SYNC.DEFER_BLOCKING 0x0 ;  /* 0x0000000000007b1d */ /* 0x000fec0000010000 */
[----:B--2---:R-:W-:Y:S02]  /*aae50*/  STSM.16.M88.4 [R0], R76 ;  /* 0x0000004c00007844 */ /* 0x004fe40000000200 */
[----:B------:R-:W-:Y:S06]  /*aae60*/  BAR.SYNC.DEFER_BLOCKING 0x0 ;  /* 0x0000000000007b1d */ /* 0x000fec0000010000 */
[----:B------:R-:W2:Y:S02]  /*aae70*/  LDS.128 R64, [R12] ;  /* 0x000000000c407984 */ /* 0x000ea40000000c00 */
[----:B------:R-:W-:Y:S06]  /*aae80*/  BAR.SYNC.DEFER_BLOCKING 0x0 ;  /* 0x0000000000007b1d */ /* 0x000fec0000010000 */
[----:B------:R1:W-:Y:S02]  /*aae90*/  STSM.16.M88.4 [R0], R80 ;  /* 0x0000005000007844 */ /* 0x0003e40000000200 */
[----:B------:R-:W-:Y:S06]  /*aaea0*/  BAR.SYNC.DEFER_BLOCKING 0x0 ;  /* 0x0000000000007b1d */ /* 0x000fec0000010000 */
[----:B-1----:R-:W4:Y:S04]  /*aaeb0*/  LDL.LU R80, [R1+0x13c0] ;  /* 0x0013c00001507983 */ /* 0x002f280000300800 */
[----:B------:R-:W4:Y:S04]  /*aaec0*/  LDL.LU R81, [R1+0x13c8] ;  /* 0x0013c80001517983 */ /* 0x000f280000300800 */
[----:B------:R-:W4:Y:S04]  /*aaed0*/  LDL.LU R82, [R1+0xfc0] ;  /* 0x000fc00001527983 */ /* 0x000f280000300800 */
[----:B------:R-:W4:Y:S04]  /*aaee0*/  LDL.LU R83, [R1+0xfc8] ;  /* 0x000fc80001537983 */ /* 0x000f280000300800 */
[----:B------:R-:W3:Y:S04]  /*aaef0*/  LDL.LU R76, [R1+0xbc0] ;  /* 0x000bc000014c7983 */ /* 0x000ee80000300800 */
[----:B------:R-:W3:Y:S04]  /*aaf00*/  LDL.LU R77, [R1+0xbc8] ;  /* 0x000bc800014d7983 */ /* 0x000ee80000300800 */
[----:B------:R-:W3:Y:S04]  /*aaf10*/  LDL.LU R78, [R1+0x7c0] ;  /* 0x0007c000014e7983 */ /* 0x000ee80000300800 */
[----:B------:R-:W3:Y:S04]  /*aaf20*/  LDL.LU R79, [R1+0x7c8] ;  /* 0x0007c800014f7983 */ /* 0x000ee80000300800 */
[----:B------:R-:W1:Y:S01]  /*aaf30*/  LDS.128 R92, [R12] ;  /* 0x000000000c5c7984 */ /* 0x000e620000000c00 */
[----:B------:R-:W-:Y:S01]  /*aaf40*/  IMAD.MOV.U32 R86, RZ, RZ, R133 ;  /* 0x000000ffff567224 */ /* 0x000fe200078e0085 */
[----:B------:R-:W-:Y:S01]  /*aaf50*/  MOV R87, R135 ;  /* 0x0000008700577202 */ /* 0x000fe20000000f00 */
[----:B------:R-:W-:Y:S06]  /*aaf60*/  BAR.SYNC.DEFER_BLOCKING 0x0 ;  /* 0x0000000000007b1d */ /* 0x000fec0000010000 */
[----:B------:R-:W-:Y:S02]  /*aaf70*/  STSM.16.M88.4 [R0], R84 ;  /* 0x0000005400007844 */ /* 0x000fe40000000200 */
[----:B------:R-:W-:Y:S06]  /*aaf80*/  BAR.SYNC.DEFER_BLOCKING 0x0 ;  /* 0x0000000000007b1d */ /* 0x000fec0000010000 */
[----:B------:R-:W1:Y:S02]  /*aaf90*/  LDS.128 R88, [R12] ;  /* 0x000000000c587984 */ /* 0x000e640000000c00 */
[----:B------:R-:W-:Y:S06]  /*aafa0*/  BAR.SYNC.DEFER_BLOCKING 0x0 ;  /* 0x0000000000007b1d */ /* 0x000fec0000010000 */
[----:B------:R-:W-:Y:S02]  /*aafb0*/  STSM.16.M88.4 [R0], R96 ;  /* 0x0000006000007844 */ /* 0x000fe40000000200 */
[----:B------:R-:W-:Y:S06]  /*aafc0*/  BAR.SYNC.DEFER_BLOCKING 0x0 ;  /* 0x0000000000007b1d */ /* 0x000fec0000010000 */
[----:B------:R-:W1:Y:S02]  /*aafd0*/  LDS.128 R84, [R12] ;  /* 0x000000000c547984 */ /* 0x000e640000000c00 */
        /* <DEDUP_REMOVED lines=22> */
[----:B------:R-:W-:-:S02]  /*ab140*/  IMAD.MOV.U32 R78, RZ, RZ, R136 ;  /* 0x000000ffff4e7224 */ /* 0x000fc400078e0088 */
[----:B------:R-:W-:Y:S01]  /*ab150*/  IMAD.MOV.U32 R79, RZ, RZ, R138 ;  /* 0x000000ffff4f7224 */ /* 0x000fe200078e008a */
        /* <DEDUP_REMOVED lines=19> */
[----:B----4-:R-:W-:Y:S02]  /*ab290*/  STSM.16.M88.4 [R0], R104 ;  /* 0x0000006800007844 */ /* 0x010fe40000000200 */
[----:B------:R-:W-:Y:S06]  /*ab2a0*/  BAR.SYNC.DEFER_BLOCKING 0x0 ;  /* 0x0000000000007b1d */ /* 0x000fec0000010000 */
[----:B------:R-:W4:Y:S02]  /*ab2b0*/  LDS.128 R104, [R12] ;  /* 0x000000000c687984 */ /* 0x000f240000000c00 */
[----:B------:R-:W-:Y:S06]  /*ab2c0*/  BAR.SYNC.DEFER_BLOCKING 0x0 ;  /* 0x0000000000007b1d */ /* 0x000fec0000010000 */
[----:B------:R1:W-:Y:S02]  /*ab2d0*/  STSM.16.M88.4 [R0], R108 ;  /* 0x0000006c00007844 */ /* 0x0003e40000000200 */
[----:B------:R-:W-:Y:S06]  /*ab2e0*/  BAR.SYNC.DEFER_BLOCKING 0x0 ;  /* 0x0000000000007b1d */ /* 0x000fec0000010000 */
[----:B-1----:R-:W3:Y:S04]  /*ab2f0*/  LDL.LU R108, [R1+0xbd0] ;  /* 0x000bd000016c7983 */ /* 0x002ee80000300800 */
[----:B------:R-:W3:Y:S04]  /*ab300*/  LDL.LU R109, [R1+0xbd8] ;  /* 0x000bd800016d7983 */ /* 0x000ee80000300800 */
[----:B------:R-:W3:Y:S04]  /*ab310*/  LDL.LU R110, [R1+0x7d0] ;  /* 0x0007d000016e7983 */ /* 0x000ee80000300800 */
[----:B------:R-:W3:Y:S04]  /*ab320*/  LDL.LU R111, [R1+0x7d8] ;  /* 0x0007d800016f7983 */ /* 0x000ee80000300800 */
[----:B------:R-:W1:Y:S01]  /*ab330*/  LDS.128 R124, [R12] ;  /* 0x000000000c7c7984 */ /* 0x000e620000000c00 */
[----:B------:R-:W-:Y:S01]  /*ab340*/  MOV R114, R137 ;  /* 0x0000008900727202 */ /* 0x000fe20000000f00 */
[----:B------:R-:W-:Y:S01]  /*ab350*/  IMAD.MOV.U32 R115, RZ, RZ, R139 ;  /* 0x000000ffff737224 */ /* 0x000fe200078e008b */
        /* <DEDUP_REMOVED lines=53> */
[----:B------:R-:W3:Y:S04]  /*ab6b0*/  LDL.LU R140, [R1+0xbe0] ;  /* 0x000be000018c7983 */ /* 0x000ee80000300800 */
[----:B------:R-:W3:Y:S04]  /*ab6c0*/  LDL.LU R141, [R1+0xbe8] ;  /* 0x000be800018d7983 */ /* 0x000ee80000300800 */
[----:B------:R-:W3:Y:S04]  /*ab6d0*/  LDL.LU R142, [R1+0x7e0] ;  /* 0x0007e000018e7983 */ /* 0x000ee80000300800 */
[----:B------:R-:W3:Y:S04]  /*ab6e0*/  LDL.LU R143, [R1+0x7e8] ;  /* 0x0007e800018f7983 */ /* 0x000ee80000300800 */
        /* <DEDUP_REMOVED lines=35> */
[----:B------:R-:W-:Y:S01]  /*ab920*/  MOV R142, R144 ;  /* 0x00000090008e7202 */ /* 0x000fe20000000f00 */
        /* <DEDUP_REMOVED lines=26> */
[----:B------:R-:W2:Y:S04]  /*abad0*/  LDL.LU R144, [R1+0xbf0] ;  /* 0x000bf00001907983 */ /* 0x000ea80000300800 */
[----:B------:R-:W2:Y:S04]  /*abae0*/  LDL.LU R145, [R1+0xbf8] ;  /* 0x000bf80001917983 */ /* 0x000ea80000300800 */
[----:B------:R-:W2:Y:S04]  /*abaf0*/  LDL.LU R146, [R1+0x7f0] ;  /* 0x0007f00001927983 */ /* 0x000ea80000300800 */
[----:B------:R-:W2:Y:S04]  /*abb00*/  LDL.LU R147, [R1+0x7f8] ;  /* 0x0007f80001937983 */ /* 0x000ea80000300800 */
[----:B------:R-:W1:Y:S01]  /*abb10*/  LDS.128 R192, [R12] ;  /* 0x000000000cc07984 */ /* 0x000e620000000c00 */
        /* <DEDUP_REMOVED lines=9> */
[----:B---3--:R-:W-:Y:S02]  /*abbb0*/  STSM.16.M88.4 [R0], R184 ;  /* 0x000000b800007844 */ /* 0x008fe40000000200 */
[----:B------:R-:W-:Y:S06]  /*abbc0*/  BAR.SYNC.DEFER_BLOCKING 0x0 ;  /* 0x0000000000007b1d */ /* 0x000fec0000010000 */
[----:B------:R-:W3:Y:S02]  /*abbd0*/  LDS.128 R184, [R12] ;  /* 0x000000000cb87984 */ /* 0x000ee40000000c00 */
[----:B------:R-:W-:Y:S06]  /*abbe0*/  BAR.SYNC.DEFER_BLOCKING 0x0 ;  /* 0x0000000000007b1d */ /* 0x000fec0000010000 */
[----:B--2---:R2:W-:Y:S02]  /*abbf0*/  STSM.16.M88.4 [R0], R144 ;  /* 0x0000009000007844 */ /* 0x0045e40000000200 */
[----:B------:R-:W-:Y:S06]  /*abc00*/  BAR.SYNC.DEFER_BLOCKING 0x0 ;  /* 0x0000000000007b1d */ /* 0x000fec0000010000 */
[----:B--2---:R-:W2:Y:S04]  /*abc10*/  LDL.LU R144, [R1+0x3f0] ;  /* 0x0003f00001907983 */ /* 0x004ea80000300800 */
[----:B------:R-:W2:Y:S04]  /*abc20*/  LDL.LU R145, [R1+0x3f8] ;  /* 0x0003f80001917983 */ /* 0x000ea80000300800 */
[----:B------:R-:W4:Y:S04]  /*abc30*/  LDL.LU R196, [R1+0x1bf4] ;  /* 0x001bf40001c47983 */ /* 0x000f280000300800 */
[----:B------:R-:W4:Y:S04]  /*abc40*/  LDL.LU R197, [R1+0x1bfc] ;  /* 0x001bfc0001c57983 */ /* 0x000f280000300800 */
[----:B------:R-:W4:Y:S04]  /*abc50*/  LDL.LU R198, [R1+0x17f4] ;  /* 0x0017f40001c67983 */ /* 0x000f280000300800 */
[----:B------:R-:W4:Y:S04]  /*abc60*/  LDL.LU R199, [R1+0x17fc] ;  /* 0x0017fc0001c77983 */ /* 0x000f280000300800 */
[----:B------:R-:W3:Y:S01]  /*abc70*/  LDS.128 R200, [R12] ;  /* 0x000000000cc87984 */ /* 0x000ee20000000c00 */
[----:B------:R-:W-:-:S02]  /*abc80*/  IMAD.MOV.U32 R146, RZ, RZ, R148 ;  /* 0x000000ffff927224 */ /* 0x000fc400078e0094 */
[----:B------:R-:W-:Y:S01]  /*abc90*/  IMAD.MOV.U32 R147, RZ, RZ, R150 ;  /* 0x000000ffff937224 */ /* 0x000fe200078e0096 */
        /* <DEDUP_REMOVED lines=20> */
[----:B------:R-:W-:Y:S01]  /*abde0*/  BAR.SYNC.DEFER_BLOCKING 0x0 ;  /* 0x0000000000007b1d */ /* 0x000fe20000010000 */
[----:B------:R-:W-:-:S04]  /*abdf0*/  ISETP.GE.AND P0, PT, R10, R235, PT ;  /* 0x000000eb0a00720c */ /* 0x000fc80003f06270 */
[----:B------:R-:W-:Y:S01]  /*abe00*/  ISETP.LT.AND P4, PT, R17, R16, !P0 ;  /* 0x000000101100720c */ /* 0x000fe20004781270 */
[----:B------:R-:W-:Y:S01]  /*abe10*/  VIADD R16, R10, 0x1 ;  /* 0x000000010a107836 */ /* 0x000fe20000000000 */
[----:B------:R-:W-:Y:S02]  /*abe20*/  ISETP.LT.AND P3, PT, R15, R236, !P0 ;  /* 0x000000ec0f00720c */ /* 0x000fe40004761270 */
[----:B------:R-:W-:Y:S02]  /*abe30*/  ISETP.LT.AND P2, PT, R13, R18, !P0 ;  /* 0x000000120d00720c */ /* 0x000fe40004741270 */
[----:B------:R-:W-:Y:S01]  /*abe40*/  ISETP.GE.AND P0, PT, R16, R233, PT ;  /* 0x000000e91000720c */ /* 0x000fe20003f06270 */
[----:B----4-:R4:W-:Y:S04]  /*abe50*/  STSM.16.M88.4 [R0], R196 ;  /* 0x000000c400007844 */ /* 0x0109e80000000200 */
[----:B----4-:R-:W4:Y:S04]  /*abe60*/  LDL.LU R196, [R1+0x3f4] ;  /* 0x0003f40001c47983 */ /* 0x010f280000300800 */
[----:B------:R-:W4:Y:S04]  /*abe70*/  LDL.LU R197, [R1+0x3fc] ;  /* 0x0003fc0001c57983 */ /* 0x000f280000300800 */
[----:B------:R-:W3:Y:S04]  /*abe80*/  LDL.LU R235, [R1+0x1e20] ;  /* 0x001e200001eb7983 */ /* 0x000ee80000300800 */
[----:B------:R-:W2:Y:S01]  /*abe90*/  LDL.LU R16, [R1+0x1e00] ;  /* 0x001e000001107983 */ /* 0x000ea20000300800 */
[----:B------:R-:W-:Y:S01]  /*abea0*/  MOV R198, R149 ;  /* 0x0000009500c67202 */ /* 0x000fe20000000f00 */
[----:B------:R-:W-:Y:S01]  /*abeb0*/  IMAD.MOV.U32 R199, RZ, RZ, R151 ;  /* 0x000000ffffc77224 */ /* 0x000fe200078e0097 */
[----:B------:R-:W-:Y:S01]  /*abec0*/  BAR.SYNC.DEFER_BLOCKING 0x0 ;  /* 0x0000000000007b1d */ /* 0x000fe20000010000 */
[----:B------:R-:W-:-:S05]  /*abed0*/  ISETP.LT.AND P1, PT, R10, R19, !P1 ;  /* 0x000000130a00720c */ /* 0x000fca0004f21270 */
[----:B------:R-:W3:Y:S04]  /*abee0*/  LDL.LU R233, [R1+0x800] ;  /* 0x0008000001e97983 */ /* 0x000ee80000300800 */
[----:B------:R-:W1:Y:S01]  /*abef0*/  LDS.128 R148, [R12] ;  /* 0x000000000c947984 */ /* 0x000e620000000c00 */
[----:B------:R-:W-:Y:S06]  /*abf00*/  BAR.SYNC.DEFER_BLOCKING 0x0 ;  /* 0x0000000000007b1d */ /* 0x000fec0000010000 */
[----:B----4-:R4:W-:Y:S02]  /*abf10*/  STSM.16.M88.4 [R0], R196 ;  /* 0x000000c400007844 */ /* 0x0109e40000000200 */
[----:B----4-:R-:W-:Y:S01]  /*abf20*/  IMAD R0, R10, R14, RZ ;  /* 0x0000000e0a007224 */ /* 0x010fe200078e02ff */
[----:B------:R-:W-:Y:S03]  /*abf30*/  BAR.SYNC.DEFER_BLOCKING 0x0 ;  /* 0x0000000000007b1d */ /* 0x000fe60000010000 */
[----:B------:R-:W-:Y:S01]  /*abf40*/  IMAD.WIDE R198, R0, 0x4, R2 ;  /* 0x0000000400c67825 */ /* 0x000fe200078e0202 */
[----:B------:R-:W-:-:S04]  /*abf50*/  ISETP.LT.AND P5, PT, R11, R234, !P0 ;  /* 0x000000ea0b00720c */ /* 0x000fc800047a1270 */
[----:B------:R-:W4:Y:S01]  /*abf60*/  LDC.64 R196, c[0x0][0x228] ;  /* 0x00008a00ffc47b82 */ /* 0x000f220000000a00 */
[C---:B------:R-:W-:Y:S01]  /*abf70*/  IMAD.WIDE R236, R0.reuse, 0x4, R4 ;  /* 0x0000000400ec7825 */ /* 0x040fe200078e0204 */
[----:B--2---:R-:W-:Y:S04]  /*abf80*/  @P1 STG.E desc[UR60][R198.64], R16 ;  /* 0x00000010c6001986 */ /* 0x004fe8000c10193c */
[----:B---3--:R2:W-:Y:S04]  /*abf90*/  @P2 STG.E desc[UR60][R236.64], R235 ;  /* 0x000000ebec002986 */ /* 0x0085e8000c10193c */
[----:B--2---:R-:W2:Y:S04]  /*abfa0*/  LDL.LU R236, [R1+0x1e10] ;  /* 0x001e100001ec7983 */ /* 0x004ea80000300800 */
[----:B------:R-:W3:Y:S01]  /*abfb0*/  LDL.LU R237, [R1+0x1800] ;  /* 0x0018000001ed7983 */ /* 0x000ee20000300800 */
[----:B------:R-:W-:-:S04]  /*abfc0*/  IMAD.WIDE R198, R0, 0x4, R6 ;  /* 0x0000000400c67825 */ /* 0x000fc800078e0206 */
[C---:B------:R-:W-:Y:S01]  /*abfd0*/  IMAD.WIDE R234, R0.reuse, 0x4, R8 ;  /* 0x0000000400ea7825 */ /* 0x040fe200078e0208 */
[----:B------:R-:W-:Y:S02]  /*abfe0*/  ISETP.LT.AND P2, PT, R13, R239, !P0 ;  /* 0x000000ef0d00720c */ /* 0x000fe40004741270 */
[----:B------:R-:W-:Y:S01]  /*abff0*/  IADD3 R16, R0, R14, RZ ;  /* 0x0000000e00107210 */ /* 0x000fe20007ffe0ff */
[----:B--2---:R2:W-:Y:S01]  /*ac000*/  @P4 STG.E desc[UR60][R198.64], R236 ;  /* 0x000000ecc6004986 */ /* 0x0045e2000c10193c */
[----:B------:R-:W1:Y:S03]  /*ac010*/  LDC R239, c[0x0][0x228] ;  /* 0x00008a00ffef7b82 */ /* 0x000e660000000800 */
[----:B---3--:R3:W-:Y:S01]  /*ac020*/  @P3 STG.E desc[UR60][R234.64], R237 ;  /* 0x000000edea003986 */ /* 0x0087e2000c10193c */
[----:B------:R-:W-:Y:S02]  /*ac030*/  ISETP.LT.AND P3, PT, R17, R238, !P0 ;  /* 0x000000ee1100720c */ /* 0x000fe40004761270 */
[----:B------:R-:W-:Y:S01]  /*ac040*/  ISETP.LT.AND P0, PT, R15, R232, !P0 ;  /* 0x000000e80f00720c */ /* 0x000fe20004701270 */
[----:B------:R-:W4:Y:S04]  /*ac050*/  LDL.LU R238, [R1] ;  /* 0x0000000001ee7983 */ /* 0x000f280000300800 */
[----:B------:R-:W4:Y:S01]  /*ac060*/  LDL.LU R232, [R1+0x1000] ;  /* 0x0010000001e87983 */ /* 0x000f220000300800 */
[----:B------:R-:W-:Y:S01]  /*ac070*/  VIADD R0, R10, 0x2 ;  /* 0x000000020a007836 */ /* 0x000fe20000000000 */
[----:B--2---:R-:W2:Y:S01]  /*ac080*/  LDC.64 R198, c[0x0][0x228] ;  /* 0x00008a00ffc67b82 */ /* 0x004ea20000000a00 */
[----:B---3--:R-:W-:-:S04]  /*ac090*/  IMAD.WIDE R234, R16, 0x4, R2 ;  /* 0x0000000410ea7825 */ /* 0x008fc800078e0202 */
[----:B------:R-:W-:Y:S01]  /*ac0a0*/  IMAD.WIDE R236, R16, 0x4, R4 ;  /* 0x0000000410ec7825 */ /* 0x000fe200078e0204 */
[----:B----4-:R-:W-:Y:S02]  /*ac0b0*/  ISETP.GE.AND P1, PT, R0, R197, PT ;  /* 0x000000c50000720c */ /* 0x010fe40003f26270 */
[----:B------:R-:W3:Y:S01]  /*ac0c0*/  LDL.LU R197, [R1+0x1e04] ;  /* 0x001e040001c57983 */ /* 0x000ee20000300800 */
[----:B------:R-:W-:-:S03]  /*ac0d0*/  IMAD.IADD R0, R16, 0x1, R14 ;  /* 0x0000000110007824 */ /* 0x000fc600078e020e */
[----:B------:R4:W-:Y:S04]  /*ac0e0*/  @P5 STG.E desc[UR60][R234.64], R232 ;  /* 0x000000e8ea005986 */ /* 0x0009e8000c10193c */
[----:B------:R1:W-:Y:S01]  /*ac0f0*/  @P2 STG.E desc[UR60][R236.64], R233 ;  /* 0x000000e9ec002986 */ /* 0x0003e2000c10193c */
[----:B----4-:R-:W-:-:S04]  /*ac100*/  IMAD.WIDE R234, R16, 0x4, R8 ;  /* 0x0000000410ea7825 */ /* 0x010fc800078e0208 */
[----:B-1----:R-:W-:Y:S02]  /*ac110*/  IMAD.WIDE R232, R16, 0x4, R6 ;  /* 0x0000000410e87825 */ /* 0x002fe400078e0206 */
[----:B------:R-:W1:Y:S03]  /*ac120*/  LDC R16, c[0x0][0x228] ;  /* 0x00008a00ff107b82 */ /* 0x000e660000000800 */
[----:B------:R-:W-:Y:S04]  /*ac130*/  @P3 STG.E desc[UR60][R232.64], R238 ;  /* 0x000000eee8003986 */ /* 0x000fe8000c10193c */
[----:B------:R4:W-:Y:S01]  /*ac140*/  @P0 STG.E desc[UR60][R234.64], R244 ;  /* 0x000000f4ea000986 */ /* 0x0009e2000c10193c */
[----:B------:R-:W-:-:S02]  /*ac150*/  ISETP.LT.AND P4, PT, R11, R252, !P1 ;  /* 0x000000fc0b00720c */ /* 0x000fc40004f81270 */
[----:B-1----:R-:W-:Y:S01]  /*ac160*/  ISETP.LT.AND P2, PT, R17, R16, !P1 ;  /* 0x000000101100720c */ /* 0x002fe20004f41270 */
[----:B----4-:R-:W4:Y:S01]  /*ac170*/  LDL.LU R244, [R1+0x1804] ;  /* 0x0018040001f47983 */ /* 0x010f220000300800 */
[----:B------:R-:W-:Y:S01]  /*ac180*/  IADD3 R16, R10, 0x3, RZ ;  /* 0x000000030a107810 */ /* 0x000fe20007ffe0ff */
[----:B------:R-:W1:Y:S03]  /*ac190*/  LDC R252, c[0x0][0x228] ;  /* 0x00008a00fffc7b82 */ /* 0x000e660000000800 */
[----:B--2---:R-:W-:Y:S02]  /*ac1a0*/  ISETP.GE.AND P0, PT, R16, R199, PT ;  /* 0x000000c71000720c */ /* 0x004fe40003f06270 */
[----:B------:R-:W2:Y:S03]  /*ac1b0*/  LDL.LU R16, [R1+0x1e24] ;  /* 0x001e240001107983 */ /* 0x000ea60000300800 */
[----:B------:R-:W1:Y:S01]  /*ac1c0*/  LDC R238, c[0x0][0x228] ;  /* 0x00008a00ffee7b82 */ /* 0x000e620000000800 */
[----:B------:R-:W4:Y:S01]  /*ac1d0*/  LDL.LU R199, [R1+0x1e14] ;  /* 0x001e140001c77983 */ /* 0x000f220000300800 */
[----:B------:R-:W-:-:S06]  /*ac1e0*/  ISETP.LT.AND P3, PT, R13, R239, !P1 ;  /* 0x000000ef0d00720c */ /* 0x000fcc0004f61270 */
[----:B------:R-:W1:Y:S01]  /*ac1f0*/  LDC R239, c[0x0][0x228] ;  /* 0x00008a00ffef7b82 */ /* 0x000e620000000800 */
[----:B------:R-:W-:-:S07]  /*ac200*/  IMAD.WIDE R236, R0, 0x4, R2 ;  /* 0x0000000400ec7825 */ /* 0x000fce00078e0202 */
[----:B------:R-:W4:Y:S01]  /*ac210*/  LDC.64 R232, c[0x0][0x228] ;  /* 0x00008a00ffe87b82 */ /* 0x000f220000000a00 */
[----:B------:R-:W-:Y:S01]  /*ac220*/  ISETP.LT.AND P1, PT, R15, R196, !P1 ;  /* 0x000000c40f00720c */ /* 0x000fe20004f21270 */
[----:B---3--:R3:W-:Y:S01]  /*ac230*/  @P4 STG.E desc[UR60][R236.64], R197 ;  /* 0x000000c5ec004986 */ /* 0x0087e2000c10193c */
[----:B------:R-:W-:-:S04]  /*ac240*/  IMAD.WIDE R234, R0, 0x4, R6 ;  /* 0x0000000400ea7825 */ /* 0x000fc800078e0206 */
[----:B---3--:R-:W-:-:S04]  /*ac250*/  IMAD.WIDE R196, R0, 0x4, R4 ;  /* 0x0000000400c47825 */ /* 0x008fc800078e0204 */
[C---:B------:R-:W-:Y:S01]  /*ac260*/  IMAD.WIDE R236, R0.reuse, 0x4, R8 ;  /* 0x0000000400ec7825 */ /* 0x040fe200078e0208 */
[----:B-1----:R-:W-:Y:S02]  /*ac270*/  ISETP.LT.AND P4, PT, R11, R239, !P0 ;  /* 0x000000ef0b00720c */ /* 0x002fe40004781270 */
[----:B------:R-:W3:Y:S04]  /*ac280*/  LDL.LU R239, [R1+0x4] ;  /* 0x0000040001ef7983 */ /* 0x000ee80000300800 */
[----:B--2---:R1:W-:Y:S01]  /*ac290*/  @P3 STG.E desc[UR60][R196.64], R16 ;  /* 0x00000010c4003986 */ /* 0x0043e2000c10193c */
[----:B------:R-:W-:Y:S01]  /*ac2a0*/  ISETP.LT.AND P3, PT, R13, R252, !P0 ;  /* 0x000000fc0d00720c */ /* 0x000fe20004761270 */
[----:B------:R-:W-:Y:S01]  /*ac2b0*/  IMAD.IADD R0, R0, 0x1, R14 ;  /* 0x0000000100007824 */ /* 0x000fe200078e020e */
[----:B------:R-:W2:Y:S01]  /*ac2c0*/  LDC R252, c[0x0][0x228] ;  /* 0x00008a00fffc7b82 */ /* 0x000ea20000000800 */
[----:B----4-:R4:W-:Y:S01]  /*ac2d0*/  @P2 STG.E desc[UR60][R234.64], R199 ;  /* 0x000000c7ea002986 */ /* 0x0109e2000c10193c */
[----:B------:R-:W-:-:S02]  /*ac2e0*/  ISETP.LT.AND P2, PT, R15, R198, !P0 ;  /* 0x000000c60f00720c */ /* 0x000fc40004741270 */
[----:B------:R-:W-:Y:S01]  /*ac2f0*/  ISETP.LT.AND P0, PT, R17, R238, !P0 ;  /* 0x000000ee1100720c */ /* 0x000fe20004701270 */
[----:B------:R4:W-:Y:S01]  /*ac300*/  @P1 STG.E desc[UR60][R236.64], R244 ;  /* 0x000000f4ec001986 */ /* 0x0009e2000c10193c */
[----:B-1----:R-:W-:-:S03]  /*ac310*/  VIADD R16, R10, 0x4 ;  /* 0x000000040a107836 */ /* 0x002fc60000000000 */
[----:B------:R-:W2:Y:S01]  /*ac320*/  LDL.LU R238, [R1+0x804] ;  /* 0x0008040001ee7983 */ /* 0x000ea20000300800 */
[----:B------:R-:W-:Y:S01]  /*ac330*/  IMAD.WIDE R196, R0, 0x4, R2 ;  /* 0x0000000400c47825 */ /* 0x000fe200078e0202 */
[----:B----4-:R-:W1:Y:S01]  /*ac340*/  LDC.64 R198, c[0x0][0x228] ;  /* 0x00008a00ffc67b82 */ /* 0x010e620000000a00 */
[----:B------:R-:W-:Y:S02]  /*ac350*/  ISETP.GE.AND P1, PT, R16, R233, PT ;  /* 0x000000e91000720c */ /* 0x000fe40003f26270 */
[----:B------:R-:W4:Y:S01]  /*ac360*/  LDL.LU R16, [R1+0x1004] ;  /* 0x0010040001107983 */ /* 0x000f220000300800 */
[----:B------:R-:W-:-:S04]  /*ac370*/  IMAD.WIDE R234, R0, 0x4, R4 ;  /* 0x0000000400ea7825 */ /* 0x000fc800078e0204 */
[----:B------:R-:W3:Y:S08]  /*ac380*/  LDC R236, c[0x0][0x228] ;  /* 0x00008a00ffec7b82 */ /* 0x000ef00000000800 */
[----:B------:R-:W1:Y:S08]  /*ac390*/  LDC R237, c[0x0][0x228] ;  /* 0x00008a00ffed7b82 */ /* 0x000e700000000800 */
[----:B------:R-:W1:Y:S08]  /*ac3a0*/  LDC R233, c[0x0][0x228] ;  /* 0x00008a00ffe97b82 */ /* 0x000e700000000800 */
[----:B------:R-:W1:Y:S01]  /*ac3b0*/  LDC R244, c[0x0][0x228] ;  /* 0x00008a00fff47b82 */ /* 0x000e620000000800 */
[----:B----4-:R4:W-:Y:S04]  /*ac3c0*/  @P4 STG.E desc[UR60][R196.64], R16 ;  /* 0x00000010c4004986 */ /* 0x0109e8000c10193c */
[----:B--2---:R2:W-:Y:S01]  /*ac3d0*/  @P3 STG.E desc[UR60][R234.64], R238 ;  /* 0x000000eeea003986 */ /* 0x0045e2000c10193c */
[----:B----4-:R-:W-:-:S02]  /*ac3e0*/  VIADD R16, R10, 0x5 ;  /* 0x000000050a107836 */ /* 0x010fc40000000000 */
[----:B------:R-:W4:Y:S08]  /*ac3f0*/  LDC.64 R196, c[0x0][0x228] ;  /* 0x00008a00ffc47b82 */ /* 0x000f300000000a00 */
[----:B--2---:R-:W2:Y:S01]  /*ac400*/  LDC R238, c[0x0][0x228] ;  /* 0x00008a00ffee7b82 */ /* 0x004ea20000000800 */
[----:B---3--:R-:W-:Y:S01]  /*ac410*/  ISETP.LT.AND P3, PT, R13, R236, !P1 ;  /* 0x000000ec0d00720c */ /* 0x008fe20004f61270 */
[----:B------:R-:W-:Y:S01]  /*ac420*/  IMAD.WIDE R234, R0, 0x4, R6 ;  /* 0x0000000400ea7825 */ /* 0x000fe200078e0206 */
[----:B-1----:R-:W-:-:S03]  /*ac430*/  ISETP.LT.AND P4, PT, R11, R237, !P1 ;  /* 0x000000ed0b00720c */ /* 0x002fc60004f81270 */
[----:B------:R-:W-:Y:S01]  /*ac440*/  IMAD.WIDE R236, R0, 0x4, R8 ;  /* 0x0000000400ec7825 */ /* 0x000fe200078e0208 */
[----:B------:R-:W-:Y:S04]  /*ac450*/  @P0 STG.E desc[UR60][R234.64], R239 ;  /* 0x000000efea000986 */ /* 0x000fe8000c10193c */
[----:B------:R1:W-:Y:S01]  /*ac460*/  @P2 STG.E desc[UR60][R236.64], R245 ;  /* 0x000000f5ec002986 */ /* 0x0003e2000c10193c */
[----:B------:R-:W-:-:S03]  /*ac470*/  ISETP.GE.AND P2, PT, R16, R199, PT ;  /* 0x000000c71000720c */ /* 0x000fc60003f46270 */
[----:B-1----:R-:W3:Y:S01]  /*ac480*/  LDL.LU R245, [R1+0x1008] ;  /* 0x0010080001f57983 */ /* 0x002ee20000300800 */
[----:B--2---:R-:W-:Y:S02]  /*ac490*/  ISETP.LT.AND P5, PT, R17, R238, !P1 ;  /* 0x000000ee1100720c */ /* 0x004fe40004fa1270 */
[----:B------:R-:W-:Y:S02]  /*ac4a0*/  ISETP.LT.AND P1, PT, R15, R232, !P1 ;  /* 0x000000e80f00720c */ /* 0x000fe40004f21270 */
[----:B------:R-:W2:Y:S04]  /*ac4b0*/  LDL.LU R232, [R1+0x1e18] ;  /* 0x001e180001e87983 */ /* 0x000ea80000300800 */
[----:B------:R-:W4:Y:S04]  /*ac4c0*/  LDL.LU R16, [R1+0x1e08] ;  /* 0x001e080001107983 */ /* 0x000f280000300800 */
[----:B------:R-:W3:Y:S01]  /*ac4d0*/  LDL.LU R199, [R1+0x1e28] ;  /* 0x001e280001c77983 */ /* 0x000ee20000300800 */
[----:B------:R-:W-:-:S05]  /*ac4e0*/  IADD3 R0, R0, R14, RZ ;  /* 0x0000000e00007210 */ /* 0x000fca0007ffe0ff */
[----:B------:R-:W-:-:S04]  /*ac4f0*/  IMAD.WIDE R234, R0, 0x4, R2 ;  /* 0x0000000400ea7825 */ /* 0x000fc800078e0202 */
[----:B------:R-:W-:Y:S01]  /*ac500*/  IMAD.WIDE R236, R0, 0x4, R4 ;  /* 0x0000000400ec7825 */ /* 0x000fe200078e0204 */
[----:B----4-:R1:W-:Y:S04]  /*ac510*/  @P4 STG.E desc[UR60][R234.64], R16 ;  /* 0x00000010ea004986 */ /* 0x0103e8000c10193c */
[----:B---3--:R3:W-:Y:S01]  /*ac520*/  @P3 STG.E desc[UR60][R236.64], R199 ;  /* 0x000000c7ec003986 */ /* 0x0087e2000c10193c */
[----:B-1----:R-:W-:-:S03]  /*ac530*/  VIADD R16, R10, 0x6 ;  /* 0x000000060a107836 */ /* 0x002fc60000000000 */
[----:B---3--:R-:W3:Y:S02]  /*ac540*/  LDL.LU R237, [R1+0x1808] ;  /* 0x0018080001ed7983 */ /* 0x008ee40000300800 */
[----:B------:R-:W-:Y:S01]  /*ac550*/  ISETP.GE.AND P0, PT, R16, R197, PT ;  /* 0x000000c51000720c */ /* 0x000fe20003f06270 */
[----:B------:R-:W1:Y:S01]  /*ac560*/  LDC R199, c[0x0][0x228] ;  /* 0x00008a00ffc77b82 */ /* 0x000e620000000800 */
[----:B------:R-:W4:Y:S01]  /*ac570*/  LDL.LU R16, [R1+0x808] ;  /* 0x0008080001107983 */ /* 0x000f220000300800 */
[----:B------:R-:W-:Y:S01]  /*ac580*/  IMAD.WIDE R238, R0, 0x4, R6 ;  /* 0x0000000400ee7825 */ /* 0x000fe200078e0206 */
[----:B------:R-:W-:-:S03]  /*ac590*/  ISETP.LT.AND P3, PT, R11, R233, !P2 ;  /* 0x000000e90b00720c */ /* 0x000fc60005761270 */
[C---:B------:R-:W-:Y:S01]  /*ac5a0*/  IMAD.WIDE R234, R0.reuse, 0x4, R8 ;  /* 0x0000000400ea7825 */ /* 0x040fe200078e0208 */
[----:B--2---:R2:W-:Y:S01]  /*ac5b0*/  @P5 STG.E desc[UR60][R238.64], R232 ;  /* 0x000000e8ee005986 */ /* 0x0045e2000c10193c */
[----:B------:R-:W-:Y:S02]  /*ac5c0*/  ISETP.LT.AND P5, PT, R13, R244, !P2 ;  /* 0x000000f40d00720c */ /* 0x000fe400057a1270 */
[----:B------:R-:W-:Y:S01]  /*ac5d0*/  IADD3 R0, R0, R14, RZ ;  /* 0x0000000e00007210 */ /* 0x000fe20007ffe0ff */
[----:B------:R-:W4:Y:S01]  /*ac5e0*/  LDL.LU R197, [R1+0x8] ;  /* 0x0000080001c57983 */ /* 0x000f220000300800 */
[----:B------:R-:W-:Y:S01]  /*ac5f0*/  ISETP.LT.AND P4, PT, R17, R252, !P2 ;  /* 0x000000fc1100720c */ /* 0x000fe20005781270 */
[----:B------:R-:W4:Y:S01]  /*ac600*/  LDC R244, c[0x0][0x228] ;  /* 0x00008a00fff47b82 */ /* 0x000f220000000800 */
[----:B------:R-:W-:-:S07]  /*ac610*/  ISETP.LT.AND P6, PT, R15, R198, !P2 ;  /* 0x000000c60f00720c */ /* 0x000fce00057c1270 */
[----:B--2---:R-:W2:Y:S01]  /*ac620*/  LDC.64 R232, c[0x0][0x228] ;  /* 0x00008a00ffe87b82 */ /* 0x004ea20000000a00 */
[----:B-1----:R-:W-:Y:S01]  /*ac630*/  ISETP.LT.AND P2, PT, R11, R199, !P0 ;  /* 0x000000c70b00720c */ /* 0x002fe20004741270 */
[----:B------:R-:W-:-:S06]  /*ac640*/  IMAD.WIDE R198, R0, 0x4, R2 ;  /* 0x0000000400c67825 */ /* 0x000fcc00078e0202 */
[----:B------:R-:W1:Y:S01]  /*ac650*/  LDC R252, c[0x0][0x228] ;  /* 0x00008a00fffc7b82 */ /* 0x000e620000000800 */
[----:B---3--:R3:W-:Y:S04]  /*ac660*/  @P1 STG.E desc[UR60][R234.64], R237 ;  /* 0x000000edea001986 */ /* 0x0087e8000c10193c */
[----:B------:R2:W-:Y:S01]  /*ac670*/  @P3 STG.E desc[UR60][R198.64], R245 ;  /* 0x000000f5c6003986 */ /* 0x0005e2000c10193c */
[----:B---3--:R-:W-:-:S04]  /*ac680*/  IMAD.WIDE R234, R0, 0x4, R4 ;  /* 0x0000000400ea7825 */ /* 0x008fc800078e0204 */
[C---:B------:R-:W-:Y:S01]  /*ac690*/  IMAD.WIDE R236, R0.reuse, 0x4, R6 ;  /* 0x0000000400ec7825 */ /* 0x040fe200078e0206 */
[----:B----4-:R3:W-:Y:S03]  /*ac6a0*/  @P5 STG.E desc[UR60][R234.64], R16 ;  /* 0x00000010ea005986 */ /* 0x0107e6000c10193c */
[C---:B------:R-:W-:Y:S01]  /*ac6b0*/  IMAD.WIDE R238, R0.reuse, 0x4, R8 ;  /* 0x0000000400ee7825 */ /* 0x040fe200078e0208 */
[----:B------:R-:W-:Y:S01]  /*ac6c0*/  ISETP.LT.AND P1, PT, R15, R196, !P0 ;  /* 0x000000c40f00720c */ /* 0x000fe20004721270 */
[----:B--2---:R-:W2:Y:S01]  /*ac6d0*/  LDC R245, c[0x0][0x228] ;  /* 0x00008a00fff57b82 */ /* 0x004ea20000000800 */
[----:B---3--:R-:W3:Y:S01]  /*ac6e0*/  LDL.LU R235, [R1+0x1e0c] ;  /* 0x001e0c0001eb7983 */ /* 0x008ee20000300800 */
[----:B------:R-:W-:-:S06]  /*ac6f0*/  IMAD.IADD R0, R0, 0x1, R14 ;  /* 0x0000000100007824 */ /* 0x000fcc00078e020e */
[----:B------:R-:W4:Y:S01]  /*ac700*/  LDC.64 R198, c[0x0][0x228] ;  /* 0x00008a00ffc67b82 */ /* 0x000f220000000a00 */
[----:B------:R1:W-:Y:S01]  /*ac710*/  @P4 STG.E desc[UR60][R236.64], R197 ;  /* 0x000000c5ec004986 */ /* 0x0003e2000c10193c */
[----:B------:R-:W-:-:S03]  /*ac720*/  VIADD R16, R10, 0x7 ;  /* 0x000000070a107836 */ /* 0x000fc60000000000 */
[----:B------:R1:W-:Y:S04]  /*ac730*/  @P6 STG.E desc[UR60][R238.64], R246 ;  /* 0x000000f6ee006986 */ /* 0x0003e8000c10193c */
[----:B------:R-:W4:Y:S01]  /*ac740*/  LDL.LU R14, [R1+0x1e2c] ;  /* 0x001e2c00010e7983 */ /* 0x000f220000300800 */
[----:B-1----:R-:W-:Y:S01]  /*ac750*/  IMAD.WIDE R196, R0, 0x4, R2 ;  /* 0x0000000400c47825 */ /* 0x002fe200078e0202 */
[----:B------:R-:W-:-:S03]  /*ac760*/  ISETP.LT.AND P5, PT, R13, R244, !P0 ;  /* 0x000000f40d00720c */ /* 0x000fc600047a1270 */
[----:B------:R-:W-:Y:S01]  /*ac770*/  IMAD.WIDE R236, R0, 0x4, R6 ;  /* 0x0000000400ec7825 */ /* 0x000fe200078e0206 */
[----:B------:R-:W1:Y:S01]  /*ac780*/  LDC R246, c[0x0][0x228] ;  /* 0x00008a00fff67b82 */ /* 0x000e620000000800 */
[----:B---3--:R3:W-:Y:S01]  /*ac790*/  @P2 STG.E desc[UR60][R196.64], R235 ;  /* 0x000000ebc4002986 */ /* 0x0087e2000c10193c */
[----:B------:R-:W-:Y:S01]  /*ac7a0*/  ISETP.GE.AND P2, PT, R16, R233, PT ;  /* 0x000000e91000720c */ /* 0x000fe20003f46270 */
[C---:B------:R-:W-:Y:S01]  /*ac7b0*/  IMAD.WIDE R238, R0.reuse, 0x4, R8 ;  /* 0x0000000400ee7825 */ /* 0x040fe200078e0208 */
[----:B--2---:R-:W-:Y:S01]  /*ac7c0*/  ISETP.LT.AND P0, PT, R17, R245, !P0 ;  /* 0x000000f51100720c */ /* 0x004fe20004701270 */
[----:B------:R-:W2:Y:S01]  /*ac7d0*/  LDL.LU R16, [R1+0x180c] ;  /* 0x00180c0001107983 */ /* 0x000ea20000300800 */
[----:B------:R-:W-:Y:S02]  /*ac7e0*/  ISETP.LT.AND P3, PT, R11, R252, !P2 ;  /* 0x000000fc0b00720c */ /* 0x000fe40005761270 */
[----:B------:R-:W2:Y:S01]  /*ac7f0*/  LDC R245, c[0x0][0x228] ;  /* 0x00008a00fff57b82 */ /* 0x000ea20000000800 */
[----:B------:R-:W2:Y:S01]  /*ac800*/  LDL.LU R252, [R1+0x1e1c] ;  /* 0x001e1c0001fc7983 */ /* 0x000ea20000300800 */
[----:B---3--:R-:W-:-:S06]  /*ac810*/  IMAD.WIDE R234, R0, 0x4, R4 ;  /* 0x0000000400ea7825 */ /* 0x008fcc00078e0204 */
[----:B------:R-:W3:Y:S01]  /*ac820*/  LDC R244, c[0x0][0x228] ;  /* 0x00008a00fff47b82 */ /* 0x000ee20000000800 */
[----:B----4-:R4:W-:Y:S01]  /*ac830*/  @P5 STG.E desc[UR60][R234.64], R14 ;  /* 0x0000000eea005986 */ /* 0x0109e2000c10193c */
[----:B-1----:R-:W-:-:S06]  /*ac840*/  ISETP.LT.AND P4, PT, R13, R246, !P2 ;  /* 0x000000f60d00720c */ /* 0x002fcc0005781270 */
[----:B------:R-:W1:Y:S08]  /*ac850*/  LDC R246, c[0x0][0x228] ;  /* 0x00008a00fff67b82 */ /* 0x000e700000000800 */
[----:B----4-:R-:W4:Y:S08]  /*ac860*/  LDC R14, c[0x0][0x248] ;  /* 0x00009200ff0e7b82 */ /* 0x010f300000000800 */
[----:B------:R-:W3:Y:S08]  /*ac870*/  LDC R233, c[0x0][0x228] ;  /* 0x00008a00ffe97b82 */ /* 0x000ef00000000800 */
[----:B------:R-:W3:Y:S01]  /*ac880*/  LDC.64 R196, c[0x0][0x228] ;  /* 0x00008a00ffc47b82 */ /* 0x000ee20000000a00 */
[----:B--2---:R2:W-:Y:S04]  /*ac890*/  @P0 STG.E desc[UR60][R236.64], R252 ;  /* 0x000000fcec000986 */ /* 0x0045e8000c10193c */
[----:B------:R1:W-:Y:S01]  /*ac8a0*/  @P1 STG.E desc[UR60][R238.64], R16 ;  /* 0x00000010ee001986 */ /* 0x0003e2000c10193c */
[----:B----4-:R-:W-:-:S02]  /*ac8b0*/  IADD3 R0, R0, R14, RZ ;  /* 0x0000000e00007210 */ /* 0x010fc40007ffe0ff */
[----:B------:R-:W-:Y:S01]  /*ac8c0*/  ISETP.LT.AND P6, PT, R15, R232, !P2 ;  /* 0x000000e80f00720c */ /* 0x000fe200057c1270 */
[----:B--2---:R-:W2:Y:S01]  /*ac8d0*/  LDC R252, c[0x0][0x228] ;  /* 0x00008a00fffc7b82 */ /* 0x004ea20000000800 */
[----:B-1----:R-:W4:Y:S04]  /*ac8e0*/  LDL.LU R238, [R1+0x100c] ;  /* 0x00100c0001ee7983 */ /* 0x002f280000300800 */
[----:B------:R-:W2:Y:S01]  /*ac8f0*/  LDL.LU R239, [R1+0x80c] ;  /* 0x00080c0001ef7983 */ /* 0x000ea20000300800 */
[----:B------:R-:W-:Y:S02]  /*ac900*/  VIADD R16, R10, 0x8 ;  /* 0x000000080a107836 */ /* 0x000fe40000000000 */
[----:B------:R-:W-:-:S04]  /*ac910*/  IMAD.WIDE R234, R0, 0x4, R2 ;  /* 0x0000000400ea7825 */ /* 0x000fc800078e0202 */
[----:B------:R-:W-:Y:S01]  /*ac920*/  IMAD.WIDE R236, R0, 0x4, R4 ;  /* 0x0000000400ec7825 */ /* 0x000fe200078e0204 */
[----:B------:R-:W-:Y:S02]  /*ac930*/  ISETP.GE.AND P1, PT, R16, R199, PT ;  /* 0x000000c71000720c */ /* 0x000fe40003f26270 */
[----:B------:R-:W-:Y:S01]  /*ac940*/  ISETP.LT.AND P2, PT, R17, R246, !P2 ;  /* 0x000000f61100720c */ /* 0x000fe20005741270 */
[----:B------:R-:W-:Y:S01]  /*ac950*/  VIADD R16, R10, 0x9 ;  /* 0x000000090a107836 */ /* 0x000fe20000000000 */
[----:B------:R-:W2:Y:S01]  /*ac960*/  LDL.LU R246, [R1+0x1400] ;  /* 0x0014000001f67983 */ /* 0x000ea20000300800 */
[----:B---3--:R-:W-:Y:S02]  /*ac970*/  ISETP.LT.AND P5, PT, R13, R244, !P1 ;  /* 0x000000f40d00720c */ /* 0x008fe40004fa1270 */
[----:B------:R-:W1:Y:S01]  /*ac980*/  LDC R244, c[0x0][0x228] ;  /* 0x00008a00fff47b82 */ /* 0x000e620000000800 */
[----:B------:R-:W-:Y:S02]  /*ac990*/  ISETP.GE.AND P0, PT, R16, R197, PT ;  /* 0x000000c51000720c */ /* 0x000fe40003f06270 */
[----:B------:R-:W-:-:S05]  /*ac9a0*/  IADD3 R16, R0, R14, RZ ;  /* 0x0000000e00107210 */ /* 0x000fca0007ffe0ff */
[----:B------:R-:W3:Y:S01]  /*ac9b0*/  LDC R197, c[0x0][0x228] ;  /* 0x00008a00ffc57b82 */ /* 0x000ee20000000800 */
[----:B----4-:R-:W-:Y:S04]  /*ac9c0*/  @P3 STG.E desc[UR60][R234.64], R238 ;  /* 0x000000eeea003986 */ /* 0x010fe8000c10193c */
[----:B--2---:R2:W-:Y:S01]  /*ac9d0*/  @P4 STG.E desc[UR60][R236.64], R239 ;  /* 0x000000efec004986 */ /* 0x0045e2000c10193c */
[----:B------:R-:W-:Y:S02]  /*ac9e0*/  ISETP.LT.AND P3, PT, R15, R198, !P1 ;  /* 0x000000c60f00720c */ /* 0x000fe40004f61270 */
[----:B------:R-:W-:Y:S01]  /*ac9f0*/  ISETP.LT.AND P4, PT, R17, R245, !P1 ;  /* 0x000000f51100720c */ /* 0x000fe20004f81270 */
[----:B------:R-:W4:Y:S01]  /*aca00*/  LDC.64 R198, c[0x0][0x228] ;  /* 0x00008a00ffc67b82 */ /* 0x000f220000000a00 */
[----:B------:R-:W-:Y:S01]  /*aca10*/  ISETP.LT.AND P1, PT, R11, R233, !P1 ;  /* 0x000000e90b00720c */ /* 0x000fe20004f21270 */
[C---:B------:R-:W-:Y:S01]  /*aca20*/  IMAD.WIDE R232, R0.reuse, 0x4, R8 ;  /* 0x0000000400e87825 */ /* 0x040fe200078e0208 */
[----:B--2---:R-:W2:Y:S03]  /*aca30*/  LDL.LU R237, [R1+0xc] ;  /* 0x00000c0001ed7983 */ /* 0x004ea60000300800 */
[----:B------:R-:W-:-:S02]  /*aca40*/  IMAD.WIDE R234, R0, 0x4, R6 ;  /* 0x0000000400ea7825 */ /* 0x000fc400078e0206 */
[----:B------:R-:W1:Y:S01]  /*aca50*/  LDC R238, c[0x0][0x228] ;  /* 0x00008a00ffee7b82 */ /* 0x000e620000000800 */
[----:B------:R-:W3:Y:S07]  /*aca60*/  LDL.LU R0, [R1+0x1e30] ;  /* 0x001e300001007983 */ /* 0x000eee0000300800 */
[----:B------:R-:W4:Y:S08]  /*aca70*/  LDC R245, c[0x0][0x228] ;  /* 0x00008a00fff57b82 */ /* 0x000f300000000800 */
[----:B------:R-:W4:Y:S01]  /*aca80*/  LDC R239, c[0x0][0x228] ;  /* 0x00008a00ffef7b82 */ /* 0x000f220000000800 */
[----:B--2---:R2:W-:Y:S01]  /*aca90*/  @P2 STG.E desc[UR60][R234.64], R237 ;  /* 0x000000edea002986 */ /* 0x0045e2000c10193c */
[----:B------:R-:W-:-:S03]  /*acaa0*/  ISETP.LT.AND P2, PT, R11, R252, !P0 ;  /* 0x000000fc0b00720c */ /* 0x000fc60004741270 */
[----:B------:R1:W-:Y:S01]  /*acab0*/  @P6 STG.E desc[UR60][R232.64], R247 ;  /* 0x000000f7e8006986 */ /* 0x0003e2000c10193c */
[----:B--2---:R-:W-:-:S03]  /*acac0*/  IMAD.WIDE R236, R16, 0x4, R2 ;  /* 0x0000000410ec7825 */ /* 0x004fc600078e0202 */
[----:B-1----:R-:W2:Y:S01]  /*acad0*/  LDL.LU R247, [R1+0x1810] ;  /* 0x0018100001f77983 */ /* 0x002ea20000300800 */
[----:B------:R-:W-:-:S03]  /*acae0*/  IMAD.WIDE R232, R16, 0x4, R4 ;  /* 0x0000000410e87825 */ /* 0x000fc600078e0204 */
[----:B---3--:R1:W-:Y:S01]  /*acaf0*/  @P1 STG.E desc[UR60][R236.64], R0 ;  /* 0x00000000ec001986 */ /* 0x0083e2000c10193c */
[----:B------:R-:W-:-:S03]  /*acb00*/  IMAD.WIDE R234, R16, 0x4, R6 ;  /* 0x0000000410ea7825 */ /* 0x000fc600078e0206 */
[----:B------:R-:W3:Y:S01]  /*acb10*/  LDL.LU R252, [R1+0xc00] ;  /* 0x000c000001fc7983 */ /* 0x000ee20000300800 */
[----:B-1----:R-:W-:-:S04]  /*acb20*/  IMAD.WIDE R236, R16, 0x4, R8 ;  /* 0x0000000410ec7825 */ /* 0x002fc800078e0208 */
[----:B------:R-:W-:Y:S02]  /*acb30*/  IMAD.IADD R0, R16, 0x1, R14 ;  /* 0x0000000110007824 */ /* 0x000fe400078e020e */
[----:B------:R-:W4:Y:S04]  /*acb40*/  LDL.LU R16, [R1+0x1c00] ;  /* 0x001c000001107983 */ /* 0x000f280000300800 */
[----:B----4-:R1:W-:Y:S04]  /*acb50*/  @P5 STG.E desc[UR60][R232.64], R16 ;  /* 0x00000010e8005986 */ /* 0x0103e8000c10193c */
[----:B------:R4:W-:Y:S01]  /*acb60*/  @P4 STG.E desc[UR60][R234.64], R246 ;  /* 0x000000f6ea004986 */ /* 0x0009e2000c10193c */
[----:B-1----:R-:W-:-:S03]  /*acb70*/  VIADD R16, R10, 0xa ;  /* 0x0000000a0a107836 */ /* 0x002fc60000000000 */
[----:B--2---:R1:W-:Y:S01]  /*acb80*/  @P3 STG.E desc[UR60][R236.64], R247 ;  /* 0x000000f7ec003986 */ /* 0x0043e2000c10193c */
[----:B------:R-:W-:Y:S02]  /*acb90*/  ISETP.LT.AND P3, PT, R17, R238, !P0 ;  /* 0x000000ee1100720c */ /* 0x000fe40004761270 */
[----:B------:R-:W-:Y:S01]  /*acba0*/  ISETP.GE.AND P1, PT, R16, R199, PT ;  /* 0x000000c71000720c */ /* 0x000fe20003f26270 */
[----:B----4-:R-:W2:Y:S03]  /*acbb0*/  LDL.LU R246, [R1+0x1e34] ;  /* 0x001e340001f67983 */ /* 0x010ea60000300800 */
[----:B------:R-:W-:Y:S01]  /*acbc0*/  ISETP.LT.AND P6, PT, R13, R244, !P1 ;  /* 0x000000f40d00720c */ /* 0x000fe20004fc1270 */
[----:B-1----:R-:W4:Y:S04]  /*acbd0*/  LDL.LU R247, [R1+0x1c04] ;  /* 0x001c040001f77983 */ /* 0x002f280000300800 */
[----:B------:R-:W2:Y:S04]  /*acbe0*/  LDL.LU R16, [R1+0x10] ;  /* 0x0000100001107983 */ /* 0x000ea80000300800 */
[----:B------:R-:W4:Y:S04]  /*acbf0*/  LDL.LU R238, [R1+0x400] ;  /* 0x0004000001ee7983 */ /* 0x000f280000300800 */
[----:B------:R-:W2:Y:S01]  /*acc00*/  LDL.LU R244, [R1+0x810] ;  /* 0x0008100001f47983 */ /* 0x000ea20000300800 */
[----:B------:R-:W-:Y:S01]  /*acc10*/  IMAD.WIDE R232, R0, 0x4, R2 ;  /* 0x0000000400e87825 */ /* 0x000fe200078e0202 */
[----:B------:R-:W-:-:S02]  /*acc20*/  ISETP.LT.AND P4, PT, R15, R196, !P0 ;  /* 0x000000c40f00720c */ /* 0x000fc40004781270 */
[----:B------:R-:W-:Y:S02]  /*acc30*/  ISETP.LT.AND P0, PT, R13, R197, !P0 ;  /* 0x000000c50d00720c */ /* 0x000fe40004701270 */
[----:B---3--:R1:W-:Y:S01]  /*acc40*/  @P2 STG.E desc[UR60][R232.64], R252 ;  /* 0x000000fce8002986 */ /* 0x0083e2000c10193c */
[----:B------:R-:W-:Y:S01]  /*acc50*/  ISETP.LT.AND P5, PT, R15, R198, !P1 ;  /* 0x000000c60f00720c */ /* 0x000fe20004fa1270 */
[C---:B------:R-:W-:Y:S01]  /*acc60*/  IMAD.WIDE R234, R0.reuse, 0x4, R6 ;  /* 0x0000000400ea7825 */ /* 0x040fe200078e0206 */
[----:B------:R-:W-:Y:S01]  /*acc70*/  ISETP.LT.AND P2, PT, R17, R245, !P1 ;  /* 0x000000f51100720c */ /* 0x000fe20004f41270 */
[----:B------:R-:W3:Y:S01]  /*acc80*/  LDC.64 R198, c[0x0][0x228] ;  /* 0x00008a00ffc67b82 */ /* 0x000ee20000000a00 */
[----:B------:R-:W-:Y:S01]  /*acc90*/  ISETP.LT.AND P1, PT, R11, R239, !P1 ;  /* 0x000000ef0b00720c */ /* 0x000fe20004f21270 */
[----:B------:R-:W-:-:S04]  /*acca0*/  IMAD.WIDE R236, R0, 0x4, R8 ;  /* 0x0000000400ec7825 */ /* 0x000fc800078e0208 */
[C---:B-1----:R-:W-:Y:S01]  /*accb0*/  IMAD.WIDE R232, R0.reuse, 0x4, R4 ;  /* 0x0000000400e87825 */ /* 0x042fe200078e0204 */
[----:B------:R-:W-:Y:S01]  /*accc0*/  IADD3 R0, R0, R14, RZ ;  /* 0x0000000e00007210 */ /* 0x000fe20007ffe0ff */
[----:B------:R-:W1:Y:S08]  /*accd0*/  LDC R245, c[0x0][0x228] ;  /* 0x00008a00fff57b82 */ /* 0x000e700000000800 */
[----:B------:R-:W1:Y:S08]  /*acce0*/  LDC.64 R196, c[0x0][0x228] ;  /* 0x00008a00ffc47b82 */ /* 0x000e700000000a00 */
[----:B------:R-:W1:Y:S01]  /*accf0*/  LDC R252, c[0x0][0x228] ;  /* 0x00008a00fffc7b82 */ /* 0x000e620000000800 */
[----:B--2---:R2:W-:Y:S04]  /*acd00*/  @P0 STG.E desc[UR60][R232.64], R244 ;  /* 0x000000f4e8000986 */ /* 0x0045e8000c10193c */
[----:B----4-:R-:W-:Y:S04]  /*acd10*/  @P3 STG.E desc[UR60][R234.64], R238 ;  /* 0x000000eeea003986 */ /* 0x010fe8000c10193c */
[----:B------:R-:W-:Y:S01]  /*acd20*/  @P4 STG.E desc[UR60][R236.64], R16 ;  /* 0x00000010ec004986 */ /* 0x000fe2000c10193c */
[----:B--2---:R-:W-:-:S03]  /*acd30*/  IMAD.WIDE R232, R0, 0x4, R2 ;  /* 0x0000000400e87825 */ /* 0x004fc600078e0202 */
[----:B------:R-:W2:Y:S04]  /*acd40*/  LDL.LU R244, [R1+0xc04] ;  /* 0x000c040001f47983 */ /* 0x000ea80000300800 */
[----:B------:R4:W-:Y:S04]  /*acd50*/  @P1 STG.E desc[UR60][R232.64], R246 ;  /* 0x000000f6e8001986 */ /* 0x0009e8000c10193c */
[----:B----4-:R-:W4:Y:S01]  /*acd60*/  LDL.LU R232, [R1+0x1404] ;  /* 0x0014040001e87983 */ /* 0x010f220000300800 */
[C---:B------:R-:W-:Y:S01]  /*acd70*/  IMAD.WIDE R234, R0.reuse, 0x4, R4 ;  /* 0x0000000400ea7825 */ /* 0x040fe200078e0204 */
[----:B------:R-:W4:Y:S02]  /*acd80*/  LDC R246, c[0x0][0x228] ;  /* 0x00008a00fff67b82 */ /* 0x000f240000000800 */
[----:B------:R-:W2:Y:S01]  /*acd90*/  LDL.LU R233, [R1+0x1814] ;  /* 0x0018140001e97983 */ /* 0x000ea20000300800 */
[----:B------:R-:W-:-:S03]  /*acda0*/  IMAD.WIDE R236, R0, 0x4, R6 ;  /* 0x0000000400ec7825 */ /* 0x000fc600078e0206 */
[----:B------:R3:W-:Y:S01]  /*acdb0*/  @P6 STG.E desc[UR60][R234.64], R247 ;  /* 0x000000f7ea006986 */ /* 0x0007e2000c10193c */
[----:B------:R-:W-:Y:S01]  /*acdc0*/  IMAD.WIDE R238, R0, 0x4, R8 ;  /* 0x0000000400ee7825 */ /* 0x000fe200078e0208 */
[----:B---3--:R-:W3:Y:S03]  /*acdd0*/  LDC R247, c[0x0][0x228] ;  /* 0x00008a00fff77b82 */ /* 0x008ee60000000800 */
[----:B------:R-:W-:-:S05]  /*acde0*/  VIADD R16, R10, 0xb ;  /* 0x0000000b0a107836 */ /* 0x000fca0000000000 */
[----:B------:R-:W-:Y:S01]  /*acdf0*/  ISETP.GE.AND P1, PT, R16, R199, PT ;  /* 0x000000c71000720c */ /* 0x000fe20003f26270 */
[----:B------:R-:W-:-:S03]  /*ace00*/  VIADD R16, R10, 0xc ;  /* 0x0000000c0a107836 */ /* 0x000fc60000000000 */
[----:B------:R-:W-:Y:S02]  /*ace10*/  ISETP.LT.AND P3, PT, R15, R198, !P1 ;  /* 0x000000c60f00720c */ /* 0x000fe40004f61270 */
[----:B-1----:R-:W-:Y:S01]  /*ace20*/  ISETP.GE.AND P0, PT, R16, R197, PT ;  /* 0x000000c51000720c */ /* 0x002fe20003f06270 */
[----:B------:R-:W1:Y:S01]  /*ace30*/  LDC.64 R198, c[0x0][0x228] ;  /* 0x00008a00ffc67b82 */ /* 0x000e620000000a00 */
[----:B------:R-:W-:Y:S01]  /*ace40*/  IADD3 R0, R0, R14, RZ ;  /* 0x0000000e00007210 */ /* 0x000fe20007ffe0ff */
[----:B------:R-:W2:Y:S04]  /*ace50*/  LDL.LU R16, [R1+0x14] ;  /* 0x0000140001107983 */ /* 0x000ea80000300800 */
[----:B------:R-:W2:Y:S01]  /*ace60*/  LDL.LU R197, [R1+0x1e38] ;  /* 0x001e380001c57983 */ /* 0x000ea20000300800 */
[----:B---3--:R-:W-:-:S02]  /*ace70*/  ISETP.LT.AND P4, PT, R17, R247, !P1 ;  /* 0x000000f71100720c */ /* 0x008fc40004f81270 */
[----:B------:R-:W3:Y:S01]  /*ace80*/  LDC R247, c[0x0][0x228] ;  /* 0x00008a00fff77b82 */ /* 0x000ee20000000800 */
[----:B----4-:R-:W-:Y:S04]  /*ace90*/  @P2 STG.E desc[UR60][R236.64], R232 ;  /* 0x000000e8ec002986 */ /* 0x010fe8000c10193c */
[----:B--2---:R2:W-:Y:S03]  /*acea0*/  @P5 STG.E desc[UR60][R238.64], R233 ;  /* 0x000000e9ee005986 */ /* 0x0045e6000c10193c */
[----:B--2---:R-:W2:Y:S01]  /*aceb0*/  LDC R233, c[0x0][0x228] ;  /* 0x00008a00ffe97b82 */ /* 0x004ea20000000800 */
[----:B------:R-:W-:Y:S02]  /*acec0*/  ISETP.LT.AND P2, PT, R13, R246, !P1 ;  /* 0x000000f60d00720c */ /* 0x000fe40004f41270 */
[----:B------:R-:W-:Y:S01]  /*aced0*/  ISETP.LT.AND P1, PT, R11, R245, !P1 ;  /* 0x000000f50b00720c */ /* 0x000fe20004f21270 */
[----:B------:R-:W4:Y:S04]  /*acee0*/  LDL.LU R246, [R1+0x1c08] ;  /* 0x001c080001f67983 */ /* 0x000f280000300800 */
[----:B------:R-:W3:Y:S01]  /*acef0*/  LDL.LU R245, [R1+0x404] ;  /* 0x0004040001f57983 */ /* 0x000ee20000300800 */
[----:B--2---:R-:W-:Y:S01]  /*acf00*/  ISETP.LT.AND P5, PT, R13, R233, !P0 ;  /* 0x000000e90d00720c */ /* 0x004fe200047a1270 */
[----:B------:R-:W-:-:S06]  /*acf10*/  IMAD.WIDE R232, R0, 0x4, R2 ;  /* 0x0000000400e87825 */ /* 0x000fcc00078e0202 */
[----:B------:R2:W-:Y:S04]  /*acf20*/  @P1 STG.E desc[UR60][R232.64], R244 ;  /* 0x000000f4e8001986 */ /* 0x0005e8000c10193c */
[----:B--2---:R-:W2:Y:S01]  /*acf30*/  LDL.LU R233, [R1+0x814] ;  /* 0x0008140001e97983 */ /* 0x004ea20000300800 */
[----:B------:R-:W1:Y:S01]  /*acf40*/  LDC R244, c[0x0][0x228] ;  /* 0x00008a00fff47b82 */ /* 0x000e620000000800 */
[----:B------:R-:W-:Y:S01]  /*acf50*/  IMAD.WIDE R234, R0, 0x4, R4 ;  /* 0x0000000400ea7825 */ /* 0x000fe200078e0204 */
[----:B------:R-:W-:-:S03]  /*acf60*/  ISETP.LT.AND P6, PT, R11, R252, !P0 ;  /* 0x000000fc0b00720c */ /* 0x000fc600047c1270 */
[----:B------:R-:W-:-:S03]  /*acf70*/  IMAD.WIDE R236, R0, 0x4, R6 ;  /* 0x0000000400ec7825 */ /* 0x000fc600078e0206 */
[----:B------:R-:W4:Y:S01]  /*acf80*/  LDC R252, c[0x0][0x228] ;  /* 0x00008a00fffc7b82 */ /* 0x000f220000000800 */
[----:B------:R-:W-:-:S04]  /*acf90*/  IMAD.WIDE R238, R0, 0x4, R8 ;  /* 0x0000000400ee7825 */ /* 0x000fc800078e0208 */
[----:B------:R-:W-:Y:S01]  /*acfa0*/  IMAD.IADD R0, R0, 0x1, R14 ;  /* 0x0000000100007824 */ /* 0x000fe200078e020e */
[----:B-1----:R-:W-:Y:S01]  /*acfb0*/  ISETP.LT.AND P1, PT, R17, R244, !P0 ;  /* 0x000000f41100720c */ /* 0x002fe20004721270 */
[----:B--2---:R1:W-:Y:S04]  /*acfc0*/  @P2 STG.E desc[UR60][R234.64], R233 ;  /* 0x000000e9ea002986 */ /* 0x0043e8000c10193c */
[----:B---3--:R2:W-:Y:S04]  /*acfd0*/  @P4 STG.E desc[UR60][R236.64], R245 ;  /* 0x000000f5ec004986 */ /* 0x0085e8000c10193c */
[----:B------:R3:W-:Y:S01]  /*acfe0*/  @P3 STG.E desc[UR60][R238.64], R16 ;  /* 0x00000010ee003986 */ /* 0x0007e2000c10193c */
[----:B------:R-:W-:Y:S01]  /*acff0*/  ISETP.LT.AND P2, PT, R15, R196, !P0 ;  /* 0x000000c40f00720c */ /* 0x000fe20004741270 */
[----:B-1----:R-:W-:-:S02]  /*ad000*/  IMAD.WIDE R232, R0, 0x4, R2 ;  /* 0x0000000400e87825 */ /* 0x002fc400078e0202 */
[----:B--2---:R-:W2:Y:S02]  /*ad010*/  LDL.LU R237, [R1+0x1818] ;  /* 0x0018180001ed7983 */ /* 0x004ea40000300800 */
[----:B------:R-:W-:Y:S01]  /*ad020*/  IMAD.WIDE R234, R0, 0x4, R4 ;  /* 0x0000000400ea7825 */ /* 0x000fe200078e0204 */
[----:B------:R-:W1:Y:S01]  /*ad030*/  LDC R236, c[0x0][0x228] ;  /* 0x00008a00ffec7b82 */ /* 0x000e620000000800 */
[----:B---3--:R-:W3:Y:S02]  /*ad040*/  LDL.LU R238, [R1+0x408] ;  /* 0x0004080001ee7983 */ /* 0x008ee40000300800 */
[----:B------:R-:W-:Y:S02]  /*ad050*/  VIADD R16, R10, 0xd ;  /* 0x0000000d0a107836 */ /* 0x000fe40000000000 */
[----:B------:R-:W3:Y:S03]  /*ad060*/  LDL.LU R244, [R1+0x818] ;  /* 0x0008180001f47983 */ /* 0x000ee60000300800 */
[----:B------:R-:W-:Y:S01]  /*ad070*/  ISETP.GE.AND P0, PT, R16, R199, PT ;  /* 0x000000c71000720c */ /* 0x000fe20003f06270 */
[----:B------:R-:W3:Y:S01]  /*ad080*/  LDC R239, c[0x0][0x228] ;  /* 0x00008a00ffef7b82 */ /* 0x000ee20000000800 */
[----:B------:R-:W2:Y:S04]  /*ad090*/  LDL.LU R199, [R1+0x1408] ;  /* 0x0014080001c77983 */ /* 0x000ea80000300800 */
[----:B------:R4:W-:Y:S03]  /*ad0a0*/  @P6 STG.E desc[UR60][R232.64], R197 ;  /* 0x000000c5e8006986 */ /* 0x0009e6000c10193c */
[----:B------:R-:W3:Y:S01]  /*ad0b0*/  LDC R245, c[0x0][0x228] ;  /* 0x00008a00fff57b82 */ /* 0x000ee20000000800 */
[----:B----4-:R4:W-:Y:S01]  /*ad0c0*/  @P5 STG.E desc[UR60][R234.64], R246 ;  /* 0x000000f6ea005986 */ /* 0x0109e2000c10193c */
[----:B------:R-:W-:-:S03]  /*ad0d0*/  ISETP.LT.AND P5, PT, R11, R247, !P0 ;  /* 0x000000f70b00720c */ /* 0x000fc600047a1270 */
[----:B------:R-:W3:Y:S03]  /*ad0e0*/  LDL.LU R247, [R1+0xc08] ;  /* 0x000c080001f77983 */ /* 0x000ee60000300800 */
[----:B------:R-:W3:Y:S01]  /*ad0f0*/  LDC.64 R196, c[0x0][0x228] ;  /* 0x00008a00ffc47b82 */ /* 0x000ee20000000a00 */
[----:B------:R-:W-:Y:S01]  /*ad100*/  ISETP.LT.AND P4, PT, R13, R252, !P0 ;  /* 0x000000fc0d00720c */ /* 0x000fe20004781270 */
[----:B------:R-:W-:-:S06]  /*ad110*/  IMAD.WIDE R232, R0, 0x4, R6 ;  /* 0x0000000400e87825 */ /* 0x000fcc00078e0206 */
[----:B----4-:R-:W4:Y:S01]  /*ad120*/  LDC R246, c[0x0][0x228] ;  /* 0x00008a00fff67b82 */ /* 0x010f220000000800 */
[C---:B------:R-:W-:Y:S01]  /*ad130*/  IMAD.WIDE R234, R0.reuse, 0x4, R8 ;  /* 0x0000000400ea7825 */ /* 0x040fe200078e0208 */
[----:B------:R-:W-:Y:S02]  /*ad140*/  IADD3 R0, R0, R14, RZ ;  /* 0x0000000e00007210 */ /* 0x000fe40007ffe0ff */
[----:B-1----:R-:W-:Y:S01]  /*ad150*/  ISETP.LT.AND P3, PT, R17, R236, !P0 ;  /* 0x000000ec1100720c */ /* 0x002fe20004761270 */
[----:B------:R-:W-:-:S03]  /*ad160*/  VIADD R16, R10, 0xe ;  /* 0x0000000e0a107836 */ /* 0x000fc60000000000 */
[----:B------:R-:W1:Y:S01]  /*ad170*/  LDC R252, c[0x0][0x228] ;  /* 0x00008a00fffc7b82 */ /* 0x000e620000000800 */
[----:B--2---:R2:W-:Y:S04]  /*ad180*/  @P1 STG.E desc[UR60][R232.64], R199 ;  /* 0x000000c7e8001986 */ /* 0x0045e8000c10193c */
[----:B------:R4:W-:Y:S01]  /*ad190*/  @P2 STG.E desc[UR60][R234.64], R237 ;  /* 0x000000edea002986 */ /* 0x0009e2000c10193c */
[----:B--2---:R-:W-:-:S04]  /*ad1a0*/  IMAD.WIDE R232, R0, 0x4, R2 ;  /* 0x0000000400e87825 */ /* 0x004fc800078e0202 */
[----:B----4-:R-:W-:Y:S01]  /*ad1b0*/  IMAD.WIDE R234, R0, 0x4, R4 ;  /* 0x0000000400ea7825 */ /* 0x010fe200078e0204 */
[----:B---3--:R-:W-:Y:S01]  /*ad1c0*/  @P5 STG.E desc[UR60][R232.64], R247 ;  /* 0x000000f7e8005986 */ /* 0x008fe2000c10193c */
[----:B------:R-:W-:Y:S02]  /*ad1d0*/  ISETP.GE.AND P1, PT, R16, R197, PT ;  /* 0x000000c51000720c */ /* 0x000fe40003f26270 */
[----:B------:R-:W-:Y:S01]  /*ad1e0*/  IMAD.WIDE R236, R0, 0x4, R6 ;  /* 0x0000000400ec7825 */ /* 0x000fe200078e0206 */
[----:B------:R2:W-:Y:S01]  /*ad1f0*/  @P4 STG.E desc[UR60][R234.64], R244 ;  /* 0x000000f4ea004986 */ /* 0x0005e2000c10193c */
[----:B------:R-:W-:-:S03]  /*ad200*/  ISETP.LT.AND P4, PT, R11, R239, !P1 ;  /* 0x000000ef0b00720c */ /* 0x000fc60004f81270 */
[----:B------:R3:W-:Y:S01]  /*ad210*/  @P3 STG.E desc[UR60][R236.64], R238 ;  /* 0x000000eeec003986 */ /* 0x0007e2000c10193c */
[----:B------:R-:W-:-:S03]  /*ad220*/  ISETP.LT.AND P3, PT, R13, R245, !P1 ;  /* 0x000000f50d00720c */ /* 0x000fc60004f61270 */
[----:B--2---:R-:W2:Y:S01]  /*ad230*/  LDL.LU R235, [R1+0x18] ;  /* 0x0000180001eb7983 */ /* 0x004ea20000300800 */
[----:B------:R-:W-:Y:S01]  /*ad240*/  ISETP.LT.AND P2, PT, R17, R246, !P1 ;  /* 0x000000f61100720c */ /* 0x000fe20004f41270 */
[----:B------:R-:W4:Y:S02]  /*ad250*/  LDC R244, c[0x0][0x228] ;  /* 0x00008a00fff47b82 */ /* 0x000f240000000800 */
[----:B------:R-:W4:Y:S04]  /*ad260*/  LDL.LU R247, [R1+0x181c] ;  /* 0x00181c0001f77983 */ /* 0x000f280000300800 */
[----:B------:R-:W4:Y:S01]  /*ad270*/  LDL.LU R239, [R1+0x140c] ;  /* 0x00140c0001ef7983 */ /* 0x000f220000300800 */
[----:B------:R-:W-:Y:S01]  /*ad280*/  ISETP.LT.AND P0, PT, R15, R198, !P0 ;  /* 0x000000c60f00720c */ /* 0x000fe20004701270 */
[----:B---3--:R-:W3:Y:S02]  /*ad290*/  LDC R238, c[0x0][0x228] ;  /* 0x00008a00ffee7b82 */ /* 0x008ee40000000800 */
[----:B------:R-:W3:Y:S04]  /*ad2a0*/  LDL.LU R245, [R1+0x1c0c] ;  /* 0x001c0c0001f57983 */ /* 0x000ee80000300800 */
[----:B------:R-:W4:Y:S02]  /*ad2b0*/  LDL.LU R246, [R1+0x1e3c] ;  /* 0x001e3c0001f67983 */ /* 0x000f240000300800 */
[----:B------:R-:W1:Y:S01]  /*ad2c0*/  LDC.64 R198, c[0x0][0x228] ;  /* 0x00008a00ffc67b82 */ /* 0x000e620000000a00 */
[----:B------:R-:W-:-:S04]  /*ad2d0*/  IMAD.WIDE R232, R0, 0x4, R8 ;  /* 0x0000000400e87825 */ /* 0x000fc800078e0208 */
[----:B------:R-:W-:Y:S01]  /*ad2e0*/  IMAD.IADD R0, R0, 0x1, R14 ;  /* 0x0000000100007824 */ /* 0x000fe200078e020e */
[----:B------:R-:W-:-:S03]  /*ad2f0*/  IADD3 R16, R10, 0xf, RZ ;  /* 0x0000000f0a107810 */ /* 0x000fc60007ffe0ff */
[----:B------:R-:W-:Y:S01]  /*ad300*/  IMAD.WIDE R236, R0, 0x4, R6 ;  /* 0x0000000400ec7825 */ /* 0x000fe200078e0206 */
[----:B--2---:R2:W-:Y:S01]  /*ad310*/  @P0 STG.E desc[UR60][R232.64], R235 ;  /* 0x000000ebe8000986 */ /* 0x0045e2000c10193c */
[----:B------:R-:W-:Y:S02]  /*ad320*/  ISETP.LT.AND P0, PT, R15, R196, !P1 ;  /* 0x000000c40f00720c */ /* 0x000fe40004f01270 */
[----:B-1----:R-:W-:Y:S01]  /*ad330*/  ISETP.GE.AND P1, PT, R16, R199, PT ;  /* 0x000000c71000720c */ /* 0x002fe20003f26270 */
[----:B------:R-:W1:Y:S01]  /*ad340*/  LDC.64 R196, c[0x0][0x228] ;  /* 0x00008a00ffc47b82 */ /* 0x000e620000000a00 */
[----:B--2---:R-:W-:-:S04]  /*ad350*/  IMAD.WIDE R232, R0, 0x4, R2 ;  /* 0x0000000400e87825 */ /* 0x004fc800078e0202 */
[----:B------:R-:W-:Y:S01]  /*ad360*/  IMAD.WIDE R234, R0, 0x4, R4 ;  /* 0x0000000400ea7825 */ /* 0x000fe200078e0204 */
[----:B----4-:R2:W-:Y:S01]  /*ad370*/  @P4 STG.E desc[UR60][R232.64], R246 ;  /* 0x000000f6e8004986 */ /* 0x0105e2000c10193c */
[----:B------:R-:W-:-:S03]  /*ad380*/  ISETP.LT.AND P5, PT, R11, R252, !P1 ;  /* 0x000000fc0b00720c */ /* 0x000fc60004fa1270 */
[----:B---3--:R-:W-:Y:S01]  /*ad390*/  @P3 STG.E desc[UR60][R234.64], R245 ;  /* 0x000000f5ea003986 */ /* 0x008fe2000c10193c */
[----:B------:R-:W-:-:S03]  /*ad3a0*/  ISETP.LT.AND P3, PT, R13, R244, !P1 ;  /* 0x000000f40d00720c */ /* 0x000fc60004f61270 */
[----:B------:R3:W-:Y:S01]  /*ad3b0*/  @P2 STG.E desc[UR60][R236.64], R239 ;  /* 0x000000efec002986 */ /* 0x0007e2000c10193c */
[----:B--2---:R-:W-:-:S03]  /*ad3c0*/  IMAD.WIDE R232, R0, 0x4, R8 ;  /* 0x0000000400e87825 */ /* 0x004fc600078e0208 */
[----:B------:R-:W2:Y:S01]  /*ad3d0*/  LDL.LU R252, [R1+0x1c] ;  /* 0x00001c0001fc7983 */ /* 0x000ea20000300800 */
[----:B------:R-:W-:Y:S01]  /*ad3e0*/  ISETP.LT.AND P2, PT, R17, R238, !P1 ;  /* 0x000000ee1100720c */ /* 0x000fe20004f41270 */
[----:B------:R-:W4:Y:S02]  /*ad3f0*/  LDC R246, c[0x0][0x228] ;  /* 0x00008a00fff67b82 */ /* 0x000f240000000800 */
[----:B------:R-:W4:Y:S04]  /*ad400*/  LDL.LU R244, [R1+0x1c10] ;  /* 0x001c100001f47983 */ /* 0x000f280000300800 */
[----:B------:R-:W2:Y:S01]  /*ad410*/  LDL.LU R238, [R1+0x40c] ;  /* 0x00040c0001ee7983 */ /* 0x000ea20000300800 */
[----:B------:R-:W-:Y:S01]  /*ad420*/  IMAD.IADD R16, R0, 0x1, R14 ;  /* 0x0000000100107824 */ /* 0x000fe200078e020e */
[----:B------:R-:W-:Y:S01]  /*ad430*/  ISETP.LT.AND P4, PT, R15, R198, !P1 ;  /* 0x000000c60f00720c */ /* 0x000fe20004f81270 */
[----:B---3--:R-:W3:Y:S01]  /*ad440*/  LDC R239, c[0x0][0x228] ;  /* 0x00008a00ffef7b82 */ /* 0x008ee20000000800 */
[----:B------:R1:W-:Y:S01]  /*ad450*/  @P0 STG.E desc[UR60][R232.64], R247 ;  /* 0x000000f7e8000986 */ /* 0x0003e2000c10193c */
[----:B------:R-:W-:-:S06]  /*ad460*/  IMAD.WIDE R234, R16, 0x4, R2 ;  /* 0x0000000410ea7825 */ /* 0x000fcc00078e0202 */
[----:B------:R-:W3:Y:S01]  /*ad470*/  LDC.64 R198, c[0x0][0x228] ;  /* 0x00008a00ffc67b82 */ /* 0x000ee20000000a00 */
[----:B-1----:R-:W3:Y:S07]  /*ad480*/  LDL.LU R233, [R1+0xc0c] ;  /* 0x000c0c0001e97983 */ /* 0x002eee0000300800 */
[----:B------:R-:W1:Y:S01]  /*ad490*/  LDC R247, c[0x0][0x228] ;  /* 0x00008a00fff77b82 */ /* 0x000e620000000800 */
[----:B------:R-:W-:-:S07]  /*ad4a0*/  VIADD R0, R10, 0x10 ;  /* 0x000000100a007836 */ /* 0x000fce0000000000 */
[----:B------:R-:W4:Y:S01]  /*ad4b0*/  LDC R245, c[0x0][0x228] ;  /* 0x00008a00fff57b82 */ /* 0x000f220000000800 */
[----:B---3--:R3:W-:Y:S04]  /*ad4c0*/  @P5 STG.E desc[UR60][R234.64], R233 ;  /* 0x000000e9ea005986 */ /* 0x0087e8000c10193c */
[----:B---3--:R-:W3:Y:S01]  /*ad4d0*/  LDL.LU R235, [R1+0x81c] ;  /* 0x00081c0001eb7983 */ /* 0x008ee20000300800 */
[----:B------:R-:W-:Y:S01]  /*ad4e0*/  IMAD.WIDE R236, R16, 0x4, R4 ;  /* 0x0000000410ec7825 */ /* 0x000fe200078e0204 */
[----:B------:R-:W-:Y:S02]  /*ad4f0*/  ISETP.GE.AND P1, PT, R0, R197, PT ;  /* 0x000000c50000720c */ /* 0x000fe40003f26270 */
[----:B------:R-:W4:Y:S01]  /*ad500*/  LDL.LU R197, [R1+0x1e40] ;  /* 0x001e400001c57983 */ /* 0x000f220000300800 */
[C---:B------:R-:W-:Y:S01]  /*ad510*/  IMAD.WIDE R232, R16.reuse, 0x4, R6 ;  /* 0x0000000410e87825 */ /* 0x040fe200078e0206 */
[----:B------:R-:W-:-:S02]  /*ad520*/  IADD3 R0, R16, R14, RZ ;  /* 0x0000000e10007210 */ /* 0x000fc40007ffe0ff */
[----:B---3--:R3:W-:Y:S01]  /*ad530*/  @P3 STG.E desc[UR60][R236.64], R235 ;  /* 0x000000ebec003986 */ /* 0x0087e2000c10193c */
[----:B-1----:R-:W-:-:S03]  /*ad540*/  ISETP.LT.AND P3, PT, R11, R247, !P1 ;  /* 0x000000f70b00720c */ /* 0x002fc60004f61270 */
[----:B--2---:R1:W-:Y:S04]  /*ad550*/  @P2 STG.E desc[UR60][R232.64], R238 ;  /* 0x000000eee8002986 */ /* 0x0043e8000c10193c */
[----:B------:R-:W2:Y:S01]  /*ad560*/  LDL.LU R247, [R1+0xc10] ;  /* 0x000c100001f77983 */ /* 0x000ea20000300800 */
[----:B---3--:R-:W-:-:S04]  /*ad570*/  IMAD.WIDE R234, R16, 0x4, R8 ;  /* 0x0000000410ea7825 */ /* 0x008fc800078e0208 */
[----:B------:R-:W-:Y:S01]  /*ad580*/  VIADD R16, R10, 0x11 ;  /* 0x000000110a107836 */ /* 0x000fe20000000000 */
[----:B------:R3:W-:Y:S01]  /*ad590*/  @P4 STG.E desc[UR60][R234.64], R252 ;  /* 0x000000fcea004986 */ /* 0x0007e2000c10193c */
[----:B------:R-:W-:Y:S01]  /*ad5a0*/  IMAD.WIDE R236, R0, 0x4, R8 ;  /* 0x0000000400ec7825 */ /* 0x000fe200078e0208 */
[----:B-1----:R-:W1:Y:S02]  /*ad5b0*/  LDC R238, c[0x0][0x228] ;  /* 0x00008a00ffee7b82 */ /* 0x002e640000000800 */
[----:B------:R-:W-:-:S06]  /*ad5c0*/  ISETP.GE.AND P0, PT, R16, R199, PT ;  /* 0x000000c71000720c */ /* 0x000fcc0003f06270 */
[----:B------:R-:W1:Y:S01]  /*ad5d0*/  LDC.64 R232, c[0x0][0x228] ;  /* 0x00008a00ffe87b82 */ /* 0x000e620000000a00 */
[----:B---3--:R-:W3:Y:S04]  /*ad5e0*/  LDL.LU R252, [R1+0x410] ;  /* 0x0004100001fc7983 */ /* 0x008ee80000300800 */
[----:B------:R-:W2:Y:S04]  /*ad5f0*/  LDL.LU R16, [R1+0x1410] ;  /* 0x0014100001107983 */ /* 0x000ea80000300800 */
[----:B------:R-:W3:Y:S01]  /*ad600*/  LDL.LU R199, [R1+0x1010] ;  /* 0x0010100001c77983 */ /* 0x000ee20000300800 */
[----:B------:R-:W-:Y:S01]  /*ad610*/  ISETP.LT.AND P2, PT, R13, R239, !P1 ;  /* 0x000000ef0d00720c */ /* 0x000fe20004f41270 */
[----:B------:R-:W-:Y:S01]  /*ad620*/  IMAD.WIDE R234, R0, 0x4, R2 ;  /* 0x0000000400ea7825 */ /* 0x000fe200078e0202 */
[----:B----4-:R-:W-:Y:S01]  /*ad630*/  ISETP.LT.AND P4, PT, R17, R246, !P1 ;  /* 0x000000f61100720c */ /* 0x010fe20004f81270 */
[----:B------:R-:W4:Y:S01]  /*ad640*/  LDC R239, c[0x0][0x228] ;  /* 0x00008a00ffef7b82 */ /* 0x000f220000000800 */
[----:B------:R-:W-:-:S02]  /*ad650*/  ISETP.LT.AND P1, PT, R15, R196, !P1 ;  /* 0x000000c40f00720c */ /* 0x000fc40004f21270 */
[----:B------:R1:W-:Y:S01]  /*ad660*/  @P3 STG.E desc[UR60][R234.64], R197 ;  /* 0x000000c5ea003986 */ /* 0x0003e2000c10193c */
[----:B------:R-:W-:-:S04]  /*ad670*/  ISETP.LT.AND P5, PT, R11, R245, !P0 ;  /* 0x000000f50b00720c */ /* 0x000fc800047a1270 */
[----:B------:R-:W4:Y:S01]  /*ad680*/  LDC R246, c[0x0][0x228] ;  /* 0x00008a00fff67b82 */ /* 0x000f220000000800 */
[----:B-1----:R-:W-:-:S07]  /*ad690*/  IMAD.WIDE R196, R0, 0x4, R4 ;  /* 0x0000000400c47825 */ /* 0x002fce00078e0204 */
[----:B------:R-:W1:Y:S01]  /*ad6a0*/  LDC R245, c[0x0][0x228] ;  /* 0x00008a00fff57b82 */ /* 0x000e620000000800 */
[C---:B------:R-:W-:Y:S01]  /*ad6b0*/  IMAD.WIDE R234, R0.reuse, 0x4, R6 ;  /* 0x0000000400ea7825 */ /* 0x040fe200078e0206 */
[----:B------:R4:W-:Y:S06]  /*ad6c0*/  @P2 STG.E desc[UR60][R196.64], R244 ;  /* 0x000000f4c4002986 */ /* 0x0009ec000c10193c */
[----:B----4-:R-:W4:Y:S01]  /*ad6d0*/  LDC R244, c[0x0][0x228] ;  /* 0x00008a00fff47b82 */ /* 0x010f220000000800 */
[----:B------:R-:W-:Y:S01]  /*ad6e0*/  IMAD.IADD R0, R0, 0x1, R14 ;  /* 0x0000000100007824 */ /* 0x000fe200078e020e */
[----:B------:R-:W-:-:S06]  /*ad6f0*/  ISETP.LT.AND P3, PT, R15, R198, !P0 ;  /* 0x000000c60f00720c */ /* 0x000fcc0004761270 */
[----:B------:R-:W1:Y:S01]  /*ad700*/  LDC.64 R196, c[0x0][0x228] ;  /* 0x00008a00ffc47b82 */ /* 0x000e620000000a00 */
[----:B--2---:R-:W-:Y:S04]  /*ad710*/  @P4 STG.E desc[UR60][R234.64], R16 ;  /* 0x00000010ea004986 */ /* 0x004fe8000c10193c */
[----:B---3--:R2:W-:Y:S04]  /*ad720*/  @P1 STG.E desc[UR60][R236.64], R199 ;  /* 0x000000c7ec001986 */ /* 0x0085e8000c10193c */
[----:B--2---:R-:W2:Y:S01]  /*ad730*/  LDL.LU R236, [R1+0x420] ;  /* 0x0004200001ec7983 */ /* 0x004ea20000300800 */
[----:B----4-:R-:W-:-:S02]  /*ad740*/  ISETP.LT.AND P2, PT, R13, R244, !P0 ;  /* 0x000000f40d00720c */ /* 0x010fc40004741270 */
[C---:B------:R-:W-:Y:S01]  /*ad750*/  ISETP.LT.AND P0, PT, R17.reuse, R238, !P0 ;  /* 0x000000ee1100720c */ /* 0x040fe20004701270 */
[----:B------:R-:W-:Y:S01]  /*ad760*/  IMAD.WIDE R198, R0, 0x4, R2 ;  /* 0x0000000400c67825 */ /* 0x000fe200078e0202 */
[----:B------:R-:W-:Y:S01]  /*ad770*/  IADD3 R16, R10, 0x12, RZ ;  /* 0x000000120a107810 */ /* 0x000fe20007ffe0ff */
[----:B------:R-:W3:Y:S01]  /*ad780*/  LDL.LU R237, [R1+0x20] ;  /* 0x0000200001ed7983 */ /* 0x000ee20000300800 */
[----:B------:R-:W4:Y:S01]  /*ad790*/  LDC R244, c[0x0][0x228] ;  /* 0x00008a00fff47b82 */ /* 0x000f220000000800 */
[----:B------:R-:W-:Y:S01]  /*ad7a0*/  IMAD.WIDE R234, R0, 0x4, R4 ;  /* 0x0000000400ea7825 */ /* 0x000fe200078e0204 */
[----:B------:R-:W-:Y:S01]  /*ad7b0*/  ISETP.GE.AND P1, PT, R16, R233, PT ;  /* 0x000000e91000720c */ /* 0x000fe20003f26270 */
[----:B------:R1:W-:Y:S04]  /*ad7c0*/  @P5 STG.E desc[UR60][R198.64], R247 ;  /* 0x000000f7c6005986 */ /* 0x0003e8000c10193c */
[----:B------:R1:W-:Y:S01]  /*ad7d0*/  @P2 STG.E desc[UR60][R234.64], R252 ;  /* 0x000000fcea002986 */ /* 0x0003e2000c10193c */
[----:B------:R-:W-:Y:S01]  /*ad7e0*/  ISETP.LT.AND P2, PT, R17, R246, !P1 ;  /* 0x000000f61100720c */ /* 0x000fe20004f41270 */
[----:B------:R-:W-:Y:S01]  /*ad7f0*/  VIADD R16, R10, 0x13 ;  /* 0x000000130a107836 */ /* 0x000fe20000000000 */
[----:B-1----:R-:W-:Y:S01]  /*ad800*/  ISETP.LT.AND P4, PT, R13, R245, !P1 ;  /* 0x000000f50d00720c */ /* 0x002fe20004f81270 */
[----:B------:R-:W1:Y:S01]  /*ad810*/  LDC R233, c[0x0][0x228] ;  /* 0x00008a00ffe97b82 */ /* 0x000e620000000800 */
[----:B------:R-:W-:Y:S01]  /*ad820*/  IMAD.WIDE R198, R0, 0x4, R6 ;  /* 0x0000000400c67825 */ /* 0x000fe200078e0206 */
[----:B------:R-:W4:Y:S06]  /*ad830*/  LDL.LU R252, [R1+0x1014] ;  /* 0x0010140001fc7983 */ /* 0x000f2c0000300800 */
[----:B------:R-:W1:Y:S01]  /*ad840*/  LDC R247, c[0x0][0x228] ;  /* 0x00008a00fff77b82 */ /* 0x000e620000000800 */
[----:B------:R-:W4:Y:S04]  /*ad850*/  LDL.LU R246, [R1+0x1414] ;  /* 0x0014140001f67983 */ /* 0x000f280000300800 */
[----:B------:R-:W4:Y:S01]  /*ad860*/  LDL.LU R245, [R1+0x1c14] ;  /* 0x001c140001f57983 */ /* 0x000f220000300800 */
[----:B------:R-:W-:-:S03]  /*ad870*/  ISETP.LT.AND P5, PT, R11, R239, !P1 ;  /* 0x000000ef0b00720c */ /* 0x000fc60004fa1270 */
[----:B--2---:R2:W-:Y:S01]  /*ad880*/  @P0 STG.E desc[UR60][R198.64], R236 ;  /* 0x000000ecc6000986 */ /* 0x0045e2000c10193c */
[----:B------:R-:W-:-:S03]  /*ad890*/  ISETP.LT.AND P0, PT, R15, R232, !P1 ;  /* 0x000000e80f00720c */ /* 0x000fc60004f01270 */
[----:B------:R-:W4:Y:S01]  /*ad8a0*/  LDL.LU R232, [R1+0x1e44] ;  /* 0x001e440001e87983 */ /* 0x000f220000300800 */
[----:B------:R-:W-:-:S03]  /*ad8b0*/  ISETP.GE.AND P1, PT, R16, R197, PT ;  /* 0x000000c51000720c */ /* 0x000fc60003f26270 */
[----:B------:R-:W4:Y:S04]  /*ad8c0*/  LDL.LU R16, [R1+0xc14] ;  /* 0x000c140001107983 */ /* 0x000f280000300800 */
[----:B------:R-:W4:Y:S01]  /*ad8d0*/  LDL.LU R197, [R1+0x414] ;  /* 0x0004140001c57983 */ /* 0x000f220000300800 */
[C---:B------:R-:W-:Y:S01]  /*ad8e0*/  IMAD.WIDE R234, R0.reuse, 0x4, R8 ;  /* 0x0000000400ea7825 */ /* 0x040fe200078e0208 */
[----:B--2---:R-:W2:Y:S03]  /*ad8f0*/  LDC.64 R198, c[0x0][0x228] ;  /* 0x00008a00ffc67b82 */ /* 0x004ea60000000a00 */
[----:B------:R-:W-:Y:S01]  /*ad900*/  IMAD.IADD R0, R0, 0x1, R14 ;  /* 0x0000000100007824 */ /* 0x000fe200078e020e */
[----:B---3--:R3:W-:Y:S01]  /*ad910*/  @P3 STG.E desc[UR60][R234.64], R237 ;  /* 0x000000edea003986 */ /* 0x0087e2000c10193c */
[----:B----4-:R-:W-:-:S02]  /*ad920*/  ISETP.LT.AND P3, PT, R13, R244, !P1 ;  /* 0x000000f40d00720c */ /* 0x010fc40004f61270 */
[----:B------:R-:W-:-:S04]  /*ad930*/  IMAD.WIDE R238, R0, 0x4, R6 ;  /* 0x0000000400ee7825 */ /* 0x000fc800078e0206 */
[----:B---3--:R-:W-:-:S04]  /*ad940*/  IMAD.WIDE R234, R0, 0x4, R2 ;  /* 0x0000000400ea7825 */ /* 0x008fc800078e0202 */
[C---:B------:R-:W-:Y:S01]  /*ad950*/  IMAD.WIDE R236, R0.reuse, 0x4, R4 ;  /* 0x0000000400ec7825 */ /* 0x040fe200078e0204 */
[----:B------:R-:W-:Y:S01]  /*ad960*/  IADD3 R244, R0, R14, RZ ;  /* 0x0000000e00f47210 */ /* 0x000fe20007ffe0ff */
[----:B------:R3:W-:Y:S04]  /*ad970*/  @P5 STG.E desc[UR60][R234.64], R232 ;  /* 0x000000e8ea005986 */ /* 0x0007e8000c10193c */
[----:B------:R4:W-:Y:S01]  /*ad980*/  @P4 STG.E desc[UR60][R236.64], R245 ;  /* 0x000000f5ec004986 */ /* 0x0009e2000c10193c */
[----:B-1----:R-:W-:-:S03]  /*ad990*/  ISETP.LT.AND P4, PT, R11, R233, !P1 ;  /* 0x000000e90b00720c */ /* 0x002fc60004f81270 */
[----:B------:R1:W-:Y:S01]  /*ad9a0*/  @P2 STG.E desc[UR60][R238.64], R246 ;  /* 0x000000f6ee002986 */ /* 0x0003e2000c10193c */
[----:B---3--:R-:W-:Y:S01]  /*ad9b0*/  IMAD.WIDE R234, R0, 0x4, R8 ;  /* 0x0000000400ea7825 */ /* 0x008fe200078e0208 */
[----:B------:R-:W3:Y:S03]  /*ad9c0*/  LDC.64 R232, c[0x0][0x228] ;  /* 0x00008a00ffe87b82 */ /* 0x000ee60000000a00 */
[----:B------:R-:W-:Y:S01]  /*ad9d0*/  VIADD R0, R10, 0x14 ;  /* 0x000000140a007836 */ /* 0x000fe20000000000 */
[----:B------:R2:W-:Y:S01]  /*ad9e0*/  @P0 STG.E desc[UR60][R234.64], R252 ;  /* 0x000000fcea000986 */ /* 0x0005e2000c10193c */
[----:B----4-:R-:W-:-:S03]  /*ad9f0*/  IMAD.WIDE R236, R244, 0x4, R2 ;  /* 0x00000004f4ec7825 */ /* 0x010fc600078e0202 */
[----:B------:R-:W4:Y:S01]  /*ada00*/  LDC R245, c[0x0][0x228] ;  /* 0x00008a00fff57b82 */ /* 0x000f220000000800 */
[----:B-1----:R-:W-:Y:S01]  /*ada10*/  IMAD.WIDE R238, R244, 0x4, R4 ;  /* 0x00000004f4ee7825 */ /* 0x002fe200078e0204 */
[----:B--2---:R-:W-:Y:S01]  /*ada20*/  ISETP.GE.AND P0, PT, R0, R199, PT ;  /* 0x000000c70000720c */ /* 0x004fe20003f06270 */
[----:B------:R1:W-:Y:S04]  /*ada30*/  @P4 STG.E desc[UR60][R236.64], R16 ;  /* 0x00000010ec004986 */ /* 0x0003e8000c10193c */
[----:B------:R-:W2:Y:S01]  /*ada40*/  LDL.LU R235, [R1+0x424] ;  /* 0x0004240001eb7983 */ /* 0x000ea20000300800 */
[----:B------:R-:W3:Y:S03]  /*ada50*/  LDC R246, c[0x0][0x228] ;  /* 0x00008a00fff67b82 */ /* 0x000ee60000000800 */
[----:B------:R-:W3:Y:S04]  /*ada60*/  LDL.LU R199, [R1+0x1e48] ;  /* 0x001e480001c77983 */ /* 0x000ee80000300800 */
[----:B------:R1:W-:Y:S01]  /*ada70*/  @P3 STG.E desc[UR60][R238.64], R197 ;  /* 0x000000c5ee003986 */ /* 0x0003e2000c10193c */
[----:B------:R-:W4:Y:S01]  /*ada80*/  LDC R252, c[0x0][0x228] ;  /* 0x00008a00fffc7b82 */ /* 0x000f220000000800 */
[----:B------:R-:W-:-:S02]  /*ada90*/  ISETP.LT.AND P2, PT, R17, R247, !P1 ;  /* 0x000000f71100720c */ /* 0x000fc40004f41270 */
[----:B------:R-:W-:Y:S01]  /*adaa0*/  IADD3 R0, R10, 0x15, RZ ;  /* 0x000000150a007810 */ /* 0x000fe20007ffe0ff */
[----:B-1----:R-:W-:-:S04]  /*adab0*/  IMAD.IADD R16, R244, 0x1, R14 ;  /* 0x00000001f4107824 */ /* 0x002fc800078e020e */
[----:B------:R-:W1:Y:S01]  /*adac0*/  LDC R236, c[0x0][0x228] ;  /* 0x00008a00ffec7b82 */ /* 0x000e620000000800 */
[----:B------:R-:W3:Y:S01]  /*adad0*/  LDL.LU R239, [R1+0x24] ;  /* 0x0000240001ef7983 */ /* 0x000ee20000300800 */
[----:B------:R-:W-:Y:S01]  /*adae0*/  ISETP.LT.AND P1, PT, R15, R196, !P1 ;  /* 0x000000c40f00720c */ /* 0x000fe20004f21270 */
[----:B------:R-:W-:Y:S01]  /*adaf0*/  IMAD.WIDE R196, R244, 0x4, R6 ;  /* 0x00000004f4c47825 */ /* 0x000fe200078e0206 */
[----:B----4-:R-:W-:Y:S01]  /*adb00*/  ISETP.LT.AND P3, PT, R13, R245, !P0 ;  /* 0x000000f50d00720c */ /* 0x010fe20004761270 */
[----:B------:R-:W4:Y:S03]  /*adb10*/  LDL.LU R238, [R1+0x1418] ;  /* 0x0014180001ee7983 */ /* 0x000f260000300800 */
[----:B------:R-:W1:Y:S01]  /*adb20*/  LDC R247, c[0x0][0x228] ;  /* 0x00008a00fff77b82 */ /* 0x000e620000000800 */
[----:B------:R-:W4:Y:S01]  /*adb30*/  LDL.LU R245, [R1+0x1c18] ;  /* 0x001c180001f57983 */ /* 0x000f220000300800 */
[----:B------:R-:W-:-:S06]  /*adb40*/  ISETP.LT.AND P4, PT, R11, R252, !P0 ;  /* 0x000000fc0b00720c */ /* 0x000fcc0004781270 */
[----:B------:R-:W4:Y:S01]  /*adb50*/  LDC R237, c[0x0][0x228] ;  /* 0x00008a00ffed7b82 */ /* 0x000f220000000800 */
[----:B--2---:R2:W-:Y:S01]  /*adb60*/  @P2 STG.E desc[UR60][R196.64], R235 ;  /* 0x000000ebc4002986 */ /* 0x0045e2000c10193c */
[----:B---3--:R-:W-:-:S03]  /*adb70*/  ISETP.LT.AND P2, PT, R17, R246, !P0 ;  /* 0x000000f61100720c */ /* 0x008fc60004741270 */
[----:B------:R-:W3:Y:S04]  /*adb80*/  LDL.LU R246, [R1+0xc18] ;  /* 0x000c180001f67983 */ /* 0x000ee80000300800 */
[----:B------:R-:W3:Y:S01]  /*adb90*/  LDL.LU R252, [R1+0x28] ;  /* 0x0000280001fc7983 */ /* 0x000ee20000300800 */
[----:B--2---:R-:W-:-:S04]  /*adba0*/  IMAD.WIDE R196, R244, 0x4, R8 ;  /* 0x00000004f4c47825 */ /* 0x004fc800078e0208 */
[----:B------:R-:W-:Y:S01]  /*adbb0*/  IMAD.WIDE R234, R16, 0x4, R2 ;  /* 0x0000000410ea7825 */ /* 0x000fe200078e0202 */
[----:B------:R-:W-:Y:S01]  /*adbc0*/  ISETP.LT.AND P0, PT, R15, R198, !P0 ;  /* 0x000000c60f00720c */ /* 0x000fe20004701270 */
[----:B------:R-:W2:Y:S01]  /*adbd0*/  LDC R244, c[0x0][0x228] ;  /* 0x00008a00fff47b82 */ /* 0x000ea20000000800 */
[----:B------:R1:W-:Y:S01]  /*adbe0*/  @P1 STG.E desc[UR60][R196.64], R239 ;  /* 0x000000efc4001986 */ /* 0x0003e2000c10193c */
[----:B------:R-:W-:-:S03]  /*adbf0*/  ISETP.GE.AND P1, PT, R0, R233, PT ;  /* 0x000000e90000720c */ /* 0x000fc60003f26270 */
[----:B------:R-:W2:Y:S03]  /*adc00*/  LDL.LU R233, [R1+0x1018] ;  /* 0x0010180001e97983 */ /* 0x000ea60000300800 */
[----:B-1----:R-:W1:Y:S01]  /*adc10*/  LDC.64 R196, c[0x0][0x228] ;  /* 0x00008a00ffc47b82 */ /* 0x002e620000000a00 */
[----:B------:R4:W-:Y:S01]  /*adc20*/  @P4 STG.E desc[UR60][R234.64], R199 ;  /* 0x000000c7ea004986 */ /* 0x0009e2000c10193c */
[C---:B------:R-:W-:Y:S01]  /*adc30*/  IMAD.IADD R0, R16.reuse, 0x1, R14 ;  /* 0x0000000110007824 */ /* 0x040fe200078e020e */
[----:B------:R-:W-:Y:S02]  /*adc40*/  ISETP.LT.AND P4, PT, R11, R247, !P1 ;  /* 0x000000f70b00720c */ /* 0x000fe40004f81270 */
[----:B------:R-:W3:Y:S03]  /*adc50*/  LDL.LU R247, [R1+0x428] ;  /* 0x0004280001f77983 */ /* 0x000ee60000300800 */
[----:B------:R-:W3:Y:S01]  /*adc60*/  LDC R239, c[0x0][0x228] ;  /* 0x00008a00ffef7b82 */ /* 0x000ee20000000800 */
[----:B----4-:R-:W-:-:S04]  /*adc70*/  IMAD.WIDE R198, R16, 0x4, R4 ;  /* 0x0000000410c67825 */ /* 0x010fc800078e0204 */
[C---:B------:R-:W-:Y:S01]  /*adc80*/  IMAD.WIDE R234, R16.reuse, 0x4, R6 ;  /* 0x0000000410ea7825 */ /* 0x040fe200078e0206 */
[----:B------:R4:W-:Y:S04]  /*adc90*/  @P3 STG.E desc[UR60][R198.64], R245 ;  /* 0x000000f5c6003986 */ /* 0x0009e8000c10193c */
[----:B------:R4:W-:Y:S02]  /*adca0*/  @P2 STG.E desc[UR60][R234.64], R238 ;  /* 0x000000eeea002986 */ /* 0x0009e4000c10193c */
[----:B----4-:R-:W-:Y:S02]  /*adcb0*/  IMAD.WIDE R198, R16, 0x4, R8 ;  /* 0x0000000410c67825 */ /* 0x010fe400078e0208 */
[----:B------:R-:W4:Y:S02]  /*adcc0*/  LDL.LU R245, [R1+0x1e4c] ;  /* 0x001e4c0001f57983 */ /* 0x000f240000300800 */
[----:B------:R-:W-:Y:S01]  /*adcd0*/  VIADD R16, R10, 0x16 ;  /* 0x000000160a107836 */ /* 0x000fe20000000000 */
[----:B------:R-:W-:Y:S01]  /*adce0*/  ISETP.LT.AND P3, PT, R13, R236, !P1 ;  /* 0x000000ec0d00720c */ /* 0x000fe20004f61270 */
[----:B------:R-:W4:Y:S01]  /*adcf0*/  LDC R238, c[0x0][0x228] ;  /* 0x00008a00ffee7b82 */ /* 0x000f220000000800 */
[----:B--2---:R2:W-:Y:S02]  /*add00*/  @P0 STG.E desc[UR60][R198.64], R233 ;  /* 0x000000e9c6000986 */ /* 0x0045e4000c10193c */
[----:B-1----:R-:W-:-:S02]  /*add10*/  ISETP.GE.AND P0, PT, R16, R197, PT ;  /* 0x000000c51000720c */ /* 0x002fc40003f06270 */
[----:B------:R-:W4:Y:S01]  /*add20*/  LDL.LU R197, [R1+0x418] ;  /* 0x0004180001c57983 */ /* 0x000f220000300800 */
[----:B------:R-:W-:Y:S01]  /*add30*/  ISETP.LT.AND P2, PT, R17, R237, !P1 ;  /* 0x000000ed1100720c */ /* 0x000fe20004f41270 */
[C---:B------:R-:W-:Y:S01]  /*add40*/  IMAD.WIDE R234, R0.reuse, 0x4, R2 ;  /* 0x0000000400ea7825 */ /* 0x040fe200078e0202 */
[----:B------:R-:W-:Y:S01]  /*add50*/  ISETP.LT.AND P1, PT, R15, R232, !P1 ;  /* 0x000000e80f00720c */ /* 0x000fe20004f21270 */
[----:B--2---:R-:W1:Y:S03]  /*add60*/  LDC.64 R198, c[0x0][0x228] ;  /* 0x00008a00ffc67b82 */ /* 0x004e660000000a00 */
[----:B---3--:R2:W-:Y:S01]  /*add70*/  @P4 STG.E desc[UR60][R234.64], R246 ;  /* 0x000000f6ea004986 */ /* 0x0085e2000c10193c */
[----:B------:R-:W-:-:S04]  /*add80*/  IMAD.WIDE R232, R0, 0x4, R4 ;  /* 0x0000000400e87825 */ /* 0x000fc800078e0204 */
[----:B------:R-:W-:-:S04]  /*add90*/  IMAD.WIDE R236, R0, 0x4, R8 ;  /* 0x0000000400ec7825 */ /* 0x000fc800078e0208 */
[C---:B--2---:R-:W-:Y:S01]  /*adda0*/  IMAD.WIDE R234, R0.reuse, 0x4, R6 ;  /* 0x0000000400ea7825 */ /* 0x044fe200078e0206 */
[----:B------:R-:W-:Y:S01]  /*addb0*/  IADD3 R0, R0, R14, RZ ;  /* 0x0000000e00007210 */ /* 0x000fe20007ffe0ff */
[----:B------:R-:W2:Y:S02]  /*addc0*/  LDC R246, c[0x0][0x228] ;  /* 0x00008a00fff67b82 */ /* 0x000ea40000000800 */
[----:B------:R-:W-:Y:S01]  /*addd0*/  VIADD R16, R10, 0x17 ;  /* 0x000000170a107836 */ /* 0x000fe20000000000 */
[----:B----4-:R3:W-:Y:S04]  /*adde0*/  @P3 STG.E desc[UR60][R232.64], R197 ;  /* 0x000000c5e8003986 */ /* 0x0107e8000c10193c */
[----:B------:R4:W-:Y:S04]  /*addf0*/  @P2 STG.E desc[UR60][R234.64], R247 ;  /* 0x000000f7ea002986 */ /* 0x0009e8000c10193c */
[----:B------:R1:W-:Y:S01]  /*ade00*/  @P1 STG.E desc[UR60][R236.64], R252 ;  /* 0x000000fcec001986 */ /* 0x0003e2000c10193c */
[----:B------:R-:W-:-:S02]  /*ade10*/  ISETP.LT.AND P1, PT, R11, R239, !P0 ;  /* 0x000000ef0b00720c */ /* 0x000fc40004721270 */
[----:B------:R-:W-:Y:S01]  /*ade20*/  ISETP.LT.AND P3, PT, R13, R244, !P0 ;  /* 0x000000f40d00720c */ /* 0x000fe20004761270 */
[----:B---3--:R-:W3:Y:S01]  /*ade30*/  LDC.64 R232, c[0x0][0x228] ;  /* 0x00008a00ffe87b82 */ /* 0x008ee20000000a00 */
[----:B----4-:R-:W-:Y:S01]  /*ade40*/  IMAD.WIDE R234, R0, 0x4, R2 ;  /* 0x0000000400ea7825 */ /* 0x010fe200078e0202 */
[----:B------:R-:W4:Y:S01]  /*ade50*/  LDL.LU R247, [R1+0xc1c] ;  /* 0x000c1c0001f77983 */ /* 0x000f220000300800 */
[----:B------:R-:W-:-:S05]  /*ade60*/  ISETP.LT.AND P2, PT, R15, R196, !P0 ;  /* 0x000000c40f00720c */ /* 0x000fca0004741270 */
[----:B-1----:R-:W1:Y:S01]  /*ade70*/  LDC R236, c[0x0][0x228] ;  /* 0x00008a00ffec7b82 */ /* 0x002e620000000800 */
[----:B------:R-:W4:Y:S04]  /*ade80*/  LDL.LU R252, [R1+0x41c] ;  /* 0x00041c0001fc7983 */ /* 0x000f280000300800 */
[----:B------:R2:W-:Y:S01]  /*ade90*/  @P1 STG.E desc[UR60][R234.64], R245 ;  /* 0x000000f5ea001986 */ /* 0x0005e2000c10193c */
[----:B------:R-:W-:Y:S02]  /*adea0*/  ISETP.GE.AND P1, PT, R16, R199, PT ;  /* 0x000000c71000720c */ /* 0x000fe40003f26270 */
[----:B------:R-:W4:Y:S01]  /*adeb0*/  LDC R239, c[0x0][0x228] ;  /* 0x00008a00ffef7b82 */ /* 0x000f220000000800 */
[----:B------:R-:W3:Y:S04]  /*adec0*/  LDL.LU R244, [R1+0x101c] ;  /* 0x00101c0001f47983 */ /* 0x000ee80000300800 */
[----:B------:R-:W4:Y:S03]  /*aded0*/  LDL.LU R16, [R1+0x1c1c] ;  /* 0x001c1c0001107983 */ /* 0x000f260000300800 */
[----:B------:R-:W1:Y:S01]  /*adee0*/  LDC R237, c[0x0][0x228] ;  /* 0x00008a00ffed7b82 */ /* 0x000e620000000800 */
[----:B------:R-:W3:Y:S07]  /*adef0*/  LDL.LU R199, [R1+0x141c] ;  /* 0x00141c0001c77983 */ /* 0x000eee0000300800 */
[----:B--2---:R-:W2:Y:S01]  /*adf00*/  LDC R245, c[0x0][0x228] ;  /* 0x00008a00fff57b82 */ /* 0x004ea20000000800 */
[----:B------:R-:W-:Y:S01]  /*adf10*/  IMAD.WIDE R196, R0, 0x4, R4 ;  /* 0x0000000400c47825 */ /* 0x000fe200078e0204 */
[----:B------:R-:W-:-:S03]  /*adf20*/  ISETP.LT.AND P0, PT, R17, R238, !P0 ;  /* 0x000000ee1100720c */ /* 0x000fc60004701270 */
[----:B------:R-:W-:Y:S01]  /*adf30*/  IMAD.WIDE R234, R0, 0x4, R6 ;  /* 0x0000000400ea7825 */ /* 0x000fe200078e0206 */
[----:B------:R-:W-:Y:S02]  /*adf40*/  ISETP.LT.AND P4, PT, R13, R246, !P1 ;  /* 0x000000f60d00720c */ /* 0x000fe40004f81270 */
[----:B------:R-:W1:Y:S08]  /*adf50*/  LDC R238, c[0x0][0x228] ;  /* 0x00008a00ffee7b82 */ /* 0x000e700000000800 */
[----:B------:R-:W1:Y:S01]  /*adf60*/  LDC R246, c[0x0][0x228] ;  /* 0x00008a00fff67b82 */ /* 0x000e620000000800 */
[----:B----4-:R4:W-:Y:S01]  /*adf70*/  @P3 STG.E desc[UR60][R196.64], R16 ;  /* 0x00000010c4003986 */ /* 0x0109e2000c10193c */
[----:B--2---:R-:W-:-:S03]  /*adf80*/  ISETP.LT.AND P3, PT, R11, R245, !P1 ;  /* 0x000000f50b00720c */ /* 0x004fc60004f61270 */
[----:B------:R-:W2:Y:S04]  /*adf90*/  LDL.LU R245, [R1+0x42c] ;  /* 0x00042c0001f57983 */ /* 0x000ea80000300800 */
[----:B---3--:R3:W-:Y:S01]  /*adfa0*/  @P0 STG.E desc[UR60][R234.64], R199 ;  /* 0x000000c7ea000986 */ /* 0x0087e2000c10193c */
[----:B----4-:R-:W-:Y:S01]  /*adfb0*/  IMAD.WIDE R196, R0, 0x4, R8 ;  /* 0x0000000400c47825 */ /* 0x010fe200078e0208 */
[----:B------:R-:W-:-:S03]  /*adfc0*/  IADD3 R16, R10, 0x18, RZ ;  /* 0x000000180a107810 */ /* 0x000fc60007ffe0ff */
[----:B------:R-:W-:Y:S01]  /*adfd0*/  IMAD.IADD R0, R0, 0x1, R14 ;  /* 0x0000000100007824 */ /* 0x000fe200078e020e */
[----:B------:R4:W-:Y:S01]  /*adfe0*/  @P2 STG.E desc[UR60][R196.64], R244 ;  /* 0x000000f4c4002986 */ /* 0x0009e2000c10193c */
[----:B------:R-:W-:Y:S02]  /*adff0*/  ISETP.LT.AND P2, PT, R15, R198, !P1 ;  /* 0x000000c60f00720c */ /* 0x000fe40004f41270 */
[----:B-1----:R-:W-:Y:S01]  /*ae000*/  ISETP.LT.AND P1, PT, R17, R236, !P1 ;  /* 0x000000ec1100720c */ /* 0x002fe20004f21270 */
[----:B---3--:R-:W-:Y:S01]  /*ae010*/  IMAD.WIDE R198, R0, 0x4, R2 ;  /* 0x0000000400c67825 */ /* 0x008fe200078e0202 */
[----:B------:R-:W-:-:S03]  /*ae020*/  ISETP.GE.AND P0, PT, R16, R233, PT ;  /* 0x000000e91000720c */ /* 0x000fc60003f06270 */
[C---:B------:R-:W-:Y:S01]  /*ae030*/  IMAD.WIDE R234, R0.reuse, 0x4, R4 ;  /* 0x0000000400ea7825 */ /* 0x040fe200078e0204 */
[----:B------:R1:W-:Y:S01]  /*ae040*/  @P3 STG.E desc[UR60][R198.64], R247 ;  /* 0x000000f7c6003986 */ /* 0x0003e2000c10193c */
[----:B------:R-:W-:Y:S02]  /*ae050*/  ISETP.LT.AND P3, PT, R15, R232, !P0 ;  /* 0x000000e80f00720c */ /* 0x000fe40004761270 */
[C---:B------:R-:W-:Y:S01]  /*ae060*/  IMAD.WIDE R232, R0.reuse, 0x4, R6 ;  /* 0x0000000400e87825 */ /* 0x040fe200078e0206 */
[----:B------:R3:W-:Y:S01]  /*ae070*/  @P4 STG.E desc[UR60][R234.64], R252 ;  /* 0x000000fcea004986 */ /* 0x0007e2000c10193c */
[----:B----4-:R-:W4:Y:S02]  /*ae080*/  LDC.64 R196, c[0x0][0x228] ;  /* 0x00008a00ffc47b82 */ /* 0x010f240000000a00 */
[----:B------:R-:W-:Y:S01]  /*ae090*/  IMAD.IADD R16, R0, 0x1, R14 ;  /* 0x0000000100107824 */ /* 0x000fe200078e020e */
[----:B------:R-:W-:-:S05]  /*ae0a0*/  ISETP.LT.AND P5, PT, R13, R238, !P0 ;  /* 0x000000ee0d00720c */ /* 0x000fca00047a1270 */
[----:B-1----:R-:W1:Y:S01]  /*ae0b0*/  LDC.64 R198, c[0x0][0x228] ;  /* 0x00008a00ffc67b82 */ /* 0x002e620000000a00 */
[----:B---3--:R-:W3:Y:S01]  /*ae0c0*/  LDL.LU R252, [R1+0xc20] ;  /* 0x000c200001fc7983 */ /* 0x008ee20000300800 */
[----:B------:R-:W-:-:S03]  /*ae0d0*/  IMAD.WIDE R234, R0, 0x4, R8 ;  /* 0x0000000400ea7825 */ /* 0x000fc600078e0208 */
[----:B------:R-:W3:Y:S03]  /*ae0e0*/  LDL.LU R0, [R1+0x1820] ;  /* 0x0018200001007983 */ /* 0x000ee60000300800 */
[----:B------:R-:W1:Y:S08]  /*ae0f0*/  LDC R244, c[0x0][0x228] ;  /* 0x00008a00fff47b82 */ /* 0x000e700000000800 */
[----:B------:R-:W3:Y:S01]  /*ae100*/  LDC R247, c[0x0][0x228] ;  /* 0x00008a00fff77b82 */ /* 0x000ee20000000800 */
[----:B--2---:R2:W-:Y:S04]  /*ae110*/  @P1 STG.E desc[UR60][R232.64], R245 ;  /* 0x000000f5e8001986 */ /* 0x0045e8000c10193c */
[----:B--2---:R-:W2:Y:S01]  /*ae120*/  LDL.LU R232, [R1+0x2c] ;  /* 0x00002c0001e87983 */ /* 0x004ea20000300800 */
[----:B------:R-:W-:-:S02]  /*ae130*/  VIADD R238, R10, 0x19 ;  /* 0x000000190aee7836 */ /* 0x000fc40000000000 */
[----:B------:R-:W1:Y:S01]  /*ae140*/  LDC R245, c[0x0][0x228] ;  /* 0x00008a00fff57b82 */ /* 0x000e620000000800 */
[----:B------:R-:W3:Y:S01]  /*ae150*/  LDL.LU R233, [R1+0x1420] ;  /* 0x0014200001e97983 */ /* 0x000ee20000300800 */
[----:B------:R-:W-:Y:S02]  /*ae160*/  ISETP.LT.AND P4, PT, R17, R239, !P0 ;  /* 0x000000ef1100720c */ /* 0x000fe40004781270 */
[----:B------:R-:W-:Y:S01]  /*ae170*/  ISETP.LT.AND P0, PT, R11, R237, !P0 ;  /* 0x000000ed0b00720c */ /* 0x000fe20004701270 */
[----:B------:R-:W-:-:S03]  /*ae180*/  IMAD.WIDE R236, R16, 0x4, R2 ;  /* 0x0000000410ec7825 */ /* 0x000fc600078e0202 */
[----:B------:R-:W3:Y:S01]  /*ae190*/  LDC R239, c[0x0][0x228] ;  /* 0x00008a00ffef7b82 */ /* 0x000ee20000000800 */
[----:B--2---:R2:W-:Y:S01]  /*ae1a0*/  @P2 STG.E desc[UR60][R234.64], R232 ;  /* 0x000000e8ea002986 */ /* 0x0045e2000c10193c */
[----:B----4-:R-:W-:-:S03]  /*ae1b0*/  ISETP.GE.AND P2, PT, R238, R197, PT ;  /* 0x000000c5ee00720c */ /* 0x010fc60003f46270 */
[----:B------:R-:W4:Y:S04]  /*ae1c0*/  LDL.LU R238, [R1+0x1c20] ;  /* 0x001c200001ee7983 */ /* 0x000f280000300800 */
[----:B------:R-:W4:Y:S01]  /*ae1d0*/  LDL.LU R197, [R1+0x1020] ;  /* 0x0010200001c57983 */ /* 0x000f220000300800 */
[----:B-1----:R-:W-:Y:S02]  /*ae1e0*/  ISETP.LT.AND P1, PT, R11, R245, !P2 ;  /* 0x000000f50b00720c */ /* 0x002fe40005721270 */
[----:B------:R-:W1:Y:S01]  /*ae1f0*/  LDC R245, c[0x0][0x22c] ;  /* 0x00008b00fff57b82 */ /* 0x000e620000000800 */
[----:B---3--:R3:W-:Y:S01]  /*ae200*/  @P0 STG.E desc[UR60][R236.64], R233 ;  /* 0x000000e9ec000986 */ /* 0x0087e2000c10193c */
[----:B--2---:R-:W-:-:S04]  /*ae210*/  IMAD.WIDE R234, R16, 0x4, R6 ;  /* 0x0000000410ea7825 */ /* 0x004fc800078e0206 */
[----:B---3--:R-:W-:-:S04]  /*ae220*/  IMAD.WIDE R232, R16, 0x4, R4 ;  /* 0x0000000410e87825 */ /* 0x008fc800078e0204 */
[C---:B------:R-:W-:Y:S01]  /*ae230*/  IMAD.WIDE R236, R16.reuse, 0x4, R8 ;  /* 0x0000000410ec7825 */ /* 0x040fe200078e0208 */
[----:B------:R-:W-:Y:S02]  /*ae240*/  ISETP.LT.AND P6, PT, R17, R244, !P2 ;  /* 0x000000f41100720c */ /* 0x000fe400057c1270 */
[----:B------:R-:W2:Y:S01]  /*ae250*/  LDC R244, c[0x0][0x228] ;  /* 0x00008a00fff47b82 */ /* 0x000ea20000000800 */
[----:B----4-:R3:W-:Y:S04]  /*ae260*/  @P5 STG.E desc[UR60][R232.64], R238 ;  /* 0x000000eee8005986 */ /* 0x0107e8000c10193c */
[----:B------:R4:W-:Y:S01]  /*ae270*/  @P4 STG.E desc[UR60][R234.64], R0 ;  /* 0x00000000ea004986 */ /* 0x0009e2000c10193c */
[----:B------:R-:W-:Y:S02]  /*ae280*/  ISETP.LT.AND P5, PT, R15, R196, !P2 ;  /* 0x000000c40f00720c */ /* 0x000fe400057a1270 */
[----:B---3--:R-:W3:Y:S01]  /*ae290*/  LDC R238, c[0x0][0x228] ;  /* 0x00008a00ffee7b82 */ /* 0x008ee20000000800 */
[----:B----4-:R-:W-:Y:S01]  /*ae2a0*/  IADD3 R0, R16, R14, RZ ;  /* 0x0000000e10007210 */ /* 0x010fe20007ffe0ff */
[----:B------:R-:W-:-:S04]  /*ae2b0*/  VIADD R16, R10, 0x1a ;  /* 0x0000001a0a107836 */ /* 0x000fc80000000000 */
[----:B------:R-:W-:Y:S01]  /*ae2c0*/  IMAD.WIDE R232, R0, 0x4, R2 ;  /* 0x0000000400e87825 */ /* 0x000fe200078e0202 */
[----:B------:R-:W-:Y:S01]  /*ae2d0*/  ISETP.GE.AND P0, PT, R16, R199, PT ;  /* 0x000000c71000720c */ /* 0x000fe20003f06270 */
[----:B------:R4:W-:Y:S02]  /*ae2e0*/  @P3 STG.E desc[UR60][R236.64], R197 ;  /* 0x000000c5ec003986 */ /* 0x0009e4000c10193c */
[----:B------:R-:W-:Y:S01]  /*ae2f0*/  VIADD R16, R10, 0x182 ;  /* 0x000001820a107836 */ /* 0x000fe20000000000 */
[----:B------:R-:W-:Y:S01]  /*ae300*/  ISETP.LT.AND P2, PT, R13, R239, !P2 ;  /* 0x000000ef0d00720c */ /* 0x000fe20005741270 */
[----:B------:R-:W2:Y:S01]  /*ae310*/  LDL.LU R199, [R1+0x30] ;  /* 0x0000300001c77983 */ /* 0x000ea20000300800 */
[----:B------:R-:W-:-:S03]  /*ae320*/  ISETP.LT.AND P4, PT, R11, R246, !P0 ;  /* 0x000000f60b00720c */ /* 0x000fc60004781270 */
[----:B------:R-:W3:Y:S04]  /*ae330*/  LDL.LU R239, [R1+0x1c24] ;  /* 0x001c240001ef7983 */ /* 0x000ee80000300800 */
[----:B------:R4:W-:Y:S01]  /*ae340*/  @P1 STG.E desc[UR60][R232.64], R252 ;  /* 0x000000fce8001986 */ /* 0x0009e2000c10193c */
[----:B-1----:R-:W-:Y:S01]  /*ae350*/  ISETP.GE.AND P1, PT, R16, R245, PT ;  /* 0x000000f51000720c */ /* 0x002fe20003f26270 */
[----:B----4-:R-:W1:Y:S02]  /*ae360*/  LDC.64 R196, c[0x0][0x228] ;  /* 0x00008a00ffc47b82 */ /* 0x010e640000000a00 */
[----:B------:R-:W4:Y:S04]  /*ae370*/  LDL.LU R246, [R1+0x1424] ;  /* 0x0014240001f67983 */ /* 0x000f280000300800 */
[----:B------:R-:W2:Y:S04]  /*ae380*/  LDL.LU R16, [R1+0x820] ;  /* 0x0008200001107983 */ /* 0x000ea80000300800 */
[----:B------:R-:W3:Y:S01]  /*ae390*/  LDL.LU R245, [R1+0x430] ;  /* 0x0004300001f57983 */ /* 0x000ee20000300800 */
[----:B------:R-:W-:Y:S01]  /*ae3a0*/  ISETP.LT.AND P3, PT, R13, R247, !P0 ;  /* 0x000000f70d00720c */ /* 0x000fe20004761270 */
[C---:B------:R-:W-:Y:S01]  /*ae3b0*/  IMAD.WIDE R234, R0.reuse, 0x4, R6 ;  /* 0x0000000400ea7825 */ /* 0x040fe200078e0206 */
[----:B------:R-:W4:Y:S03]  /*ae3c0*/  LDC R247, c[0x0][0x228] ;  /* 0x00008a00fff77b82 */ /* 0x000f260000000800 */
[----:B------:R-:W-:-:S04]  /*ae3d0*/  IMAD.WIDE R232, R0, 0x4, R4 ;  /* 0x0000000400e87825 */ /* 0x000fc800078e0204 */
[C---:B------:R-:W-:Y:S01]  /*ae3e0*/  IMAD.WIDE R236, R0.reuse, 0x4, R8 ;  /* 0x0000000400ec7825 */ /* 0x040fe200078e0208 */
[----:B------:R-:W-:Y:S01]  /*ae3f0*/  IADD3 R0, R0, R14, RZ ;  /* 0x0000000e00007210 */ /* 0x000fe20007ffe0ff */
[----:B------:R-:W4:Y:S01]  /*ae400*/  LDC R252, c[0x0][0x228] ;  /* 0x00008a00fffc7b82 */ /* 0x000f220000000800 */
[----:B--2---:R2:W-:Y:S01]  /*ae410*/  @P2 STG.E desc[UR60][R232.64], R16 ;  /* 0x00000010e8002986 */ /* 0x0045e2000c10193c */
[----:B------:R-:W-:-:S03]  /*ae420*/  ISETP.LT.AND P2, PT, R15, R198, !P0 ;  /* 0x000000c60f00720c */ /* 0x000fc60004741270 */
[----:B---3--:R3:W-:Y:S04]  /*ae430*/  @P6 STG.E desc[UR60][R234.64], R245 ;  /* 0x000000f5ea006986 */ /* 0x0087e8000c10193c */
[----:B------:R4:W-:Y:S01]  /*ae440*/  @P5 STG.E desc[UR60][R236.64], R199 ;  /* 0x000000c7ec005986 */ /* 0x0009e2000c10193c */
[----:B--2---:R-:W-:Y:S02]  /*ae450*/  VIADD R16, R10, 0x1b ;  /* 0x0000001b0a107836 */ /* 0x004fe40000000000 */
[----:B------:R-:W-:Y:S01]  /*ae460*/  IMAD.WIDE R232, R0, 0x4, R2 ;  /* 0x0000000400e87825 */ /* 0x000fe200078e0202 */
[----:B------:R-:W-:Y:S01]  /*ae470*/  ISETP.LT.AND P0, PT, R17, R238, !P0 ;  /* 0x000000ee1100720c */ /* 0x000fe20004701270 */
[----:B---3--:R-:W2:Y:S01]  /*ae480*/  LDC R245, c[0x0][0x228] ;  /* 0x00008a00fff57b82 */ /* 0x008ea20000000800 */
[----:B-1----:R-:W-:Y:S01]  /*ae490*/  ISETP.GE.AND P6, PT, R16, R197, PT ;  /* 0x000000c51000720c */ /* 0x002fe20003fc6270 */
[----:B----4-:R-:W-:Y:S01]  /*ae4a0*/  IMAD.WIDE R198, R0, 0x4, R4 ;  /* 0x0000000400c67825 */ /* 0x010fe200078e0204 */
[----:B------:R-:W3:Y:S04]  /*ae4b0*/  LDL.LU R236, [R1+0x1824] ;  /* 0x0018240001ec7983 */ /* 0x000ee80000300800 */
[----:B------:R-:W4:Y:S04]  /*ae4c0*/  LDL.LU R237, [R1+0x1024] ;  /* 0x0010240001ed7983 */ /* 0x000f280000300800 */
[----:B------:R1:W-:Y:S01]  /*ae4d0*/  @P4 STG.E desc[UR60][R232.64], R246 ;  /* 0x000000f6e8004986 */ /* 0x0003e2000c10193c */
[----:B------:R-:W-:-:S03]  /*ae4e0*/  ISETP.LT.AND P4, PT, R13, R247, !P6 ;  /* 0x000000f70d00720c */ /* 0x000fc60007781270 */
[----:B------:R1:W-:Y:S01]  /*ae4f0*/  @P3 STG.E desc[UR60][R198.64], R239 ;  /* 0x000000efc6003986 */ /* 0x0003e2000c10193c */
[----:B------:R-:W-:-:S03]  /*ae500*/  ISETP.LT.AND P3, PT, R11, R244, !P6 ;  /* 0x000000f40b00720c */ /* 0x000fc60007761270 */
[----:B------:R-:W2:Y:S04]  /*ae510*/  LDL.LU R238, [R1+0x434] ;  /* 0x0004340001ee7983 */ /* 0x000ea80000300800 */
[----:B------:R-:W2:Y:S01]  /*ae520*/  LDL.LU R244, [R1+0x824] ;  /* 0x0008240001f47983 */ /* 0x000ea20000300800 */
[----:B-1----:R-:W1:Y:S03]  /*ae530*/  LDC.64 R232, c[0x0][0x228] ;  /* 0x00008a00ffe87b82 */ /* 0x002e660000000a00 */
[----:B------:R-:W2:Y:S05]  /*ae540*/  LDL.LU R247, [R1+0xc24] ;  /* 0x000c240001f77983 */ /* 0x000eaa0000300800 */
[----:B------:R-:W2:Y:S01]  /*ae550*/  LDC R239, c[0x0][0x228] ;  /* 0x00008a00ffef7b82 */ /* 0x000ea20000000800 */
[----:B------:R-:W-:-:S07]  /*ae560*/  IMAD.WIDE R198, R0, 0x4, R6 ;  /* 0x0000000400c67825 */ /* 0x000fce00078e0206 */
[----:B------:R-:W2:Y:S01]  /*ae570*/  LDC R246, c[0x0][0x228] ;  /* 0x00008a00fff67b82 */ /* 0x000ea20000000800 */
[----:B------:R-:W-:-:S04]  /*ae580*/  IMAD.WIDE R234, R0, 0x4, R8 ;  /* 0x0000000400ea7825 */ /* 0x000fc800078e0208 */
[----:B------:R-:W-:Y:S01]  /*ae590*/  IMAD.IADD R0, R0, 0x1, R14 ;  /* 0x0000000100007824 */ /* 0x000fe200078e020e */
[----:B------:R-:W-:Y:S02]  /*ae5a0*/  ISETP.LT.AND P5, PT, R17, R252, !P6 ;  /* 0x000000fc1100720c */ /* 0x000fe400077a1270 */
[----:B------:R-:W-:Y:S01]  /*ae5b0*/  IADD3 R16, R10, 0x1c, RZ ;  /* 0x0000001c0a107810 */ /* 0x000fe20007ffe0ff */
[----:B------:R-:W2:Y:S01]  /*ae5c0*/  LDC R252, c[0x0][0x228] ;  /* 0x00008a00fffc7b82 */ /* 0x000ea20000000800 */
[----:B---3--:R3:W-:Y:S04]  /*ae5d0*/  @P0 STG.E desc[UR60][R198.64], R236 ;  /* 0x000000ecc6000986 */ /* 0x0087e8000c10193c */
[----:B----4-:R4:W-:Y:S01]  /*ae5e0*/  @P2 STG.E desc[UR60][R234.64], R237 ;  /* 0x000000edea002986 */ /* 0x0109e2000c10193c */
[----:B---3--:R-:W-:-:S04]  /*ae5f0*/  IMAD.WIDE R198, R0, 0x4, R2 ;  /* 0x0000000400c67825 */ /* 0x008fc800078e0202 */
[----:B----4-:R-:W-:Y:S01]  /*ae600*/  IMAD.WIDE R234, R0, 0x4, R4 ;  /* 0x0000000400ea7825 */ /* 0x010fe200078e0204 */
[----:B-1----:R-:W-:-:S03]  /*ae610*/  ISETP.GE.AND P2, PT, R16, R233, PT ;  /* 0x000000e91000720c */ /* 0x002fc60003f46270 */
[----:B------:R-:W-:Y:S01]  /*ae620*/  IMAD.WIDE R236, R0, 0x4, R6 ;  /* 0x0000000400ec7825 */ /* 0x000fe200078e0206 */
[----:B--2---:R-:W-:Y:S04]  /*ae630*/  @P3 STG.E desc[UR60][R198.64], R247 ;  /* 0x000000f7c6003986 */ /* 0x004fe8000c10193c */
[----:B------:R1:W-:Y:S01]  /*ae640*/  @P4 STG.E desc[UR60][R234.64], R244 ;  /* 0x000000f4ea004986 */ /* 0x0003e2000c10193c */
[----:B------:R-:W-:Y:S02]  /*ae650*/  ISETP.LT.AND P3, PT, R11, R239, !P2 ;  /* 0x000000ef0b00720c */ /* 0x000fe40005761270 */
[----:B------:R-:W-:Y:S01]  /*ae660*/  ISETP.LT.AND P4, PT, R13, R245, !P2 ;  /* 0x000000f50d00720c */ /* 0x000fe20005781270 */
[----:B------:R2:W-:Y:S01]  /*ae670*/  @P5 STG.E desc[UR60][R236.64], R238 ;  /* 0x000000eeec005986 */ /* 0x0005e2000c10193c */
[----:B------:R-:W-:-:S03]  /*ae680*/  ISETP.LT.AND P5, PT, R17, R246, !P2 ;  /* 0x000000f61100720c */ /* 0x000fc600057a1270 */
[----:B-1----:R-:W3:Y:S01]  /*ae690*/  LDL.LU R235, [R1+0x34] ;  /* 0x0000340001eb7983 */ /* 0x002ee20000300800 */
[----:B------:R-:W-:Y:S01]  /*ae6a0*/  ISETP.LT.AND P0, PT, R15, R196, !P6 ;  /* 0x000000c40f00720c */ /* 0x000fe20007701270 */
[----:B------:R-:W1:Y:S02]  /*ae6b0*/  LDC R244, c[0x0][0x228] ;  /* 0x00008a00fff47b82 */ /* 0x000e640000000800 */
[----:B------:R-:W4:Y:S04]  /*ae6c0*/  LDL.LU R247, [R1+0x1028] ;  /* 0x0010280001f77983 */ /* 0x000f280000300800 */
[----:B------:R-:W4:Y:S02]  /*ae6d0*/  LDL.LU R239, [R1+0x1828] ;  /* 0x0018280001ef7983 */ /* 0x000f240000300800 */
[----:B------:R-:W1:Y:S02]  /*ae6e0*/  LDC.64 R196, c[0x0][0x228] ;  /* 0x00008a00ffc47b82 */ /* 0x000e640000000a00 */
[----:B------:R-:W4:Y:S04]  /*ae6f0*/  LDL.LU R245, [R1+0x1c28] ;  /* 0x001c280001f57983 */ /* 0x000f280000300800 */
[----:B------:R-:W4:Y:S02]  /*ae700*/  LDL.LU R246, [R1+0x1428] ;  /* 0x0014280001f67983 */ /* 0x000f240000300800 */
[----:B--2---:R-:W2:Y:S01]  /*ae710*/  LDC R238, c[0x0][0x228] ;  /* 0x00008a00ffee7b82 */ /* 0x004ea20000000800 */
[----:B------:R-:W-:-:S04]  /*ae720*/  IMAD.WIDE R198, R0, 0x4, R8 ;  /* 0x0000000400c67825 */ /* 0x000fc800078e0208 */
[----:B------:R-:W-:Y:S02]  /*ae730*/  IMAD.IADD R0, R0, 0x1, R14 ;  /* 0x0000000100007824 */ /* 0x000fe400078e020e */
[----:B------:R-:W-:Y:S02]  /*ae740*/  VIADD R16, R10, 0x1d ;  /* 0x0000001d0a107836 */ /* 0x000fe40000000000 */
[C---:B------:R-:W-:Y:S01]  /*ae750*/  IMAD.WIDE R236, R0.reuse, 0x4, R6 ;  /* 0x0000000400ec7825 */ /* 0x040fe200078e0206 */
[----:B---3--:R3:W-:Y:S01]  /*ae760*/  @P0 STG.E desc[UR60][R198.64], R235 ;  /* 0x000000ebc6000986 */ /* 0x0087e2000c10193c */
[----:B------:R-:W-:Y:S02]  /*ae770*/  ISETP.LT.AND P0, PT, R15, R232, !P2 ;  /* 0x000000e80f00720c */ /* 0x000fe40005701270 */
[----:B------:R-:W-:Y:S01]  /*ae780*/  IMAD.WIDE R232, R0, 0x4, R2 ;  /* 0x0000000400e87825 */ /* 0x000fe200078e0202 */
[----:B-1----:R-:W-:-:S04]  /*ae790*/  ISETP.GE.AND P2, PT, R16, R197, PT ;  /* 0x000000c51000720c */ /* 0x002fc80003f46270 */
[----:B------:R-:W-:Y:S02]  /*ae7a0*/  ISETP.LT.AND P6, PT, R11, R252, !P2 ;  /* 0x000000fc0b00720c */ /* 0x000fe400057c1270 */
[----:B------:R-:W2:Y:S01]  /*ae7b0*/  LDL.LU R252, [R1+0x142c] ;  /* 0x00142c0001fc7983 */ /* 0x000ea20000300800 */
[----:B---3--:R-:W-:Y:S01]  /*ae7c0*/  IMAD.WIDE R234, R0, 0x4, R4 ;  /* 0x0000000400ea7825 */ /* 0x008fe200078e0204 */
[----:B------:R-:W1:Y:S02]  /*ae7d0*/  LDC.64 R198, c[0x0][0x228] ;  /* 0x00008a00ffc67b82 */ /* 0x000e640000000a00 */
[----:B----4-:R3:W-:Y:S01]  /*ae7e0*/  @P3 STG.E desc[UR60][R232.64], R246 ;  /* 0x000000f6e8003986 */ /* 0x0107e2000c10193c */
[----:B--2---:R-:W-:-:S03]  /*ae7f0*/  ISETP.LT.AND P3, PT, R17, R238, !P2 ;  /* 0x000000ee1100720c */ /* 0x004fc60005761270 */
[----:B------:R-:W-:Y:S01]  /*ae800*/  @P4 STG.E desc[UR60][R234.64], R245 ;  /* 0x000000f5ea004986 */ /* 0x000fe2000c10193c */
[----:B------:R-:W-:-:S03]  /*ae810*/  ISETP.LT.AND P4, PT, R13, R244, !P2 ;  /* 0x000000f40d00720c */ /* 0x000fc60005781270 */
[----:B------:R2:W-:Y:S01]  /*ae820*/  @P5 STG.E desc[UR60][R236.64], R239 ;  /* 0x000000efec005986 */ /* 0x0005e2000c10193c */
[----:B---3--:R-:W-:-:S03]  /*ae830*/  IMAD.WIDE R232, R0, 0x4, R8 ;  /* 0x0000000400e87825 */ /* 0x008fc600078e0208 */
[----:B------:R-:W3:Y:S01]  /*ae840*/  LDL.LU R244, [R1+0x1c2c] ;  /* 0x001c2c0001f47983 */ /* 0x000ee20000300800 */
[----:B------:R-:W-:Y:S01]  /*ae850*/  IADD3 R16, R0, R14, RZ ;  /* 0x0000000e00107210 */ /* 0x000fe20007ffe0ff */
[----:B------:R-:W4:Y:S02]  /*ae860*/  LDC R246, c[0x0][0x228] ;  /* 0x00008a00fff67b82 */ /* 0x000f240000000800 */
[----:B------:R-:W4:Y:S04]  /*ae870*/  LDL.LU R238, [R1+0x438] ;  /* 0x0004380001ee7983 */ /* 0x000f280000300800 */
[----:B------:R1:W-:Y:S02]  /*ae880*/  @P0 STG.E desc[UR60][R232.64], R247 ;  /* 0x000000f7e8000986 */ /* 0x0003e4000c10193c */
[----:B--2---:R-:W2:Y:S08]  /*ae890*/  LDC R239, c[0x0][0x228] ;  /* 0x00008a00ffef7b82 */ /* 0x004eb00000000800 */
[----:B------:R-:W2:Y:S01]  /*ae8a0*/  LDC R245, c[0x0][0x228] ;  /* 0x00008a00fff57b82 */ /* 0x000ea20000000800 */
[----:B-1----:R-:W2:Y:S01]  /*ae8b0*/  LDL.LU R233, [R1+0xc28] ;  /* 0x000c280001e97983 */ /* 0x002ea20000300800 */
[----:B------:R-:W-:-:S04]  /*ae8c0*/  IMAD.WIDE R234, R16, 0x4, R2 ;  /* 0x0000000410ea7825 */ /* 0x000fc800078e0202 */
[----:B------:R-:W-:Y:S01]  /*ae8d0*/  VIADD R0, R10, 0x1e ;  /* 0x0000001e0a007836 */ /* 0x000fe20000000000 */
[----:B------:R-:W-:Y:S01]  /*ae8e0*/  ISETP.LT.AND P5, PT, R15, R196, !P2 ;  /* 0x000000c40f00720c */ /* 0x000fe200057a1270 */
[----:B------:R-:W-:Y:S01]  /*ae8f0*/  IMAD.WIDE R236, R16, 0x4, R4 ;  /* 0x0000000410ec7825 */ /* 0x000fe200078e0204 */
[----:B------:R-:W1:Y:S02]  /*ae900*/  LDC.64 R196, c[0x0][0x228] ;  /* 0x00008a00ffc47b82 */ /* 0x000e640000000a00 */
[----:B------:R-:W-:-:S06]  /*ae910*/  ISETP.GE.AND P2, PT, R0, R199, PT ;  /* 0x000000c70000720c */ /* 0x000fcc0003f46270 */
[----:B------:R-:W1:Y:S01]  /*ae920*/  LDC R247, c[0x0][0x228] ;  /* 0x00008a00fff77b82 */ /* 0x000e620000000800 */
[----:B--2---:R2:W-:Y:S04]  /*ae930*/  @P6 STG.E desc[UR60][R234.64], R233 ;  /* 0x000000e9ea006986 */ /* 0x0045e8000c10193c */
[----:B--2---:R-:W2:Y:S04]  /*ae940*/  LDL.LU R235, [R1+0x828] ;  /* 0x0008280001eb7983 */ /* 0x004ea80000300800 */
[----:B------:R-:W3:Y:S01]  /*ae950*/  LDL.LU R199, [R1+0x38] ;  /* 0x0000380001c77983 */ /* 0x000ee20000300800 */
[----:B------:R-:W-:-:S04]  /*ae960*/  IMAD.WIDE R232, R16, 0x4, R6 ;  /* 0x0000000410e87825 */ /* 0x000fc800078e0206 */
[C---:B------:R-:W-:Y:S01]  /*ae970*/  IMAD.IADD R0, R16.reuse, 0x1, R14 ;  /* 0x0000000110007824 */ /* 0x040fe200078e020e */
[----:B--2---:R2:W-:Y:S04]  /*ae980*/  @P4 STG.E desc[UR60][R236.64], R235 ;  /* 0x000000ebec004986 */ /* 0x0045e8000c10193c */
[----:B----4-:R4:W-:Y:S01]  /*ae990*/  @P3 STG.E desc[UR60][R232.64], R238 ;  /* 0x000000eee8003986 */ /* 0x0109e2000c10193c */
[--C-:B--2---:R-:W-:Y:S01]  /*ae9a0*/  IMAD.WIDE R234, R16, 0x4, R8.reuse ;  /* 0x0000000410ea7825 */ /* 0x104fe200078e0208 */
[----:B------:R-:W-:Y:S02]  /*ae9b0*/  IADD3 R16, R10, 0x1f, RZ ;  /* 0x0000001f0a107810 */ /* 0x000fe40007ffe0ff */
[----:B-1----:R-:W-:Y:S01]  /*ae9c0*/  ISETP.LT.AND P4, PT, R11, R247, !P2 ;  /* 0x000000f70b00720c */ /* 0x002fe20005781270 */
[----:B------:R-:W-:Y:S01]  /*ae9d0*/  IMAD.WIDE R236, R0, 0x4, R8 ;  /* 0x0000000400ec7825 */ /* 0x000fe200078e0208 */
[----:B---3--:R1:W-:Y:S01]  /*ae9e0*/  @P5 STG.E desc[UR60][R234.64], R199 ;  /* 0x000000c7ea005986 */ /* 0x0083e2000c10193c */
[----:B------:R-:W-:Y:S01]  /*ae9f0*/  ISETP.LT.AND P5, PT, R17, R246, !P2 ;  /* 0x000000f61100720c */ /* 0x000fe200057a1270 */
[----:B----4-:R-:W2:Y:S01]  /*aea00*/  LDC R238, c[0x0][0x228] ;  /* 0x00008a00ffee7b82 */ /* 0x010ea20000000800 */
[----:B------:R-:W-:Y:S01]  /*aea10*/  ISETP.GE.AND P0, PT, R16, R197, PT ;  /* 0x000000c51000720c */ /* 0x000fe20003f06270 */
[----:B------:R-:W3:Y:S04]  /*aea20*/  LDL.LU R246, [R1+0x82c] ;  /* 0x00082c0001f67983 */ /* 0x000ee80000300800 */
[----:B------:R-:W4:Y:S01]  /*aea30*/  LDL.LU R16, [R1+0x182c] ;  /* 0x00182c0001107983 */ /* 0x000f220000300800 */
[----:B------:R-:W-:Y:S01]  /*aea40*/  ISETP.LT.AND P3, PT, R13, R239, !P2 ;  /* 0x000000ef0d00720c */ /* 0x000fe20005761270 */
[----:B------:R-:W2:Y:S02]  /*aea50*/  LDC.64 R232, c[0x0][0x228] ;  /* 0x00008a00ffe87b82 */ /* 0x000ea40000000a00 */
[----:B------:R-:W2:Y:S01]  /*aea60*/  LDL.LU R197, [R1+0x102c] ;  /* 0x00102c0001c57983 */ /* 0x000ea20000300800 */
[----:B------:R-:W-:Y:S01]  /*aea70*/  ISETP.LT.AND P2, PT, R15, R198, !P2 ;  /* 0x000000c60f00720c */ /* 0x000fe20005741270 */
[----:B-1----:R-:W-:-:S04]  /*aea80*/  IMAD.WIDE R234, R0, 0x4, R2 ;  /* 0x0000000400ea7825 */ /* 0x002fc800078e0202 */
[C---:B------:R-:W-:Y:S01]  /*aea90*/  IMAD.WIDE R198, R0.reuse, 0x4, R4 ;  /* 0x0000000400c67825 */ /* 0x040fe200078e0204 */
[----:B------:R1:W-:Y:S01]  /*aeaa0*/  @P4 STG.E desc[UR60][R234.64], R252 ;  /* 0x000000fcea004986 */ /* 0x0003e2000c10193c */
[----:B------:R-:W-:Y:S01]  /*aeab0*/  ISETP.LT.AND P4, PT, R11, R245, !P0 ;  /* 0x000000f50b00720c */ /* 0x000fe20004781270 */
[----:B------:R-:W2:Y:S02]  /*aeac0*/  LDC R247, c[0x0][0x228] ;  /* 0x00008a00fff77b82 */ /* 0x000ea40000000800 */
[----:B------:R-:W3:Y:S04]  /*aead0*/  LDL.LU R245, [R1+0xc2c] ;  /* 0x000c2c0001f57983 */ /* 0x000ee80000300800 */
[----:B------:R1:W-:Y:S01]  /*aeae0*/  @P3 STG.E desc[UR60][R198.64], R244 ;  /* 0x000000f4c6003986 */ /* 0x0003e2000c10193c */
[----:B------:R-:W-:Y:S01]  /*aeaf0*/  ISETP.LT.AND P6, PT, R15, R196, !P0 ;  /* 0x000000c40f00720c */ /* 0x000fe200047c1270 */
[----:B------:R-:W3:Y:S01]  /*aeb00*/  LDC R239, c[0x0][0x228] ;  /* 0x00008a00ffef7b82 */ /* 0x000ee20000000800 */
[----:B-1----:R-:W-:-:S07]  /*aeb10*/  IMAD.WIDE R234, R0, 0x4, R6 ;  /* 0x0000000400ea7825 */ /* 0x002fce00078e0206 */
[----:B------:R-:W1:Y:S08]  /*aeb20*/  LDC R252, c[0x0][0x228] ;  /* 0x00008a00fffc7b82 */ /* 0x000e700000000800 */
[----:B------:R-:W1:Y:S01]  /*aeb30*/  LDC R244, c[0x0][0x228] ;  /* 0x00008a00fff47b82 */ /* 0x000e620000000800 */
[----:B----4-:R-:W-:Y:S04]  /*aeb40*/  @P5 STG.E desc[UR60][R234.64], R16 ;  /* 0x00000010ea005986 */ /* 0x010fe8000c10193c */
[----:B--2---:R2:W-:Y:S04]  /*aeb50*/  @P2 STG.E desc[UR60][R236.64], R197 ;  /* 0x000000c5ec002986 */ /* 0x0045e8000c10193c */
[----:B--2---:R-:W2:Y:S01]  /*aeb60*/  LDL.LU R236, [R1+0x43c] ;  /* 0x00043c0001ec7983 */ /* 0x004ea20000300800 */
[----:B------:R-:W-:Y:S01]  /*aeb70*/  IMAD.IADD R0, R0, 0x1, R14 ;  /* 0x0000000100007824 */ /* 0x000fe200078e020e */
[----:B-1----:R-:W-:Y:S01]  /*aeb80*/  ISETP.LT.AND P3, PT, R13, R244, !P0 ;  /* 0x000000f40d00720c */ /* 0x002fe20004761270 */
[----:B------:R-:W-:Y:S01]  /*aeb90*/  VIADD R16, R10, 0x20 ;  /* 0x000000200a107836 */ /* 0x000fe20000000000 */
[----:B------:R-:W-:Y:S01]  /*aeba0*/  ISETP.LT.AND P0, PT, R17, R238, !P0 ;  /* 0x000000ee1100720c */ /* 0x000fe20004701270 */
[C---:B------:R-:W-:Y:S01]  /*aebb0*/  IMAD.WIDE R198, R0.reuse, 0x4, R2 ;  /* 0x0000000400c67825 */ /* 0x040fe200078e0202 */
[----:B------:R-:W4:Y:S01]  /*aebc0*/  LDL.LU R237, [R1+0x3c] ;  /* 0x00003c0001ed7983 */ /* 0x000f220000300800 */
[----:B------:R-:W1:Y:S02]  /*aebd0*/  LDC.64 R196, c[0x0][0x228] ;  /* 0x00008a00ffc47b82 */ /* 0x000e640000000a00 */
[----:B------:R-:W-:Y:S01]  /*aebe0*/  IMAD.WIDE R234, R0, 0x4, R4 ;  /* 0x0000000400ea7825 */ /* 0x000fe200078e0204 */
[----:B---3--:R3:W-:Y:S01]  /*aebf0*/  @P4 STG.E desc[UR60][R198.64], R245 ;  /* 0x000000f5c6004986 */ /* 0x0087e2000c10193c */
[----:B------:R-:W-:-:S03]  /*aec00*/  ISETP.GE.AND P2, PT, R16, R233, PT ;  /* 0x000000e91000720c */ /* 0x000fc60003f46270 */
[----:B------:R-:W4:Y:S01]  /*aec10*/  LDL.LU R244, [R1+0xc30] ;  /* 0x000c300001f47983 */ /* 0x000f220000300800 */
[----:B------:R-:W-:-:S03]  /*aec20*/  ISETP.LT.AND P4, PT, R13, R247, !P2 ;  /* 0x000000f70d00720c */ /* 0x000fc60005781270 */
[----:B------:R3:W-:Y:S02]  /*aec30*/  @P3 STG.E desc[UR60][R234.64], R246 ;  /* 0x000000f6ea003986 */ /* 0x0007e4000c10193c */
[----:B---3--:R-:W-:Y:S01]  /*aec40*/  IMAD.WIDE R198, R0, 0x4, R6 ;  /* 0x0000000400c67825 */ /* 0x008fe200078e0206 */
[----:B------:R-:W-:Y:S01]  /*aec50*/  ISETP.LT.AND P3, PT, R17, R252, !P2 ;  /* 0x000000fc1100720c */ /* 0x000fe20005761270 */
[----:B------:R-:W3:Y:S01]  /*aec60*/  LDC R245, c[0x0][0x228] ;  /* 0x00008a00fff57b82 */ /* 0x000ee20000000800 */
[----:B------:R-:W3:Y:S04]  /*aec70*/  LDL.LU R252, [R1+0x1430] ;  /* 0x0014300001fc7983 */ /* 0x000ee80000300800 */
[----:B------:R-:W3:Y:S01]  /*aec80*/  LDL.LU R247, [R1+0x1030] ;  /* 0x0010300001f77983 */ /* 0x000ee20000300800 */
[----:B------:R-:W-:Y:S01]  /*aec90*/  ISETP.LT.AND P5, PT, R11, R239, !P2 ;  /* 0x000000ef0b00720c */ /* 0x000fe200057a1270 */
[----:B------:R-:W-:Y:S01]  /*aeca0*/  VIADD R16, R10, 0x21 ;  /* 0x000000210a107836 */ /* 0x000fe20000000000 */
[----:B------:R-:W3:Y:S08]  /*aecb0*/  LDC R233, c[0x0][0x228] ;  /* 0x00008a00ffe97b82 */ /* 0x000ef00000000800 */
[----:B------:R-:W3:Y:S01]  /*aecc0*/  LDC R246, c[0x0][0x228] ;  /* 0x00008a00fff67b82 */ /* 0x000ee20000000800 */
[----:B--2---:R2:W-:Y:S01]  /*aecd0*/  @P0 STG.E desc[UR60][R198.64], R236 ;  /* 0x000000ecc6000986 */ /* 0x0045e2000c10193c */
[----:B------:R-:W-:-:S03]  /*aece0*/  ISETP.LT.AND P0, PT, R15, R232, !P2 ;  /* 0x000000e80f00720c */ /* 0x000fc60005701270 */
[----:B------:R-:W3:Y:S01]  /*aecf0*/  LDL.LU R232, [R1+0x1830] ;  /* 0x0018300001e87983 */ /* 0x000ee20000300800 */
[C---:B------:R-:W-:Y:S01]  /*aed00*/  IMAD.WIDE R234, R0.reuse, 0x4, R8 ;  /* 0x0000000400ea7825 */ /* 0x040fe200078e0208 */
[----:B------:R-:W-:-:S04]  /*aed10*/  IADD3 R0, R0, R14, RZ ;  /* 0x0000000e00007210 */ /* 0x000fc80007ffe0ff */
[----:B----4-:R4:W-:Y:S01]  /*aed20*/  @P6 STG.E desc[UR60][R234.64], R237 ;  /* 0x000000edea006986 */ /* 0x0109e2000c10193c */
[----:B------:R-:W-:Y:S01]  /*aed30*/  IMAD.WIDE R238, R0, 0x4, R6 ;  /* 0x0000000400ee7825 */ /* 0x000fe200078e0206 */
[----:B-1----:R-:W-:Y:S01]  /*aed40*/  ISETP.GE.AND P2, PT, R16, R197, PT ;  /* 0x000000c51000720c */ /* 0x002fe20003f46270 */
[----:B--2---:R-:W1:Y:S01]  /*aed50*/  LDC.64 R198, c[0x0][0x228] ;  /* 0x00008a00ffc67b82 */ /* 0x004e620000000a00 */
[----:B------:R-:W2:Y:S01]  /*aed60*/  LDL.LU R197, [R1+0x840] ;  /* 0x0008400001c57983 */ /* 0x000ea20000300800 */
[----:B----4-:R-:W-:-:S04]  /*aed70*/  IMAD.WIDE R234, R0, 0x4, R2 ;  /* 0x0000000400ea7825 */ /* 0x010fc800078e0202 */
[C---:B------:R-:W-:Y:S01]  /*aed80*/  IMAD.WIDE R236, R0.reuse, 0x4, R4 ;  /* 0x0000000400ec7825 */ /* 0x040fe200078e0204 */
[----:B---3--:R3:W-:Y:S04]  /*aed90*/  @P5 STG.E desc[UR60][R234.64], R232 ;  /* 0x000000e8ea005986 */ /* 0x0087e8000c10193c */
[----:B------:R4:W-:Y:S04]  /*aeda0*/  @P4 STG.E desc[UR60][R236.64], R252 ;  /* 0x000000fcec004986 */ /* 0x0009e8000c10193c */
[----:B------:R-:W-:Y:S01]  /*aedb0*/  @P3 STG.E desc[UR60][R238.64], R244 ;  /* 0x000000f4ee003986 */ /* 0x000fe2000c10193c */
[----:B---3--:R-:W-:-:S03]  /*aedc0*/  IMAD.WIDE R234, R0, 0x4, R8 ;  /* 0x0000000400ea7825 */ /* 0x008fc600078e0208 */
[----:B----4-:R-:W3:Y:S04]  /*aedd0*/  LDL.LU R252, [R1+0x40] ;  /* 0x0000400001fc7983 */ /* 0x010ee80000300800 */
[----:B------:R4:W-:Y:S01]  /*aede0*/  @P0 STG.E desc[UR60][R234.64], R247 ;  /* 0x000000f7ea000986 */ /* 0x0009e2000c10193c */
[----:B------:R-:W-:Y:S01]  /*aedf0*/  ISETP.LT.AND P5, PT, R13, R245, !P2 ;  /* 0x000000f50d00720c */ /* 0x000fe200057a1270 */
[----:B------:R-:W-:Y:S01]  /*aee00*/  IMAD.IADD R16, R0, 0x1, R14 ;  /* 0x0000000100107824 */ /* 0x000fe200078e020e */
[----:B------:R-:W-:Y:S01]  /*aee10*/  ISETP.LT.AND P4, PT, R11, R233, !P2 ;  /* 0x000000e90b00720c */ /* 0x000fe20005781270 */
[----:B------:R-:W2:Y:S01]  /*aee20*/  LDC R245, c[0x0][0x228] ;  /* 0x00008a00fff57b82 */ /* 0x000ea20000000800 */
[----:B----4-:R-:W4:Y:S07]  /*aee30*/  LDL.LU R234, [R1+0x830] ;  /* 0x0008300001ea7983 */ /* 0x010f2e0000300800 */
[----:B------:R-:W3:Y:S01]  /*aee40*/  LDC.64 R232, c[0x0][0x228] ;  /* 0x00008a00ffe87b82 */ /* 0x000ee20000000a00 */
[----:B------:R-:W3:Y:S01]  /*aee50*/  LDL.LU R235, [R1+0x440] ;  /* 0x0004400001eb7983 */ /* 0x000ee20000300800 */
[----:B------:R-:W-:Y:S01]  /*aee60*/  ISETP.LT.AND P3, PT, R17, R246, !P2 ;  /* 0x000000f61100720c */ /* 0x000fe20005761270 */
[----:B------:R-:W-:-:S05]  /*aee70*/  IMAD.WIDE R236, R16, 0x4, R2 ;  /* 0x0000000410ec7825 */ /* 0x000fca00078e0202 */
[----:B------:R-:W3:Y:S01]  /*aee80*/  LDC R247, c[0x0][0x228] ;  /* 0x00008a00fff77b82 */ /* 0x000ee20000000800 */
[----:B------:R-:W-:Y:S01]  /*aee90*/  IMAD.WIDE R238, R16, 0x4, R4 ;  /* 0x0000000410ee7825 */ /* 0x000fe200078e0204 */
[----:B------:R-:W-:Y:S02]  /*aeea0*/  ISETP.LT.AND P2, PT, R15, R196, !P2 ;  /* 0x000000c40f00720c */ /* 0x000fe40005741270 */
[----:B------:R-:W-:-:S04]  /*aeeb0*/  IADD3 R0, R10, 0x22, RZ ;  /* 0x000000220a007810 */ /* 0x000fc80007ffe0ff */
[----:B-1----:R-:W-:Y:S01]  /*aeec0*/  ISETP.GE.AND P0, PT, R0, R199, PT ;  /* 0x000000c70000720c */ /* 0x002fe20003f06270 */
[----:B------:R-:W-:Y:S01]  /*aeed0*/  VIADD R0, R10, 0x23 ;  /* 0x000000230a007836 */ /* 0x000fe20000000000 */
[----:B------:R-:W3:Y:S01]  /*aeee0*/  LDL.LU R199, [R1+0x1834] ;  /* 0x0018340001c77983 */ /* 0x000ee20000300800 */
[----:B------:R-:W1:Y:S08]  /*aeef0*/  LDC R244, c[0x0][0x228] ;  /* 0x00008a00fff47b82 */ /* 0x000e700000000800 */
[----:B------:R-:W1:Y:S01]  /*aef00*/  LDC R246, c[0x0][0x228] ;  /* 0x00008a00fff67b82 */ /* 0x000e620000000800 */
[----:B----4-:R4:W-:Y:S04]  /*aef10*/  @P4 STG.E desc[UR60][R236.64], R234 ;  /* 0x000000eaec004986 */ /* 0x0109e8000c10193c */
[----:B--2---:R2:W-:Y:S01]  /*aef20*/  @P5 STG.E desc[UR60][R238.64], R197 ;  /* 0x000000c5ee005986 */ /* 0x0045e2000c10193c */
[----:B------:R-:W-:-:S02]  /*aef30*/  ISETP.LT.AND P5, PT, R17, R245, !P0 ;  /* 0x000000f51100720c */ /* 0x000fc400047a1270 */
[----:B----4-:R-:W4:Y:S01]  /*aef40*/  LDC R237, c[0x0][0x228] ;  /* 0x00008a00ffed7b82 */ /* 0x010f220000000800 */
[C---:B--2---:R-:W-:Y:S01]  /*aef50*/  IMAD.WIDE R196, R16.reuse, 0x4, R6 ;  /* 0x0000000410c47825 */ /* 0x044fe200078e0206 */
[----:B------:R-:W2:Y:S03]  /*aef60*/  LDL.LU R238, [R1+0xc34] ;  /* 0x000c340001ee7983 */ /* 0x000ea60000300800 */
[C---:B------:R-:W-:Y:S01]  /*aef70*/  IMAD.IADD R236, R16.reuse, 0x1, R14 ;  /* 0x0000000110ec7824 */ /* 0x040fe200078e020e */
[----:B---3--:R3:W-:Y:S01]  /*aef80*/  @P3 STG.E desc[UR60][R196.64], R235 ;  /* 0x000000ebc4003986 */ /* 0x0087e2000c10193c */
[----:B------:R-:W-:Y:S01]  /*aef90*/  ISETP.LT.AND P4, PT, R11, R247, !P0 ;  /* 0x000000f70b00720c */ /* 0x000fe20004781270 */
[----:B------:R-:W4:Y:S01]  /*aefa0*/  LDC R239, c[0x0][0x228] ;  /* 0x00008a00ffef7b82 */ /* 0x000f220000000800 */
[----:B---3--:R-:W-:-:S07]  /*aefb0*/  IMAD.WIDE R196, R16, 0x4, R8 ;  /* 0x0000000410c47825 */ /* 0x008fce00078e0208 */
[----:B------:R-:W3:Y:S01]  /*aefc0*/  LDC R247, c[0x0][0x228] ;  /* 0x00008a00fff77b82 */ /* 0x000ee20000000800 */
[----:B------:R-:W3:Y:S04]  /*aefd0*/  LDL.LU R16, [R1+0x834] ;  /* 0x0008340001107983 */ /* 0x000ee80000300800 */
[----:B------:R-:W4:Y:S04]  /*aefe0*/  LDL.LU R245, [R1+0x1034] ;  /* 0x0010340001f57983 */ /* 0x000f280000300800 */
[----:B------:R1:W-:Y:S01]  /*aeff0*/  @P2 STG.E desc[UR60][R196.64], R252 ;  /* 0x000000fcc4002986 */ /* 0x0003e2000c10193c */
[----:B------:R-:W-:-:S03]  /*af000*/  ISETP.GE.AND P2, PT, R0, R233, PT ;  /* 0x000000e90000720c */ /* 0x000fc60003f46270 */
[----:B-1----:R-:W3:Y:S01]  /*af010*/  LDL.LU R252, [R1+0x44] ;  /* 0x0000440001fc7983 */ /* 0x002ee20000300800 */
[----:B------:R-:W-:Y:S01]  /*af020*/  ISETP.LT.AND P3, PT, R13, R244, !P0 ;  /* 0x000000f40d00720c */ /* 0x000fe20004761270 */
[----:B------:R-:W-:Y:S01]  /*af030*/  IMAD.WIDE R234, R236, 0x4, R2 ;  /* 0x00000004ecea7825 */ /* 0x000fe200078e0202 */
[----:B------:R-:W1:Y:S01]  /*af040*/  LDC.64 R196, c[0x0][0x228] ;  /* 0x00008a00ffc47b82 */ /* 0x000e620000000a00 */
[----:B------:R-:W2:Y:S01]  /*af050*/  LDL.LU R233, [R1+0x1434] ;  /* 0x0014340001e97983 */ /* 0x000ea20000300800 */
[----:B------:R-:W-:-:S03]  /*af060*/  ISETP.LT.AND P0, PT, R15, R198, !P0 ;  /* 0x000000c60f00720c */ /* 0x000fc60004701270 */
[----:B------:R1:W-:Y:S01]  /*af070*/  @P4 STG.E desc[UR60][R234.64], R199 ;  /* 0x000000c7ea004986 */ /* 0x0003e2000c10193c */
[----:B------:R-:W-:Y:S02]  /*af080*/  ISETP.LT.AND P4, PT, R11, R246, !P2 ;  /* 0x000000f60b00720c */ /* 0x000fe40005781270 */
[C---:B------:R-:W-:Y:S01]  /*af090*/  IADD3 R0, R236.reuse, R14, RZ ;  /* 0x0000000eec007210 */ /* 0x040fe20007ffe0ff */
[----:B------:R-:W3:Y:S01]  /*af0a0*/  LDL.LU R246, [R1+0x1838] ;  /* 0x0018380001f67983 */ /* 0x000ee20000300800 */
[----:B------:R-:W3:Y:S01]  /*af0b0*/  LDC R244, c[0x0][0x228] ;  /* 0x00008a00fff47b82 */ /* 0x000ee20000000800 */
[----:B-1----:R-:W-:-:S04]  /*af0c0*/  IMAD.WIDE R198, R236, 0x4, R4 ;  /* 0x00000004ecc67825 */ /* 0x002fc800078e0204 */
[C---:B------:R-:W-:Y:S01]  /*af0d0*/  IMAD.WIDE R234, R236.reuse, 0x4, R6 ;  /* 0x00000004ecea7825 */ /* 0x040fe200078e0206 */
[----:B--2---:R1:W-:Y:S04]  /*af0e0*/  @P3 STG.E desc[UR60][R198.64], R233 ;  /* 0x000000e9c6003986 */ /* 0x0043e8000c10193c */
[----:B------:R2:W-:Y:S01]  /*af0f0*/  @P5 STG.E desc[UR60][R234.64], R238 ;  /* 0x000000eeea005986 */ /* 0x0005e2000c10193c */
[----:B-1----:R-:W-:-:S04]  /*af100*/  IMAD.WIDE R198, R236, 0x4, R8 ;  /* 0x00000004ecc67825 */ /* 0x002fc800078e0208 */
[----:B--2---:R-:W-:Y:S01]  /*af110*/  IMAD.WIDE R234, R0, 0x4, R2 ;  /* 0x0000000400ea7825 */ /* 0x004fe200078e0202 */
[----:B----4-:R1:W-:Y:S01]  /*af120*/  @P0 STG.E desc[UR60][R198.64], R245 ;  /* 0x000000f5c6000986 */ /* 0x0103e2000c10193c */
[----:B------:R-:W-:Y:S01]  /*af130*/  ISETP.LT.AND P3, PT, R13, R237, !P2 ;  /* 0x000000ed0d00720c */ /* 0x000fe20005761270 */
[----:B------:R-:W2:Y:S02]  /*af140*/  LDC R238, c[0x0][0x228] ;  /* 0x00008a00ffee7b82 */ /* 0x000ea40000000800 */
[----:B---3--:R3:W-:Y:S01]  /*af150*/  @P4 STG.E desc[UR60][R234.64], R16 ;  /* 0x00000010ea004986 */ /* 0x0087e2000c10193c */
[----:B------:R-:W-:-:S03]  /*af160*/  ISETP.LT.AND P5, PT, R17, R247, !P2 ;  /* 0x000000f71100720c */ /* 0x000fc600057a1270 */
[----:B------:R-:W4:Y:S04]  /*af170*/  LDL.LU R247, [R1+0x444] ;  /* 0x0004440001f77983 */ /* 0x000f280000300800 */
[----:B-1----:R-:W2:Y:S01]  /*af180*/  LDL.LU R245, [R1+0x1438] ;  /* 0x0014380001f57983 */ /* 0x002ea20000300800 */
[----:B------:R-:W1:Y:S01]  /*af190*/  LDC.64 R198, c[0x0][0x228] ;  /* 0x00008a00ffc67b82 */ /* 0x000e620000000a00 */
[----:B---3--:R-:W-:-:S05]  /*af1a0*/  VIADD R16, R10, 0x24 ;  /* 0x000000240a107836 */ /* 0x008fca0000000000 */
[----:B------:R-:W-:Y:S02]  /*af1b0*/  ISETP.GE.AND P0, PT, R16, R197, PT ;  /* 0x000000c51000720c */ /* 0x000fe40003f06270 */
[----:B------:R-:W3:Y:S01]  /*af1c0*/  LDL.LU R197, [R1+0x844] ;  /* 0x0008440001c57983 */ /* 0x000ee20000300800 */
[----:B------:R-:W-:Y:S01]  /*af1d0*/  ISETP.LT.AND P2, PT, R15, R232, !P2 ;  /* 0x000000e80f00720c */ /* 0x000fe20005741270 */
[----:B------:R-:W-:Y:S01]  /*af1e0*/  IMAD.WIDE R232, R0, 0x4, R4 ;  /* 0x0000000400e87825 */ /* 0x000fe200078e0204 */
[----:B------:R-:W-:-:S03]  /*af1f0*/  ISETP.LT.AND P4, PT, R11, R239, !P0 ;  /* 0x000000ef0b00720c */ /* 0x000fc60004781270 */
[----:B------:R-:W-:-:S04]  /*af200*/  IMAD.WIDE R234, R0, 0x4, R6 ;  /* 0x0000000400ea7825 */ /* 0x000fc800078e0206 */
[----:B------:R-:W-:Y:S01]  /*af210*/  IMAD.WIDE R236, R0, 0x4, R8 ;  /* 0x0000000400ec7825 */ /* 0x000fe200078e0208 */
[----:B------:R-:W-:Y:S01]  /*af220*/  IADD3 R16, R10, 0x25, RZ ;  /* 0x000000250a107810 */ /* 0x000fe20007ffe0ff */
[----:B------:R-:W1:Y:S02]  /*af230*/  LDC R239, c[0x0][0x228] ;  /* 0x00008a00ffef7b82 */ /* 0x000e640000000800 */
[----:B------:R-:W-:Y:S01]  /*af240*/  IMAD.IADD R0, R0, 0x1, R14 ;  /* 0x0000000100007824 */ /* 0x000fe200078e020e */
[----:B---3--:R-:W-:Y:S04]  /*af250*/  @P3 STG.E desc[UR60][R232.64], R197 ;  /* 0x000000c5e8003986 */ /* 0x008fe8000c10193c */
[----:B----4-:R3:W-:Y:S04]  /*af260*/  @P5 STG.E desc[UR60][R234.64], R247 ;  /* 0x000000f7ea005986 */ /* 0x0107e8000c10193c */
[----:B------:R4:W-:Y:S01]  /*af270*/  @P2 STG.E desc[UR60][R236.64], R252 ;  /* 0x000000fcec002986 */ /* 0x0009e2000c10193c */
[----:B---3--:R-:W-:-:S03]  /*af280*/  IMAD.WIDE R234, R0, 0x4, R2 ;  /* 0x0000000400ea7825 */ /* 0x008fc600078e0202 */
[----:B------:R-:W3:Y:S01]  /*af290*/  LDL.LU R247, [R1+0x448] ;  /* 0x0004480001f77983 */ /* 0x000ee20000300800 */
[----:B------:R-:W-:Y:S02]  /*af2a0*/  ISETP.LT.AND P5, PT, R15, R196, !P0 ;  /* 0x000000c40f00720c */ /* 0x000fe400047a1270 */
[----:B------:R-:W-:Y:S01]  /*af2b0*/  ISETP.LT.AND P3, PT, R13, R244, !P0 ;  /* 0x000000f40d00720c */ /* 0x000fe20004761270 */
[----:B------:R4:W-:Y:S01]  /*af2c0*/  @P4 STG.E desc[UR60][R234.64], R246 ;  /* 0x000000f6ea004986 */ /* 0x0009e2000c10193c */
[----:B--2---:R-:W-:Y:S01]  /*af2d0*/  ISETP.LT.AND P2, PT, R17, R238, !P0 ;  /* 0x000000ee1100720c */ /* 0x004fe20004741270 */
[----:B------:R-:W-:Y:S01]  /*af2e0*/  IMAD.WIDE R232, R0, 0x4, R4 ;  /* 0x0000000400e87825 */ /* 0x000fe200078e0204 */
[----:B-1----:R-:W-:Y:S01]  /*af2f0*/  ISETP.GE.AND P0, PT, R16, R199, PT ;  /* 0x000000c71000720c */ /* 0x002fe20003f06270 */
[----:B----4-:R-:W2:Y:S01]  /*af300*/  LDL.LU R252, [R1+0x48] ;  /* 0x0000480001fc7983 */ /* 0x010ea20000300800 */
[----:B------:R-:W1:Y:S03]  /*af310*/  LDC R236, c[0x0][0x228] ;  /* 0x00008a00ffec7b82 */ /* 0x000e660000000800 */
[----:B------:R-:W4:Y:S04]  /*af320*/  LDL.LU R244, [R1+0x848] ;  /* 0x0008480001f47983 */ /* 0x000f280000300800 */
[----:B------:R-:W3:Y:S01]  /*af330*/  LDL.LU R16, [R1+0xc38] ;  /* 0x000c380001107983 */ /* 0x000ee20000300800 */
[----:B------:R-:W1:Y:S03]  /*af340*/  LDC R246, c[0x0][0x228] ;  /* 0x00008a00fff67b82 */ /* 0x000e660000000800 */
[----:B------:R-:W2:Y:S05]  /*af350*/  LDL.LU R199, [R1+0x1038] ;  /* 0x0010380001c77983 */ /* 0x000eaa0000300800 */
[----:B------:R-:W2:Y:S01]  /*af360*/  LDC.64 R196, c[0x0][0x228] ;  /* 0x00008a00ffc47b82 */ /* 0x000ea20000000a00 */
[----:B------:R-:W-:-:S07]  /*af370*/  IMAD.WIDE R234, R0, 0x4, R6 ;  /* 0x0000000400ea7825 */ /* 0x000fce00078e0206 */
[----:B------:R-:W2:Y:S01]  /*af380*/  LDC R237, c[0x0][0x228] ;  /* 0x00008a00ffed7b82 */ /* 0x000ea20000000800 */
[----:B-1----:R-:W-:-:S07]  /*af390*/  ISETP.LT.AND P4, PT, R13, R246, !P0 ;  /* 0x000000f60d00720c */ /* 0x002fce0004781270 */
[----:B------:R-:W1:Y:S01]  /*af3a0*/  LDC R238, c[0x0][0x228] ;  /* 0x00008a00ffee7b82 */ /* 0x000e620000000800 */
[----:B------:R-:W4:Y:S04]  /*af3b0*/  LDL.LU R246, [R1+0x838] ;  /* 0x0008380001f67983 */ /* 0x000f280000300800 */
[----:B------:R1:W-:Y:S03]  /*af3c0*/  @P3 STG.E desc[UR60][R232.64], R245 ;  /* 0x000000f5e8003986 */ /* 0x0003e6000c10193c */
[----:B-1----:R-:W1:Y:S01]  /*af3d0*/  LDC R245, c[0x0][0x228] ;  /* 0x00008a00fff57b82 */ /* 0x002e620000000800 */
[----:B------:R-:W-:Y:S01]  /*af3e0*/  IMAD.WIDE R232, R0, 0x4, R8 ;  /* 0x0000000400e87825 */ /* 0x000fe200078e0208 */
[----:B------:R-:W-:-:S03]  /*af3f0*/  ISETP.LT.AND P6, PT, R15, R198, !P0 ;  /* 0x000000c60f00720c */ /* 0x000fc600047c1270 */
[----:B------:R-:W-:Y:S01]  /*af400*/  IMAD.IADD R0, R0, 0x1, R14 ;  /* 0x0000000100007824 */ /* 0x000fe200078e020e */
[----:B-1----:R-:W-:Y:S02]  /*af410*/  ISETP.LT.AND P3, PT, R11, R245, !P0 ;  /* 0x000000f50b00720c */ /* 0x002fe40004761270 */
[----:B------:R-:W-:Y:S01]  /*af420*/  ISETP.LT.AND P0, PT, R17, R236, !P0 ;  /* 0x000000ec1100720c */ /* 0x000fe20004701270 */
[----:B------:R-:W1:Y:S01]  /*af430*/  LDC R245, c[0x0][0x228] ;  /* 0x00008a00fff57b82 */ /* 0x000e620000000800 */
[----:B---3--:R-:W-:Y:S04]  /*af440*/  @P2 STG.E desc[UR60][R234.64], R16 ;  /* 0x00000010ea002986 */ /* 0x008fe8000c10193c */
[----:B--2---:R2:W-:Y:S03]  /*af450*/  @P5 STG.E desc[UR60][R232.64], R199 ;  /* 0x000000c7e8005986 */ /* 0x0045e6000c10193c */
[----:B--2---:R-:W2:Y:S01]  /*af460*/  LDC.64 R198, c[0x0][0x228] ;  /* 0x00008a00ffc67b82 */ /* 0x004ea20000000a00 */
[----:B------:R-:W-:-:S02]  /*af470*/  VIADD R16, R10, 0x26 ;  /* 0x000000260a107836 */ /* 0x000fc40000000000 */
[----:B------:R-:W-:-:S03]  /*af480*/  IMAD.WIDE R232, R0, 0x4, R2 ;  /* 0x0000000400e87825 */ /* 0x000fc600078e0202 */
[----:B------:R-:W-:Y:S01]  /*af490*/  ISETP.GE.AND P2, PT, R16, R197, PT ;  /* 0x000000c51000720c */ /* 0x000fe20003f46270 */
[C---:B------:R-:W-:Y:S01]  /*af4a0*/  IMAD.WIDE R234, R0.reuse, 0x4, R4 ;  /* 0x0000000400ea7825 */ /* 0x040fe200078e0204 */
[----:B------:R-:W3:Y:S01]  /*af4b0*/  LDC R197, c[0x0][0x228] ;  /* 0x00008a00ffc57b82 */ /* 0x000ee20000000800 */
[----:B----4-:R4:W-:Y:S01]  /*af4c0*/  @P3 STG.E desc[UR60][R232.64], R246 ;  /* 0x000000f6e8003986 */ /* 0x0109e2000c10193c */
[----:B------:R-:W-:Y:S01]  /*af4d0*/  ISETP.LT.AND P3, PT, R17, R237, !P2 ;  /* 0x000000ed1100720c */ /* 0x000fe20005761270 */
[----:B------:R-:W-:Y:S02]  /*af4e0*/  IMAD.WIDE R236, R0, 0x4, R6 ;  /* 0x0000000400ec7825 */ /* 0x000fe400078e0206 */
[----:B------:R1:W-:Y:S02]  /*af4f0*/  @P4 STG.E desc[UR60][R234.64], R244 ;  /* 0x000000f4ea004986 */ /* 0x0003e4000c10193c */
[----:B------:R-:W-:Y:S01]  /*af500*/  VIADD R16, R10, 0x27 ;  /* 0x000000270a107836 */ /* 0x000fe20000000000 */
[----:B------:R-:W-:Y:S01]  /*af510*/  ISETP.LT.AND P4, PT, R13, R239, !P2 ;  /* 0x000000ef0d00720c */ /* 0x000fe20005781270 */
[----:B------:R2:W-:Y:S01]  /*af520*/  @P0 STG.E desc[UR60][R236.64], R247 ;  /* 0x000000f7ec000986 */ /* 0x0005e2000c10193c */
[----:B------:R-:W-:Y:S01]  /*af530*/  ISETP.LT.AND P5, PT, R11, R238, !P2 ;  /* 0x000000ee0b00720c */ /* 0x000fe200057a1270 */
[----:B----4-:R-:W4:Y:S01]  /*af540*/  LDC.64 R232, c[0x0][0x228] ;  /* 0x00008a00ffe87b82 */ /* 0x010f220000000a00 */
[----:B-1----:R-:W-:Y:S01]  /*af550*/  IMAD.WIDE R234, R0, 0x4, R8 ;  /* 0x0000000400ea7825 */ /* 0x002fe200078e0208 */
[----:B------:R-:W-:Y:S01]  /*af560*/  ISETP.LT.AND P2, PT, R15, R196, !P2 ;  /* 0x000000c40f00720c */ /* 0x000fe20005741270 */
[----:B--2---:R-:W2:Y:S01]  /*af570*/  LDL.LU R247, [R1+0x44c] ;  /* 0x00044c0001f77983 */ /* 0x004ea20000300800 */
[----:B------:R-:W-:-:S04]  /*af580*/  ISETP.GE.AND P0, PT, R16, R199, PT ;  /* 0x000000c71000720c */ /* 0x000fc80003f06270 */
[----:B------:R-:W1:Y:S01]  /*af590*/  LDC R246, c[0x0][0x228] ;  /* 0x00008a00fff67b82 */ /* 0x000e620000000800 */
[----:B------:R3:W-:Y:S07]  /*af5a0*/  @P6 STG.E desc[UR60][R234.64], R252 ;  /* 0x000000fcea006986 */ /* 0x0007ee000c10193c */
[----:B------:R-:W2:Y:S01]  /*af5b0*/  LDC R244, c[0x0][0x228] ;  /* 0x00008a00fff47b82 */ /* 0x000ea20000000800 */
[----:B---3--:R-:W3:Y:S04]  /*af5c0*/  LDL.LU R252, [R1+0x4c] ;  /* 0x00004c0001fc7983 */ /* 0x008ee80000300800 */
[----:B------:R-:W4:Y:S04]  /*af5d0*/  LDL.LU R196, [R1+0xc3c] ;  /* 0x000c3c0001c47983 */ /* 0x000f280000300800 */
[----:B------:R-:W2:Y:S04]  /*af5e0*/  LDL.LU R16, [R1+0x183c] ;  /* 0x00183c0001107983 */ /* 0x000ea80000300800 */
[----:B------:R-:W3:Y:S01]  /*af5f0*/  LDL.LU R199, [R1+0x143c] ;  /* 0x00143c0001c77983 */ /* 0x000ee20000300800 */
[----:B------:R-:W-:-:S05]  /*af600*/  IADD3 R0, R0, R14, RZ ;  /* 0x0000000e00007210 */ /* 0x000fca0007ffe0ff */
[----:B------:R-:W-:-:S04]  /*af610*/  IMAD.WIDE R234, R0, 0x4, R2 ;  /* 0x0000000400ea7825 */ /* 0x000fc800078e0202 */
[C---:B------:R-:W-:Y:S01]  /*af620*/  IMAD.WIDE R236, R0.reuse, 0x4, R4 ;  /* 0x0000000400ec7825 */ /* 0x040fe200078e0204 */
[----:B------:R-:W-:Y:S02]  /*af630*/  ISETP.LT.AND P6, PT, R11, R245, !P0 ;  /* 0x000000f50b00720c */ /* 0x000fe400047c1270 */
[----:B------:R-:W4:Y:S01]  /*af640*/  LDL.LU R245, [R1+0x83c] ;  /* 0x00083c0001f57983 */ /* 0x000f220000300800 */
[----:B------:R-:W-:-:S03]  /*af650*/  IMAD.WIDE R238, R0, 0x4, R6 ;  /* 0x0000000400ee7825 */ /* 0x000fc600078e0206 */
[----:B--2---:R2:W-:Y:S04]  /*af660*/  @P5 STG.E desc[UR60][R234.64], R16 ;  /* 0x00000010ea005986 */ /* 0x0045e8000c10193c */
[----:B---3--:R3:W-:Y:S04]  /*af670*/  @P4 STG.E desc[UR60][R236.64], R199 ;  /* 0x000000c7ec004986 */ /* 0x0087e8000c10193c */
[----:B----4-:R4:W-:Y:S01]  /*af680*/  @P3 STG.E desc[UR60][R238.64], R196 ;  /* 0x000000c4ee003986 */ /* 0x0109e2000c10193c */
[C---:B--2---:R-:W-:Y:S02]  /*af690*/  IMAD.IADD R16, R0.reuse, 0x1, R14 ;  /* 0x0000000100107824 */ /* 0x044fe400078e020e */
[----:B------:R-:W-:Y:S01]  /*af6a0*/  IMAD.WIDE R234, R0, 0x4, R8 ;  /* 0x0000000400ea7825 */ /* 0x000fe200078e0208 */
[----:B---3--:R-:W-:Y:S01]  /*af6b0*/  IADD3 R199, R10, 0x28, RZ ;  /* 0x000000280ac77810 */ /* 0x008fe20007ffe0ff */
[----:B------:R-:W2:Y:S03]  /*af6c0*/  LDL.LU R0, [R1+0x103c] ;  /* 0x00103c0001007983 */ /* 0x000ea60000300800 */
[----:B------:R-:W-:Y:S01]  /*af6d0*/  ISETP.GE.AND P3, PT, R199, R233, PT ;  /* 0x000000e9c700720c */ /* 0x000fe20003f66270 */
[----:B----4-:R-:W3:Y:S01]  /*af6e0*/  LDC R238, c[0x0][0x228] ;  /* 0x00008a00ffee7b82 */ /* 0x010ee20000000800 */
[----:B------:R-:W4:Y:S01]  /*af6f0*/  LDL.LU R233, [R1+0x84c] ;  /* 0x00084c0001e97983 */ /* 0x000f220000300800 */
[----:B-1----:R-:W-:-:S02]  /*af700*/  ISETP.LT.AND P4, PT, R13, R246, !P0 ;  /* 0x000000f60d00720c */ /* 0x002fc40004781270 */
[----:B------:R-:W-:Y:S01]  /*af710*/  ISETP.LT.AND P5, PT, R17, R197, !P0 ;  /* 0x000000c51100720c */ /* 0x000fe200047a1270 */
[C---:B------:R-:W-:Y:S01]  /*af720*/  IMAD.WIDE R236, R16.reuse, 0x4, R2 ;  /* 0x0000000410ec7825 */ /* 0x040fe200078e0202 */
[----:B------:R-:W-:Y:S02]  /*af730*/  ISETP.LT.AND P0, PT, R15, R198, !P0 ;  /* 0x000000c60f00720c */ /* 0x000fe40004701270 */
[----:B------:R-:W1:Y:S01]  /*af740*/  LDC R239, c[0x0][0x228] ;  /* 0x00008a00ffef7b82 */ /* 0x000e620000000800 */
[----:B------:R-:W-:-:S07]  /*af750*/  IMAD.WIDE R198, R16, 0x4, R4 ;  /* 0x0000000410c67825 */ /* 0x000fce00078e0204 */
[----:B------:R-:W1:Y:S08]  /*af760*/  LDC.64 R196, c[0x0][0x228] ;  /* 0x00008a00ffc47b82 */ /* 0x000e700000000a00 */
[----:B------:R-:W1:Y:S01]  /*af770*/  LDC R246, c[0x0][0x228] ;  /* 0x00008a00fff67b82 */ /* 0x000e620000000800 */
[----:B--2---:R2:W-:Y:S01]  /*af780*/  @P2 STG.E desc[UR60][R234.64], R0 ;  /* 0x00000000ea002986 */ /* 0x0045e2000c10193c */
[----:B------:R-:W-:-:S03]  /*af790*/  ISETP.LT.AND P2, PT, R11, R244, !P3 ;  /* 0x000000f40b00720c */ /* 0x000fc60005f41270 */
[----:B------:R3:W-:Y:S04]  /*af7a0*/  @P6 STG.E desc[UR60][R236.64], R245 ;  /* 0x000000f5ec006986 */ /* 0x0007e8000c10193c */
[----:B----4-:R-:W-:Y:S01]  /*af7b0*/  @P4 STG.E desc[UR60][R198.64], R233 ;  /* 0x000000e9c6004986 */ /* 0x010fe2000c10193c */
[----:B--2---:R-:W-:-:S03]  /*af7c0*/  IMAD.WIDE R234, R16, 0x4, R6 ;  /* 0x0000000410ea7825 */ /* 0x004fc600078e0206 */
[----:B------:R-:W2:Y:S01]  /*af7d0*/  LDL.LU R244, [R1+0x1440] ;  /* 0x0014400001f47983 */ /* 0x000ea20000300800 */
[----:B------:R-:W-:-:S03]  /*af7e0*/  IMAD.IADD R0, R16, 0x1, R14 ;  /* 0x0000000110007824 */ /* 0x000fc600078e020e */
[----:B------:R4:W-:Y:S01]  /*af7f0*/  @P5 STG.E desc[UR60][R234.64], R247 ;  /* 0x000000f7ea005986 */ /* 0x0009e2000c10193c */
[----:B---3--:R-:W3:Y:S03]  /*af800*/  LDC R245, c[0x0][0x228] ;  /* 0x00008a00fff57b82 */ /* 0x008ee60000000800 */
[----:B----4-:R-:W4:Y:S01]  /*af810*/  LDL.LU R235, [R1+0x1840] ;  /* 0x0018400001eb7983 */ /* 0x010f220000300800 */
[----:B------:R-:W-:Y:S01]  /*af820*/  ISETP.LT.AND P5, PT, R13, R238, !P3 ;  /* 0x000000ee0d00720c */ /* 0x000fe20005fa1270 */
[----:B------:R-:W-:Y:S01]  /*af830*/  IMAD.WIDE R236, R16, 0x4, R8 ;  /* 0x0000000410ec7825 */ /* 0x000fe200078e0208 */
[----:B-1----:R-:W-:Y:S01]  /*af840*/  ISETP.LT.AND P4, PT, R17, R239, !P3 ;  /* 0x000000ef1100720c */ /* 0x002fe20005f81270 */
[----:B------:R-:W3:Y:S01]  /*af850*/  LDL.LU R247, [R1+0xc40] ;  /* 0x000c400001f77983 */ /* 0x000ee20000300800 */
[----:B------:R-:W1:Y:S01]  /*af860*/  LDC R238, c[0x0][0x228] ;  /* 0x00008a00ffee7b82 */ /* 0x000e620000000800 */
[----:B------:R-:W-:-:S02]  /*af870*/  IMAD.WIDE R198, R0, 0x4, R2 ;  /* 0x0000000400c67825 */ /* 0x000fc400078e0202 */
[----:B------:R1:W-:Y:S02]  /*af880*/  @P0 STG.E desc[UR60][R236.64], R252 ;  /* 0x000000fcec000986 */ /* 0x0003e4000c10193c */
[----:B------:R-:W-:-:S05]  /*af890*/  VIADD R16, R10, 0x29 ;  /* 0x000000290a107836 */ /* 0x000fca0000000000 */
[----:B------:R-:W-:Y:S01]  /*af8a0*/  ISETP.GE.AND P0, PT, R16, R197, PT ;  /* 0x000000c51000720c */ /* 0x000fe20003f06270 */
[----:B-1----:R-:W3:Y:S01]  /*af8b0*/  LDL.LU R252, [R1+0x1448] ;  /* 0x0014480001fc7983 */ /* 0x002ee20000300800 */
[----:B------:R-:W-:Y:S01]  /*af8c0*/  ISETP.LT.AND P3, PT, R15, R232, !P3 ;  /* 0x000000e80f00720c */ /* 0x000fe20005f61270 */
[----:B------:R-:W1:Y:S02]  /*af8d0*/  LDC R236, c[0x0][0x228] ;  /* 0x00008a00ffec7b82 */ /* 0x000e640000000800 */
[----:B------:R-:W3:Y:S04]  /*af8e0*/  LDL.LU R239, [R1+0x450] ;  /* 0x0004500001ef7983 */ /* 0x000ee80000300800 */
[----:B------:R-:W3:Y:S02]  /*af8f0*/  LDL.LU R16, [R1+0x1c30] ;  /* 0x001c300001107983 */ /* 0x000ee40000300800 */
[----:B------:R-:W1:Y:S02]  /*af900*/  LDC.64 R232, c[0x0][0x228] ;  /* 0x00008a00ffe87b82 */ /* 0x000e640000000a00 */
[----:B------:R-:W3:Y:S06]  /*af910*/  LDL.LU R197, [R1+0x1040] ;  /* 0x0010400001c57983 */ /* 0x000eec0000300800 */
[----:B------:R-:W1:Y:S01]  /*af920*/  LDC R237, c[0x0][0x228] ;  /* 0x00008a00ffed7b82 */ /* 0x000e620000000800 */
[----:B----4-:R4:W-:Y:S02]  /*af930*/  @P2 STG.E desc[UR60][R198.64], R235 ;  /* 0x000000ebc6002986 */ /* 0x0109e4000c10193c */
[----:B----4-:R-:W-:-:S05]  /*af940*/  IMAD.WIDE R234, R0, 0x4, R4 ;  /* 0x0000000400ea7825 */ /* 0x010fca00078e0204 */
[----:B--2---:R2:W-:Y:S02]  /*af950*/  @P5 STG.E desc[UR60][R234.64], R244 ;  /* 0x000000f4ea005986 */ /* 0x0045e4000c10193c */
[----:B--2---:R-:W2:Y:S02]  /*af960*/  LDC R244, c[0x0][0x228] ;  /* 0x00008a00fff47b82 */ /* 0x004ea40000000800 */
[----:B--2---:R-:W-:Y:S02]  /*af970*/  ISETP.LT.AND P5, PT, R11, R244, !P0 ;  /* 0x000000f40b00720c */ /* 0x004fe400047a1270 */
[----:B------:R-:W2:Y:S01]  /*af980*/  LDL.LU R244, [R1+0x850] ;  /* 0x0008500001f47983 */ /* 0x000ea20000300800 */
[C---:B------:R-:W-:Y:S01]  /*af990*/  IMAD.WIDE R198, R0.reuse, 0x4, R6 ;  /* 0x0000000400c67825 */ /* 0x040fe200078e0206 */
[----:B---3--:R-:W-:Y:S02]  /*af9a0*/  ISETP.LT.AND P2, PT, R13, R245, !P0 ;  /* 0x000000f50d00720c */ /* 0x008fe40004741270 */
[----:B------:R-:W3:Y:S01]  /*af9b0*/  LDC R245, c[0x0][0x22c] ;  /* 0x00008b00fff57b82 */ /* 0x000ee20000000800 */
[----:B------:R-:W-:Y:S01]  /*af9c0*/  IMAD.WIDE R234, R0, 0x4, R8 ;  /* 0x0000000400ea7825 */ /* 0x000fe200078e0208 */
[----:B------:R4:W-:Y:S01]  /*af9d0*/  @P4 STG.E desc[UR60][R198.64], R16 ;  /* 0x00000010c6004986 */ /* 0x0009e2000c10193c */
[----:B------:R-:W-:-:S02]  /*af9e0*/  ISETP.LT.AND P4, PT, R17, R246, !P0 ;  /* 0x000000f61100720c */ /* 0x000fc40004781270 */
[----:B------:R-:W-:Y:S01]  /*af9f0*/  IADD3 R0, R0, R14, RZ ;  /* 0x0000000e00007210 */ /* 0x000fe20007ffe0ff */
[----:B------:R1:W-:Y:S01]  /*afa00*/  @P3 STG.E desc[UR60][R234.64], R197 ;  /* 0x000000c5ea003986 */ /* 0x0003e2000c10193c */
[----:B------:R-:W-:Y:S01]  /*afa10*/  ISETP.LT.AND P3, PT, R15, R196, !P0 ;  /* 0x000000c40f00720c */ /* 0x000fe20004761270 */
[----:B------:R-:W3:Y:S01]  /*afa20*/  LDC R246, c[0x0][0x228] ;  /* 0x00008a00fff67b82 */ /* 0x000ee20000000800 */
[----:B----4-:R-:W-:Y:S02]  /*afa30*/  VIADD R16, R10, 0x2a ;  /* 0x0000002a0a107836 */ /* 0x010fe40000000000 */
[----:B------:R-:W-:-:S04]  /*afa40*/  IMAD.WIDE R198, R0, 0x4, R4 ;  /* 0x0000000400c67825 */ /* 0x000fc800078e0204 */
[----:B-1----:R-:W-:Y:S01]  /*afa50*/  IMAD.WIDE R196, R0, 0x4, R2 ;  /* 0x0000000400c47825 */ /* 0x002fe200078e0202 */
[----:B------:R-:W-:-:S03]  /*afa60*/  ISETP.GE.AND P0, PT, R16, R233, PT ;  /* 0x000000e91000720c */ /* 0x000fc60003f06270 */
[C---:B------:R-:W-:Y:S01]  /*afa70*/  IMAD.WIDE R234, R0.reuse, 0x4, R6 ;  /* 0x0000000400ea7825 */ /* 0x040fe200078e0206 */
[----:B------:R1:W-:Y:S01]  /*afa80*/  @P5 STG.E desc[UR60][R196.64], R247 ;  /* 0x000000f7c4005986 */ /* 0x0003e2000c10193c */
[----:B------:R-:W-:Y:S02]  /*afa90*/  ISETP.LT.AND P5, PT, R15, R232, !P0 ;  /* 0x000000e80f00720c */ /* 0x000fe400047a1270 */
[----:B------:R-:W-:Y:S01]  /*afaa0*/  ISETP.LT.AND P6, PT, R17, R238, !P0 ;  /* 0x000000ee1100720c */ /* 0x000fe200047c1270 */
[----:B------:R-:W-:Y:S01]  /*afab0*/  IMAD.IADD R16, R0, 0x1, R14 ;  /* 0x0000000100107824 */ /* 0x000fe200078e020e */
[----:B------:R-:W4:Y:S08]  /*afac0*/  LDC R238, c[0x0][0x228] ;  /* 0x00008a00ffee7b82 */ /* 0x000f300000000800 */
[----:B-1----:R-:W1:Y:S08]  /*afad0*/  LDC R247, c[0x0][0x228] ;  /* 0x00008a00fff77b82 */ /* 0x002e700000000800 */
[----:B------:R-:W4:Y:S01]  /*afae0*/  LDC.64 R196, c[0x0][0x228] ;  /* 0x00008a00ffc47b82 */ /* 0x000f220000000a00 */
[----:B--2---:R2:W-:Y:S04]  /*afaf0*/  @P2 STG.E desc[UR60][R198.64], R244 ;  /* 0x000000f4c6002986 */ /* 0x0045e8000c10193c */
[----:B------:R3:W-:Y:S01]  /*afb00*/  @P4 STG.E desc[UR60][R234.64], R239 ;  /* 0x000000efea004986 */ /* 0x0007e2000c10193c */
[----:B------:R-:W-:-:S02]  /*afb10*/  ISETP.LT.AND P4, PT, R11, R236, !P0 ;  /* 0x000000ec0b00720c */ /* 0x000fc40004781270 */
[----:B------:R-:W-:Y:S01]  /*afb20*/  ISETP.LT.AND P0, PT, R13, R237, !P0 ;  /* 0x000000ed0d00720c */ /* 0x000fe20004701270 */
[----:B------:R-:W-:Y:S01]  /*afb30*/  IMAD.WIDE R232, R16, 0x4, R2 ;  /* 0x0000000410e87825 */ /* 0x000fe200078e0202 */
[----:B--2---:R-:W2:Y:S01]  /*afb40*/  LDC R244, c[0x0][0x228] ;  /* 0x00008a00fff47b82 */ /* 0x004ea20000000800 */
[----:B---3--:R-:W3:Y:S04]  /*afb50*/  LDL.LU R235, [R1+0x1844] ;  /* 0x0018440001eb7983 */ /* 0x008ee80000300800 */
[----:B------:R-:W4:Y:S01]  /*afb60*/  LDL.LU R236, [R1+0x50] ;  /* 0x0000500001ec7983 */ /* 0x000f220000300800 */
[----:B------:R-:W-:Y:S02]  /*afb70*/  IMAD.WIDE R198, R0, 0x4, R8 ;  /* 0x0000000400c67825 */ /* 0x000fe400078e0208 */
[----:B------:R-:W2:Y:S01]  /*afb80*/  LDC R239, c[0x0][0x228] ;  /* 0x00008a00ffef7b82 */ /* 0x000ea20000000800 */
[----:B------:R-:W2:Y:S01]  /*afb90*/  LDL.LU R237, [R1+0x1444] ;  /* 0x0014440001ed7983 */ /* 0x000ea20000300800 */
[----:B------:R-:W-:-:S04]  /*afba0*/  IADD3 R234, R10, 0x2b, RZ ;  /* 0x0000002b0aea7810 */ /* 0x000fc80007ffe0ff */
[----:B------:R-:W-:Y:S02]  /*afbb0*/  ISETP.GE.AND P2, PT, R234, R245, PT ;  /* 0x000000f5ea00720c */ /* 0x000fe40003f46270 */
[----:B------:R-:W2:Y:S01]  /*afbc0*/  LDL.LU R245, [R1+0x854] ;  /* 0x0008540001f57983 */ /* 0x000ea20000300800 */
[----:B------:R-:W-:-:S03]  /*afbd0*/  IMAD.IADD R0, R16, 0x1, R14 ;  /* 0x0000000110007824 */ /* 0x000fc600078e020e */
[----:B----4-:R4:W-:Y:S01]  /*afbe0*/  @P3 STG.E desc[UR60][R198.64], R236 ;  /* 0x000000ecc6003986 */ /* 0x0109e2000c10193c */
[----:B------:R-:W-:-:S03]  /*afbf0*/  ISETP.LT.AND P3, PT, R11, R246, !P2 ;  /* 0x000000f60b00720c */ /* 0x000fc60005761270 */
[----:B---3--:R3:W-:Y:S01]  /*afc00*/  @P4 STG.E desc[UR60][R232.64], R235 ;  /* 0x000000ebe8004986 */ /* 0x0087e2000c10193c */
[----:B-1----:R-:W-:-:S03]  /*afc10*/  ISETP.LT.AND P4, PT, R13, R247, !P2 ;  /* 0x000000f70d00720c */ /* 0x002fc60005781270 */
[----:B------:R-:W2:Y:S01]  /*afc20*/  LDL.LU R246, [R1+0xc44] ;  /* 0x000c440001f67983 */ /* 0x000ea20000300800 */
[----:B----4-:R-:W-:-:S03]  /*afc30*/  IMAD.WIDE R198, R16, 0x4, R4 ;  /* 0x0000000410c67825 */ /* 0x010fc600078e0204 */
[----:B------:R-:W4:Y:S01]  /*afc40*/  LDL.LU R247, [R1+0x1848] ;  /* 0x0018480001f77983 */ /* 0x000f220000300800 */
[----:B------:R-:W1:Y:S01]  /*afc50*/  LDC R236, c[0x0][0x228] ;  /* 0x00008a00ffec7b82 */ /* 0x000e620000000800 */
[C---:B---3--:R-:W-:Y:S02]  /*afc60*/  IMAD.WIDE R232, R16.reuse, 0x4, R6 ;  /* 0x0000000410e87825 */ /* 0x048fe400078e0206 */
[----:B--2---:R2:W-:Y:S02]  /*afc70*/  @P0 STG.E desc[UR60][R198.64], R237 ;  /* 0x000000edc6000986 */ /* 0x0045e4000c10193c */
[----:B------:R-:W-:Y:S02]  /*afc80*/  IMAD.WIDE R234, R16, 0x4, R8 ;  /* 0x0000000410ea7825 */ /* 0x000fe400078e0208 */
[----:B------:R-:W3:Y:S04]  /*afc90*/  LDL.LU R16, [R1+0x1044] ;  /* 0x0010440001107983 */ /* 0x000ee80000300800 */
[----:B--2---:R-:W2:Y:S01]  /*afca0*/  LDL.LU R199, [R1+0x1c34] ;  /* 0x001c340001c77983 */ /* 0x004ea20000300800 */
[----:B------:R-:W1:Y:S03]  /*afcb0*/  LDC R237, c[0x0][0x228] ;  /* 0x00008a00ffed7b82 */ /* 0x000e660000000800 */
[----:B--2---:R2:W-:Y:S04]  /*afcc0*/  @P6 STG.E desc[UR60][R232.64], R199 ;  /* 0x000000c7e8006986 */ /* 0x0045e8000c10193c */
[----:B---3--:R3:W-:Y:S01]  /*afcd0*/  @P5 STG.E desc[UR60][R234.64], R16 ;  /* 0x00000010ea005986 */ /* 0x0087e2000c10193c */
[----:B--2---:R-:W-:-:S04]  /*afce0*/  IMAD.WIDE R198, R0, 0x4, R2 ;  /* 0x0000000400c67825 */ /* 0x004fc800078e0202 */
[----:B---3--:R-:W-:Y:S02]  /*afcf0*/  VIADD R16, R10, 0x2c ;  /* 0x0000002c0a107836 */ /* 0x008fe40000000000 */
[----:B------:R-:W-:Y:S01]  /*afd00*/  IMAD.WIDE R232, R0, 0x4, R4 ;  /* 0x0000000400e87825 */ /* 0x000fe200078e0204 */
[----:B------:R2:W-:Y:S02]  /*afd10*/  @P3 STG.E desc[UR60][R198.64], R246 ;  /* 0x000000f6c6003986 */ /* 0x0005e4000c10193c */
[----:B------:R-:W-:Y:S01]  /*afd20*/  ISETP.GE.AND P0, PT, R16, R197, PT ;  /* 0x000000c51000720c */ /* 0x000fe20003f06270 */
[C---:B------:R-:W-:Y:S01]  /*afd30*/  IMAD.WIDE R234, R0.reuse, 0x4, R8 ;  /* 0x0000000400ea7825 */ /* 0x040fe200078e0208 */
[----:B------:R3:W-:Y:S01]  /*afd40*/  @P4 STG.E desc[UR60][R232.64], R245 ;  /* 0x000000f5e8004986 */ /* 0x0007e2000c10193c */
[----:B------:R-:W-:-:S03]  /*afd50*/  IADD3 R16, R0, R14, RZ ;  /* 0x0000000e00107210 */ /* 0x000fc60007ffe0ff */
[----:B------:R-:W4:Y:S01]  /*afd60*/  LDL.LU R197, [R1+0x54] ;  /* 0x0000540001c57983 */ /* 0x000f220000300800 */
[----:B-1----:R-:W-:Y:S01]  /*afd70*/  ISETP.LT.AND P5, PT, R15, R237, !P2 ;  /* 0x000000ed0f00720c */ /* 0x002fe200057a1270 */
[----:B--2---:R-:W1:Y:S01]  /*afd80*/  LDC.64 R198, c[0x0][0x228] ;  /* 0x00008a00ffc67b82 */ /* 0x004e620000000a00 */
[----:B---3--:R-:W-:Y:S02]  /*afd90*/  IMAD.WIDE R232, R0, 0x4, R6 ;  /* 0x0000000400e87825 */ /* 0x008fe400078e0206 */
[----:B------:R-:W2:Y:S01]  /*afda0*/  LDL.LU R0, [R1+0x454] ;  /* 0x0004540001007983 */ /* 0x000ea20000300800 */
[----:B------:R-:W-:-:S04]  /*afdb0*/  ISETP.LT.AND P2, PT, R17, R238, !P2 ;  /* 0x000000ee1100720c */ /* 0x000fc80005741270 */
[----:B------:R-:W3:Y:S01]  /*afdc0*/  LDC R245, c[0x0][0x228] ;  /* 0x00008a00fff57b82 */ /* 0x000ee20000000800 */
[----:B------:R-:W-:Y:S02]  /*afdd0*/  ISETP.LT.AND P6, PT, R11, R239, !P0 ;  /* 0x000000ef0b00720c */ /* 0x000fe400047c1270 */
[----:B------:R-:W-:Y:S02]  /*afde0*/  ISETP.LT.AND P4, PT, R13, R244, !P0 ;  /* 0x000000f40d00720c */ /* 0x000fe40004781270 */
[----:B------:R-:W-:Y:S01]  /*afdf0*/  ISETP.LT.AND P3, PT, R17, R236, !P0 ;  /* 0x000000ec1100720c */ /* 0x000fe20004761270 */
[C---:B------:R-:W-:Y:S02]  /*afe00*/  IMAD.WIDE R236, R16.reuse, 0x4, R2 ;  /* 0x0000000410ec7825 */ /* 0x040fe400078e0202 */
[----:B------:R-:W3:Y:S02]  /*afe10*/  LDC R244, c[0x0][0x228] ;  /* 0x00008a00fff47b82 */ /* 0x000ee40000000800 */
[----:B------:R-:W-:-:S06]  /*afe20*/  IMAD.WIDE R238, R16, 0x4, R4 ;  /* 0x0000000410ee7825 */ /* 0x000fcc00078e0204 */
[----:B------:R-:W3:Y:S01]  /*afe30*/  LDC R246, c[0x0][0x228] ;  /* 0x00008a00fff67b82 */ /* 0x000ee20000000800 */
[----:B--2---:R-:W-:Y:S04]  /*afe40*/  @P2 STG.E desc[UR60][R232.64], R0 ;  /* 0x00000000e8002986 */ /* 0x004fe8000c10193c */
[----:B----4-:R2:W-:Y:S04]  /*afe50*/  @P5 STG.E desc[UR60][R234.64], R197 ;  /* 0x000000c5ea005986 */ /* 0x0105e8000c10193c */
[----:B--2---:R-:W2:Y:S04]  /*afe60*/  LDL.LU R234, [R1+0x1c38] ;  /* 0x001c380001ea7983 */ /* 0x004ea80000300800 */
[----:B------:R-:W4:Y:S04]  /*afe70*/  LDL.LU R235, [R1+0x1048] ;  /* 0x0010480001eb7983 */ /* 0x000f280000300800 */
[----:B------:R1:W-:Y:S04]  /*afe80*/  @P6 STG.E desc[UR60][R236.64], R247 ;  /* 0x000000f7ec006986 */ /* 0x0003e8000c10193c */
[----:B------:R3:W-:Y:S04]  /*afe90*/  @P4 STG.E desc[UR60][R238.64], R252 ;  /* 0x000000fcee004986 */ /* 0x0007e8000c10193c */
[----:B-1----:R-:W4:Y:S01]  /*afea0*/  LDL.LU R247, [R1+0x858] ;  /* 0x0008580001f77983 */ /* 0x002f220000300800 */
[----:B------:R-:W-:Y:S01]  /*afeb0*/  ISETP.LT.AND P0, PT, R15, R196, !P0 ;  /* 0x000000c40f00720c */ /* 0x000fe20004701270 */
[----:B------:R-:W-:Y:S01]  /*afec0*/  VIADD R0, R10, 0x2d ;  /* 0x0000002d0a007836 */ /* 0x000fe20000000000 */
[----:B------:R-:W1:Y:S01]  /*afed0*/  LDC R236, c[0x0][0x228] ;  /* 0x00008a00ffec7b82 */ /* 0x000e620000000800 */
[----:B---3--:R-:W3:Y:S01]  /*afee0*/  LDL.LU R238, [R1+0xc48] ;  /* 0x000c480001ee7983 */ /* 0x008ee20000300800 */
[----:B------:R-:W-:-:S02]  /*afef0*/  IMAD.WIDE R196, R16, 0x4, R6 ;  /* 0x0000000410c47825 */ /* 0x000fc400078e0206 */
[----:B------:R-:W-:Y:S02]  /*aff00*/  ISETP.GE.AND P2, PT, R0, R199, PT ;  /* 0x000000c70000720c */ /* 0x000fe40003f46270 */
[C---:B------:R-:W-:Y:S02]  /*aff10*/  IMAD.WIDE R232, R16.reuse, 0x4, R8 ;  /* 0x0000000410e87825 */ /* 0x040fe400078e0208 */
[----:B------:R-:W1:Y:S02]  /*aff20*/  LDC R252, c[0x0][0x228] ;  /* 0x00008a00fffc7b82 */ /* 0x000e640000000800 */
[----:B------:R-:W-:Y:S01]  /*aff30*/  IMAD.IADD R0, R16, 0x1, R14 ;  /* 0x0000000110007824 */ /* 0x000fe200078e020e */
[----:B------:R-:W-:Y:S02]  /*aff40*/  IADD3 R16, R10, 0x2e, RZ ;  /* 0x0000002e0a107810 */ /* 0x000fe40007ffe0ff */
[----:B------:R-:W-:-:S03]  /*aff50*/  ISETP.LT.AND P5, PT, R15, R198, !P2 ;  /* 0x000000c60f00720c */ /* 0x000fc600057a1270 */
[----:B------:R-:W1:Y:S08]  /*aff60*/  LDC R237, c[0x0][0x228] ;  /* 0x00008a00ffed7b82 */ /* 0x000e700000000800 */
[----:B------:R-:W1:Y:S01]  /*aff70*/  LDC R239, c[0x0][0x228] ;  /* 0x00008a00ffef7b82 */ /* 0x000e620000000800 */
[----:B--2---:R2:W-:Y:S04]  /*aff80*/  @P3 STG.E desc[UR60][R196.64], R234 ;  /* 0x000000eac4003986 */ /* 0x0045e8000c10193c */
[----:B----4-:R4:W-:Y:S01]  /*aff90*/  @P0 STG.E desc[UR60][R232.64], R235 ;  /* 0x000000ebe8000986 */ /* 0x0109e2000c10193c */
[----:B------:R-:W-:-:S02]  /*affa0*/  ISETP.LT.AND P0, PT, R11, R244, !P2 ;  /* 0x000000f40b00720c */ /* 0x000fc40005701270 */
[----:B------:R-:W-:Y:S01]  /*affb0*/  ISETP.LT.AND P3, PT, R13, R245, !P2 ;  /* 0x000000f50d00720c */ /* 0x000fe20005761270 */
[C---:B------:R-:W-:Y:S01]  /*affc0*/  IMAD.WIDE R198, R0.reuse, 0x4, R6 ;  /* 0x0000000400c67825 */ /* 0x040fe200078e0206 */
[----:B------:R-:W3:Y:S01]  /*affd0*/  LDL.LU R245, [R1+0x144c] ;  /* 0x00144c0001f57983 */ /* 0x000ee20000300800 */
[----:B--2---:R-:W2:Y:S02]  /*affe0*/  LDC.64 R196, c[0x0][0x228] ;  /* 0x00008a00ffc47b82 */ /* 0x004ea40000000a00 */
[----:B----4-:R-:W-:-:S04]  /*afff0*/  IMAD.WIDE R234, R0, 0x4, R2 ;  /* 0x0000000400ea7825 */ /* 0x010fc800078e0202 */
[----:B------:R-:W-:Y:S02]  /*b0000*/  IMAD.WIDE R232, R0, 0x4, R4 ;  /* 0x0000000400e87825 */ /* 0x000fe400078e0204 */
[----:B------:R-:W4:Y:S01]  /*b0010*/  LDC R244, c[0x0][0x228] ;  /* 0x00008a00fff47b82 */ /* 0x000f220000000800 */
[----:B---3--:R3:W-:Y:S07]  /*b0020*/  @P0 STG.E desc[UR60][R234.64], R238 ;  /* 0x000000eeea000986 */ /* 0x0087ee000c10193c */
[----:B---3--:R-:W3:Y:S01]  /*b0030*/  LDC R238, c[0x0][0x22c] ;  /* 0x00008b00ffee7b82 */ /* 0x008ee20000000800 */
[----:B------:R-:W-:-:S02]  /*b0040*/  ISETP.LT.AND P2, PT, R17, R246, !P2 ;  /* 0x000000f61100720c */ /* 0x000fc40005741270 */
[----:B------:R-:W4:Y:S01]  /*b0050*/  LDL.LU R246, [R1+0x184c] ;  /* 0x00184c0001f67983 */ /* 0x000f220000300800 */
[----:B---3--:R-:W-:-:S03]  /*b0060*/  ISETP.GE.AND P0, PT, R16, R238, PT ;  /* 0x000000ee1000720c */ /* 0x008fc60003f06270 */
[----:B------:R-:W3:Y:S04]  /*b0070*/  LDL.LU R16, [R1+0x458] ;  /* 0x0004580001107983 */ /* 0x000ee80000300800 */
[----:B------:R-:W2:Y:S04]  /*b0080*/  LDL.LU R238, [R1+0x58] ;  /* 0x0000580001ee7983 */ /* 0x000ea80000300800 */
[----:B------:R1:W-:Y:S02]  /*b0090*/  @P3 STG.E desc[UR60][R232.64], R247 ;  /* 0x000000f7e8003986 */ /* 0x0003e4000c10193c */
[----:B-1----:R-:W1:Y:S01]  /*b00a0*/  LDC R247, c[0x0][0x228] ;  /* 0x00008a00fff77b82 */ /* 0x002e620000000800 */
[----:B------:R-:W-:Y:S01]  /*b00b0*/  IMAD.WIDE R234, R0, 0x4, R8 ;  /* 0x0000000400ea7825 */ /* 0x000fe200078e0208 */
[----:B------:R-:W-:-:S02]  /*b00c0*/  ISETP.LT.AND P4, PT, R13, R252, !P0 ;  /* 0x000000fc0d00720c */ /* 0x000fc40004781270 */
[----:B-1----:R-:W-:Y:S02]  /*b00d0*/  ISETP.LT.AND P3, PT, R11, R247, !P0 ;  /* 0x000000f70b00720c */ /* 0x002fe40004761270 */
[----:B------:R-:W4:Y:S04]  /*b00e0*/  LDL.LU R247, [R1+0x104c] ;  /* 0x00104c0001f77983 */ /* 0x000f280000300800 */
[----:B---3--:R1:W-:Y:S04]  /*b00f0*/  @P2 STG.E desc[UR60][R198.64], R16 ;  /* 0x00000010c6002986 */ /* 0x0083e8000c10193c */
[----:B--2---:R2:W-:Y:S01]  /*b0100*/  @P5 STG.E desc[UR60][R234.64], R238 ;  /* 0x000000eeea005986 */ /* 0x0045e2000c10193c */
[----:B-1----:R-:W-:-:S03]  /*b0110*/  VIADD R16, R10, 0x2f ;  /* 0x0000002f0a107836 */ /* 0x002fc60000000000 */
[----:B--2---:R-:W2:Y:S02]  /*b0120*/  LDL.LU R238, [R1+0x85c] ;  /* 0x00085c0001ee7983 */ /* 0x004ea40000300800 */
[----:B------:R-:W-:Y:S01]  /*b0130*/  ISETP.GE.AND P2, PT, R16, R197, PT ;  /* 0x000000c51000720c */ /* 0x000fe20003f46270 */
[----:B------:R-:W-:Y:S01]  /*b0140*/  IMAD.IADD R0, R0, 0x1, R14 ;  /* 0x0000000100007824 */ /* 0x000fe200078e020e */
[----:B------:R-:W1:Y:S01]  /*b0150*/  LDC R234, c[0x0][0x22c] ;  /* 0x00008b00ffea7b82 */ /* 0x000e620000000800 */
[----:B------:R-:W3:Y:S01]  /*b0160*/  LDL.LU R197, [R1+0x1c3c] ;  /* 0x001c3c0001c57983 */ /* 0x000ee20000300800 */
[----:B------:R-:W-:Y:S02]  /*b0170*/  ISETP.LT.AND P5, PT, R17, R236, !P0 ;  /* 0x000000ec1100720c */ /* 0x000fe400047a1270 */
[----:B------:R-:W-:Y:S02]  /*b0180*/  ISETP.LT.AND P0, PT, R15, R237, !P0 ;  /* 0x000000ed0f00720c */ /* 0x000fe40004701270 */
[----:B------:R-:W2:Y:S01]  /*b0190*/  LDL.LU R237, [R1+0xc4c] ;  /* 0x000c4c0001ed7983 */ /* 0x000ea20000300800 */
[C---:B------:R-:W-:Y:S01]  /*b01a0*/  IMAD.WIDE R198, R0.reuse, 0x4, R2 ;  /* 0x0000000400c67825 */ /* 0x040fe200078e0202 */
[----:B------:R-:W1:Y:S02]  /*b01b0*/  LDC R235, c[0x0][0x228] ;  /* 0x00008a00ffeb7b82 */ /* 0x000e640000000800 */
[----:B------:R-:W2:Y:S01]  /*b01c0*/  LDL.LU R252, [R1+0x45c] ;  /* 0x00045c0001fc7983 */ /* 0x000ea20000300800 */
[----:B------:R-:W-:-:S03]  /*b01d0*/  IMAD.WIDE R232, R0, 0x4, R4 ;  /* 0x0000000400e87825 */ /* 0x000fc600078e0204 */
[----:B----4-:R4:W-:Y:S01]  /*b01e0*/  @P3 STG.E desc[UR60][R198.64], R246 ;  /* 0x000000f6c6003986 */ /* 0x0109e2000c10193c */
[----:B------:R-:W-:Y:S01]  /*b01f0*/  ISETP.LT.AND P3, PT, R13, R244, !P2 ;  /* 0x000000f40d00720c */ /* 0x000fe20005761270 */
[----:B------:R-:W-:Y:S01]  /*b0200*/  VIADD R16, R10, 0x30 ;  /* 0x000000300a107836 */ /* 0x000fe20000000000 */
[----:B------:R-:W2:Y:S01]  /*b0210*/  LDC R244, c[0x0][0x228] ;  /* 0x00008a00fff47b82 */ /* 0x000ea20000000800 */
[----:B------:R4:W-:Y:S01]  /*b0220*/  @P4 STG.E desc[UR60][R232.64], R245 ;  /* 0x000000f5e8004986 */ /* 0x0009e2000c10193c */
[----:B------:R-:W-:-:S06]  /*b0230*/  ISETP.LT.AND P4, PT, R11, R239, !P2 ;  /* 0x000000ef0b00720c */ /* 0x000fcc0005781270 */
[----:B------:R-:W2:Y:S01]  /*b0240*/  LDC R239, c[0x0][0x228] ;  /* 0x00008a00ffef7b82 */ /* 0x000ea20000000800 */
[----:B----4-:R-:W4:Y:S01]  /*b0250*/  LDL.LU R246, [R1+0x5c] ;  /* 0x00005c0001f67983 */ /* 0x010f220000300800 */
[----:B------:R-:W-:-:S04]  /*b0260*/  IMAD.WIDE R198, R0, 0x4, R6 ;  /* 0x0000000400c67825 */ /* 0x000fc800078e0206 */
[C---:B------:R-:W-:Y:S01]  /*b0270*/  IMAD.WIDE R232, R0.reuse, 0x4, R8 ;  /* 0x0000000400e87825 */ /* 0x040fe200078e0208 */
[----:B------:R-:W-:Y:S01]  /*b0280*/  IADD3 R0, R0, R14, RZ ;  /* 0x0000000e00007210 */ /* 0x000fe20007ffe0ff */
[----:B------:R-:W2:Y:S01]  /*b0290*/  LDC R236, c[0x0][0x228] ;  /* 0x00008a00ffec7b82 */ /* 0x000ea20000000800 */
[----:B------:R-:W-:-:S07]  /*b02a0*/  ISETP.LT.AND P6, PT, R15, R196, !P2 ;  /* 0x000000c40f00720c */ /* 0x000fce00057c1270 */
[----:B------:R-:W4:Y:S01]  /*b02b0*/  LDC R245, c[0x0][0x228] ;  /* 0x00008a00fff57b82 */ /* 0x000f220000000800 */
[----:B---3--:R3:W-:Y:S04]  /*b02c0*/  @P5 STG.E desc[UR60][R198.64], R197 ;  /* 0x000000c5c6005986 */ /* 0x0087e8000c10193c */
[----:B------:R2:W-:Y:S01]  /*b02d0*/  @P0 STG.E desc[UR60][R232.64], R247 ;  /* 0x000000f7e8000986 */ /* 0x0005e2000c10193c */
[----:B-1----:R-:W-:Y:S01]  /*b02e0*/  ISETP.GE.AND P0, PT, R16, R234, PT ;  /* 0x000000ea1000720c */ /* 0x002fe20003f06270 */
[C---:B---3--:R-:W-:Y:S01]  /*b02f0*/  IMAD.WIDE R198, R0.reuse, 0x4, R2 ;  /* 0x0000000400c67825 */ /* 0x048fe200078e0202 */
[----:B------:R-:W-:Y:S01]  /*b0300*/  ISETP.LT.AND P2, PT, R17, R235, !P2 ;  /* 0x000000eb1100720c */ /* 0x000fe20005741270 */
[----:B------:R-:W1:Y:S02]  /*b0310*/  LDC.64 R196, c[0x0][0x228] ;  /* 0x00008a00ffc47b82 */ /* 0x000e640000000a00 */
[C---:B--2---:R-:W-:Y:S01]  /*b0320*/  IMAD.WIDE R232, R0.reuse, 0x4, R4 ;  /* 0x0000000400e87825 */ /* 0x044fe200078e0204 */
[----:B------:R2:W-:Y:S03]  /*b0330*/  @P4 STG.E desc[UR60][R198.64], R237 ;  /* 0x000000edc6004986 */ /* 0x0005e6000c10193c */
[C---:B------:R-:W-:Y:S01]  /*b0340*/  IMAD.IADD R16, R0.reuse, 0x1, R14 ;  /* 0x0000000100107824 */ /* 0x040fe200078e020e */
[----:B------:R3:W-:Y:S04]  /*b0350*/  @P3 STG.E desc[UR60][R232.64], R238 ;  /* 0x000000eee8003986 */ /* 0x0007e8000c10193c */
[----:B------:R-:W4:Y:S01]  /*b0360*/  LDL.LU R247, [R1+0x1450] ;  /* 0x0014500001f77983 */ /* 0x000f220000300800 */
[C---:B--2---:R-:W-:Y:S01]  /*b0370*/  IMAD.WIDE R198, R0.reuse, 0x4, R6 ;  /* 0x0000000400c67825 */ /* 0x044fe200078e0206 */
[----:B------:R-:W-:Y:S01]  /*b0380*/  ISETP.LT.AND P5, PT, R11, R236, !P0 ;  /* 0x000000ec0b00720c */ /* 0x000fe200047a1270 */
[----:B------:R-:W2:Y:S02]  /*b0390*/  LDC R237, c[0x0][0x228] ;  /* 0x00008a00ffed7b82 */ /* 0x000ea40000000800 */
[----:B---3--:R-:W-:-:S02]  /*b03a0*/  IMAD.WIDE R232, R0, 0x4, R8 ;  /* 0x0000000400e87825 */ /* 0x008fc400078e0208 */
[----:B------:R-:W3:Y:S01]  /*b03b0*/  LDL.LU R0, [R1+0x1c40] ;  /* 0x001c400001007983 */ /* 0x000ee20000300800 */
[----:B------:R-:W-:Y:S02]  /*b03c0*/  ISETP.LT.AND P3, PT, R13, R239, !P0 ;  /* 0x000000ef0d00720c */ /* 0x000fe40004761270 */
[----:B------:R-:W-:Y:S01]  /*b03d0*/  ISETP.LT.AND P4, PT, R17, R244, !P0 ;  /* 0x000000f41100720c */ /* 0x000fe20004781270 */
[----:B------:R-:W2:Y:S01]  /*b03e0*/  LDL.LU R239, [R1+0x1050] ;  /* 0x0010500001ef7983 */ /* 0x000ea20000300800 */
[----:B------:R-:W2:Y:S03]  /*b03f0*/  LDC R236, c[0x0][0x228] ;  /* 0x00008a00ffec7b82 */ /* 0x000ea60000000800 */
[----:B------:R-:W2:Y:S04]  /*b0400*/  LDL.LU R244, [R1+0x1850] ;  /* 0x0018500001f47983 */ /* 0x000ea80000300800 */
[----:B------:R1:W-:Y:S01]  /*b0410*/  @P2 STG.E desc[UR60][R198.64], R252 ;  /* 0x000000fcc6002986 */ /* 0x0003e2000c10193c */
[----:B------:R-:W2:Y:S03]  /*b0420*/  LDC R238, c[0x0][0x228] ;  /* 0x00008a00ffee7b82 */ /* 0x000ea60000000800 */
[----:B----4-:R4:W-:Y:S01]  /*b0430*/  @P6 STG.E desc[UR60][R232.64], R246 ;  /* 0x000000f6e8006986 */ /* 0x0109e2000c10193c */
[----:B------:R-:W-:-:S04]  /*b0440*/  IMAD.WIDE R234, R16, 0x4, R2 ;  /* 0x0000000410ea7825 */ /* 0x000fc800078e0202 */
[----:B-1----:R-:W1:Y:S01]  /*b0450*/  LDC.64 R198, c[0x0][0x228] ;  /* 0x00008a00ffc67b82 */ /* 0x002e620000000a00 */
[----:B----4-:R-:W4:Y:S01]  /*b0460*/  LDL.LU R246, [R1+0xc50] ;  /* 0x000c500001f67983 */ /* 0x010f220000300800 */
[----:B------:R-:W-:Y:S01]  /*b0470*/  ISETP.LT.AND P0, PT, R15, R245, !P0 ;  /* 0x000000f50f00720c */ /* 0x000fe20004701270 */
[----:B------:R-:W-:Y:S02]  /*b0480*/  IMAD.WIDE R232, R16, 0x4, R4 ;  /* 0x0000000410e87825 */ /* 0x000fe400078e0204 */
[----:B------:R-:W4:Y:S03]  /*b0490*/  LDL.LU R252, [R1+0x64] ;  /* 0x0000640001fc7983 */ /* 0x000f260000300800 */
[----:B------:R-:W4:Y:S01]  /*b04a0*/  LDC R245, c[0x0][0x228] ;  /* 0x00008a00fff57b82 */ /* 0x000f220000000800 */
[----:B---3--:R3:W-:Y:S04]  /*b04b0*/  @P5 STG.E desc[UR60][R234.64], R0 ;  /* 0x00000000ea005986 */ /* 0x0087e8000c10193c */
[----:B--2---:R2:W-:Y:S01]  /*b04c0*/  @P3 STG.E desc[UR60][R232.64], R244 ;  /* 0x000000f4e8003986 */ /* 0x0045e2000c10193c */
[----:B---3--:R-:W-:Y:S01]  /*b04d0*/  IADD3 R0, R10, 0x31, RZ ;  /* 0x000000310a007810 */ /* 0x008fe20007ffe0ff */
[----:B------:R-:W-:-:S03]  /*b04e0*/  IMAD.WIDE R234, R16, 0x4, R6 ;  /* 0x0000000410ea7825 */ /* 0x000fc600078e0206 */
[----:B------:R-:W-:Y:S01]  /*b04f0*/  ISETP.GE.AND P2, PT, R0, R197, PT ;  /* 0x000000c50000720c */ /* 0x000fe20003f46270 */
[C---:B------:R-:W-:Y:S02]  /*b0500*/  IMAD.IADD R0, R16.reuse, 0x1, R14 ;  /* 0x0000000110007824 */ /* 0x040fe400078e020e */
[----:B--2---:R-:W-:Y:S01]  /*b0510*/  IMAD.WIDE R232, R16, 0x4, R8 ;  /* 0x0000000410e87825 */ /* 0x004fe200078e0208 */
[----:B------:R2:W-:Y:S01]  /*b0520*/  @P4 STG.E desc[UR60][R234.64], R247 ;  /* 0x000000f7ea004986 */ /* 0x0005e2000c10193c */
[----:B------:R-:W3:Y:S02]  /*b0530*/  LDC R244, c[0x0][0x22c] ;  /* 0x00008b00fff47b82 */ /* 0x000ee40000000800 */
[----:B------:R-:W-:Y:S01]  /*b0540*/  VIADD R16, R10, 0x32 ;  /* 0x000000320a107836 */ /* 0x000fe20000000000 */
[----:B------:R-:W-:Y:S01]  /*b0550*/  ISETP.LT.AND P4, PT, R13, R237, !P2 ;  /* 0x000000ed0d00720c */ /* 0x000fe20005781270 */
[----:B------:R4:W-:Y:S01]  /*b0560*/  @P0 STG.E desc[UR60][R232.64], R239 ;  /* 0x000000efe8000986 */ /* 0x0009e2000c10193c */
[----:B------:R-:W-:-:S02]  /*b0570*/  ISETP.LT.AND P5, PT, R11, R236, !P2 ;  /* 0x000000ec0b00720c */ /* 0x000fc400057a1270 */
[----:B------:R-:W-:Y:S01]  /*b0580*/  ISETP.LT.AND P3, PT, R17, R238, !P2 ;  /* 0x000000ee1100720c */ /* 0x000fe20005761270 */
[----:B------:R-:W3:Y:S01]  /*b0590*/  LDC R197, c[0x0][0x228] ;  /* 0x00008a00ffc57b82 */ /* 0x000ee20000000800 */
[----:B------:R-:W-:Y:S01]  /*b05a0*/  ISETP.LT.AND P2, PT, R15, R196, !P2 ;  /* 0x000000c40f00720c */ /* 0x000fe20005741270 */
[----:B--2---:R-:W2:Y:S01]  /*b05b0*/  LDL.LU R247, [R1+0x1c44] ;  /* 0x001c440001f77983 */ /* 0x004ea20000300800 */
[----:B-1----:R-:W-:-:S03]  /*b05c0*/  ISETP.GE.AND P0, PT, R16, R199, PT ;  /* 0x000000c71000720c */ /* 0x002fc60003f06270 */
[----:B------:R-:W2:Y:S01]  /*b05d0*/  LDL.LU R196, [R1+0x460] ;  /* 0x0004600001c47983 */ /* 0x000ea20000300800 */
[C---:B----4-:R-:W-:Y:S01]  /*b05e0*/  IMAD.WIDE R232, R0.reuse, 0x4, R2 ;  /* 0x0000000400e87825 */ /* 0x050fe200078e0202 */
[----:B------:R-:W1:Y:S02]  /*b05f0*/  LDC R239, c[0x0][0x228] ;  /* 0x00008a00ffef7b82 */ /* 0x000e640000000800 */
[----:B------:R-:W4:Y:S04]  /*b0600*/  LDL.LU R16, [R1+0x860] ;  /* 0x0008600001107983 */ /* 0x000f280000300800 */
[----:B------:R-:W2:Y:S01]  /*b0610*/  LDL.LU R199, [R1+0x60] ;  /* 0x0000600001c77983 */ /* 0x000ea20000300800 */
[C---:B------:R-:W-:Y:S01]  /*b0620*/  IMAD.WIDE R234, R0.reuse, 0x4, R4 ;  /* 0x0000000400ea7825 */ /* 0x040fe200078e0204 */
[----:B------:R-:W1:Y:S02]  /*b0630*/  LDC R238, c[0x0][0x228] ;  /* 0x00008a00ffee7b82 */ /* 0x000e640000000800 */
[----:B------:R3:W-:Y:S06]  /*b0640*/  @P5 STG.E desc[UR60][R232.64], R246 ;  /* 0x000000f6e8005986 */ /* 0x0007ec000c10193c */
[----:B---3--:R-:W3:Y:S01]  /*b0650*/  LDC R246, c[0x0][0x228] ;  /* 0x00008a00fff67b82 */ /* 0x008ee20000000800 */
[----:B------:R-:W-:-:S04]  /*b0660*/  IMAD.WIDE R236, R0, 0x4, R6 ;  /* 0x0000000400ec7825 */ /* 0x000fc800078e0206 */
[C---:B------:R-:W-:Y:S01]  /*b0670*/  IMAD.WIDE R232, R0.reuse, 0x4, R8 ;  /* 0x0000000400e87825 */ /* 0x040fe200078e0208 */
[----:B---3--:R-:W-:Y:S02]  /*b0680*/  ISETP.LT.AND P6, PT, R11, R246, !P0 ;  /* 0x000000f60b00720c */ /* 0x008fe400047c1270 */
[----:B------:R-:W-:Y:S01]  /*b0690*/  ISETP.LT.AND P5, PT, R13, R197, !P0 ;  /* 0x000000c50d00720c */ /* 0x000fe200047a1270 */
[----:B------:R-:W3:Y:S01]  /*b06a0*/  LDC R246, c[0x0][0x228] ;  /* 0x00008a00fff67b82 */ /* 0x000ee20000000800 */
[----:B----4-:R4:W-:Y:S04]  /*b06b0*/  @P4 STG.E desc[UR60][R234.64], R16 ;  /* 0x00000010ea004986 */ /* 0x0109e8000c10193c */
[----:B--2---:R2:W-:Y:S01]  /*b06c0*/  @P3 STG.E desc[UR60][R236.64], R196 ;  /* 0x000000c4ec003986 */ /* 0x0045e2000c10193c */
[----:B----4-:R-:W-:Y:S01]  /*b06d0*/  IADD3 R16, R0, R14, RZ ;  /* 0x0000000e00107210 */ /* 0x010fe20007ffe0ff */
[----:B--2---:R-:W-:Y:S01]  /*b06e0*/  VIADD R196, R10, 0x33 ;  /* 0x000000330ac47836 */ /* 0x004fe20000000000 */
[----:B------:R-:W-:-:S03]  /*b06f0*/  ISETP.LT.AND P4, PT, R17, R245, !P0 ;  /* 0x000000f51100720c */ /* 0x000fc60004781270 */
[----:B------:R-:W-:Y:S01]  /*b0700*/  IMAD.WIDE R234, R16, 0x4, R2 ;  /* 0x0000000410ea7825 */ /* 0x000fe200078e0202 */
[----:B------:R2:W-:Y:S01]  /*b0710*/  @P2 STG.E desc[UR60][R232.64], R199 ;  /* 0x000000c7e8002986 */ /* 0x0005e2000c10193c */
[----:B------:R-:W4:Y:S01]  /*b0720*/  LDC R236, c[0x0][0x228] ;  /* 0x00008a00ffec7b82 */ /* 0x000f220000000800 */
[----:B------:R-:W-:Y:S02]  /*b0730*/  ISETP.GE.AND P3, PT, R196, R244, PT ;  /* 0x000000f4c400720c */ /* 0x000fe40003f66270 */
[----:B------:R-:W3:Y:S04]  /*b0740*/  LDL.LU R244, [R1+0x1454] ;  /* 0x0014540001f47983 */ /* 0x000ee80000300800 */
[----:B------:R1:W-:Y:S01]  /*b0750*/  @P6 STG.E desc[UR60][R234.64], R247 ;  /* 0x000000f7ea006986 */ /* 0x0003e2000c10193c */
[----:B------:R-:W-:Y:S01]  /*b0760*/  ISETP.LT.AND P0, PT, R15, R198, !P0 ;  /* 0x000000c60f00720c */ /* 0x000fe20004701270 */
[C---:B------:R-:W-:Y:S01]  /*b0770*/  IMAD.IADD R0, R16.reuse, 0x1, R14 ;  /* 0x0000000110007824 */ /* 0x040fe200078e020e */
[----:B------:R-:W4:Y:S01]  /*b0780*/  LDC R237, c[0x0][0x228] ;  /* 0x00008a00ffed7b82 */ /* 0x000f220000000800 */
[----:B--2---:R-:W-:-:S07]  /*b0790*/  IMAD.WIDE R232, R16, 0x4, R6 ;  /* 0x0000000410e87825 */ /* 0x004fce00078e0206 */
[----:B------:R-:W2:Y:S01]  /*b07a0*/  LDC.64 R196, c[0x0][0x228] ;  /* 0x00008a00ffc47b82 */ /* 0x000ea20000000a00 */
[----:B-1----:R-:W4:Y:S01]  /*b07b0*/  LDL.LU R235, [R1+0x1854] ;  /* 0x0018540001eb7983 */ /* 0x002f220000300800 */
[C---:B------:R-:W-:Y:S01]  /*b07c0*/  IMAD.WIDE R198, R16.reuse, 0x4, R4 ;  /* 0x0000000410c67825 */ /* 0x040fe200078e0204 */
[----:B------:R-:W-:Y:S02]  /*b07d0*/  ISETP.LT.AND P2, PT, R13, R239, !P3 ;  /* 0x000000ef0d00720c */ /* 0x000fe40005f41270 */
[----:B------:R-:W2:Y:S01]  /*b07e0*/  LDL.LU R239, [R1+0x864] ;  /* 0x0008640001ef7983 */ /* 0x000ea20000300800 */
[----:B------:R-:W-:Y:S02]  /*b07f0*/  ISETP.LT.AND P6, PT, R11, R238, !P3 ;  /* 0x000000ee0b00720c */ /* 0x000fe40005fc1270 */
[----:B------:R-:W1:Y:S01]  /*b0800*/  LDC R245, c[0x0][0x228] ;  /* 0x00008a00fff57b82 */ /* 0x000e620000000800 */
[----:B------:R-:W2:Y:S07]  /*b0810*/  LDL.LU R238, [R1+0xc54] ;  /* 0x000c540001ee7983 */ /* 0x000eae0000300800 */
[----:B------:R-:W1:Y:S01]  /*b0820*/  LDC R247, c[0x0][0x228] ;  /* 0x00008a00fff77b82 */ /* 0x000e620000000800 */
[----:B----4-:R4:W-:Y:S04]  /*b0830*/  @P5 STG.E desc[UR60][R198.64], R235 ;  /* 0x000000ebc6005986 */ /* 0x0109e8000c10193c */
[----:B---3--:R3:W-:Y:S01]  /*b0840*/  @P4 STG.E desc[UR60][R232.64], R244 ;  /* 0x000000f4e8004986 */ /* 0x0087e2000c10193c */
[----:B----4-:R-:W-:-:S03]  /*b0850*/  IMAD.WIDE R198, R16, 0x4, R8 ;  /* 0x0000000410c67825 */ /* 0x010fc600078e0208 */
[----:B---3--:R-:W3:Y:S04]  /*b0860*/  LDL.LU R244, [R1+0x1c48] ;  /* 0x001c480001f47983 */ /* 0x008ee80000300800 */
[----:B------:R-:W4:Y:S01]  /*b0870*/  LDL.LU R16, [R1+0x1054] ;  /* 0x0010540001107983 */ /* 0x000f220000300800 */
[----:B------:R-:W-:-:S03]  /*b0880*/  ISETP.LT.AND P4, PT, R17, R236, !P3 ;  /* 0x000000ec1100720c */ /* 0x000fc60005f81270 */
[----:B------:R-:W3:Y:S01]  /*b0890*/  LDL.LU R236, [R1+0x464] ;  /* 0x0004640001ec7983 */ /* 0x000ee20000300800 */
[----:B------:R-:W-:Y:S01]  /*b08a0*/  ISETP.LT.AND P3, PT, R15, R237, !P3 ;  /* 0x000000ed0f00720c */ /* 0x000fe20005f61270 */
[C---:B------:R-:W-:Y:S01]  /*b08b0*/  IMAD.WIDE R232, R0.reuse, 0x4, R2 ;  /* 0x0000000400e87825 */ /* 0x040fe200078e0202 */
[----:B------:R-:W3:Y:S03]  /*b08c0*/  LDC R237, c[0x0][0x228] ;  /* 0x00008a00ffed7b82 */ /* 0x000ee60000000800 */
[----:B------:R-:W-:Y:S01]  /*b08d0*/  IMAD.WIDE R234, R0, 0x4, R4 ;  /* 0x0000000400ea7825 */ /* 0x000fe200078e0204 */
[----:B----4-:R4:W-:Y:S04]  /*b08e0*/  @P0 STG.E desc[UR60][R198.64], R16 ;  /* 0x00000010c6000986 */ /* 0x0109e8000c10193c */
[----:B--2---:R2:W-:Y:S01]  /*b08f0*/  @P6 STG.E desc[UR60][R232.64], R238 ;  /* 0x000000eee8006986 */ /* 0x0045e2000c10193c */
[----:B----4-:R-:W-:-:S03]  /*b0900*/  IADD3 R16, R10, 0x34, RZ ;  /* 0x000000340a107810 */ /* 0x010fc60007ffe0ff */
[----:B------:R4:W-:Y:S01]  /*b0910*/  @P2 STG.E desc[UR60][R234.64], R239 ;  /* 0x000000efea002986 */ /* 0x0009e2000c10193c */
[----:B------:R-:W-:Y:S01]  /*b0920*/  ISETP.GE.AND P0, PT, R16, R197, PT ;  /* 0x000000c51000720c */ /* 0x000fe20003f06270 */
[C---:B------:R-:W-:Y:S01]  /*b0930*/  IMAD.WIDE R198, R0.reuse, 0x4, R6 ;  /* 0x0000000400c67825 */ /* 0x040fe200078e0206 */
[----:B--2---:R-:W2:Y:S02]  /*b0940*/  LDC R238, c[0x0][0x228] ;  /* 0x00008a00ffee7b82 */ /* 0x004ea40000000800 */
[----:B-1----:R-:W-:Y:S01]  /*b0950*/  ISETP.LT.AND P2, PT, R11, R245, !P0 ;  /* 0x000000f50b00720c */ /* 0x002fe20004741270 */
[C---:B------:R-:W-:Y:S01]  /*b0960*/  IMAD.WIDE R232, R0.reuse, 0x4, R8 ;  /* 0x0000000400e87825 */ /* 0x040fe200078e0208 */
[----:B---3--:R1:W-:Y:S01]  /*b0970*/  @P4 STG.E desc[UR60][R198.64], R236 ;  /* 0x000000ecc6004986 */ /* 0x0083e2000c10193c */
[----:B------:R-:W-:Y:S02]  /*b0980*/  ISETP.LT.AND P4, PT, R13, R246, !P0 ;  /* 0x000000f60d00720c */ /* 0x000fe40004781270 */
[----:B------:R-:W-:Y:S01]  /*b0990*/  IMAD.IADD R0, R0, 0x1, R14 ;  /* 0x0000000100007824 */ /* 0x000fe200078e020e */
[----:B------:R3:W-:Y:S01]  /*b09a0*/  @P3 STG.E desc[UR60][R232.64], R252 ;  /* 0x000000fce8003986 */ /* 0x0007e2000c10193c */
[----:B------:R-:W-:Y:S01]  /*b09b0*/  ISETP.LT.AND P3, PT, R17, R247, !P0 ;  /* 0x000000f71100720c */ /* 0x000fe20004761270 */
[----:B----4-:R-:W4:Y:S01]  /*b09c0*/  LDC R239, c[0x0][0x228] ;  /* 0x00008a00ffef7b82 */ /* 0x010f220000000800 */
[----:B------:R-:W-:Y:S01]  /*b09d0*/  ISETP.LT.AND P0, PT, R15, R196, !P0 ;  /* 0x000000c40f00720c */ /* 0x000fe20004701270 */
[----:B------:R-:W-:-:S05]  /*b09e0*/  IMAD.WIDE R196, R0, 0x4, R2 ;  /* 0x0000000400c47825 */ /* 0x000fca00078e0202 */
[----:B------:R3:W-:Y:S01]  /*b09f0*/  @P2 STG.E desc[UR60][R196.64], R244 ;  /* 0x000000f4c4002986 */ /* 0x0007e2000c10193c */
[----:B------:R-:W-:Y:S01]  /*b0a00*/  VIADD R16, R10, 0x35 ;  /* 0x000000350a107836 */ /* 0x000fe20000000000 */
[----:B-1----:R-:W1:Y:S02]  /*b0a10*/  LDC R236, c[0x0][0x228] ;  /* 0x00008a00ffec7b82 */ /* 0x002e640000000800 */
[----:B---3--:R-:W3:Y:S01]  /*b0a20*/  LDL.LU R252, [R1+0x468] ;  /* 0x0004680001fc7983 */ /* 0x008ee20000300800 */
[----:B------:R-:W-:-:S04]  /*b0a30*/  IMAD.WIDE R232, R0, 0x4, R4 ;  /* 0x0000000400e87825 */ /* 0x000fc800078e0204 */
[----:B------:R-:W-:Y:S01]  /*b0a40*/  IMAD.WIDE R234, R0, 0x4, R6 ;  /* 0x0000000400ea7825 */ /* 0x000fe200078e0206 */
[----:B------:R-:W1:Y:S01]  /*b0a50*/  LDC.64 R198, c[0x0][0x228] ;  /* 0x00008a00ffc67b82 */ /* 0x000e620000000a00 */
[----:B------:R-:W2:Y:S04]  /*b0a60*/  LDL.LU R196, [R1+0x1858] ;  /* 0x0018580001c47983 */ /* 0x000ea80000300800 */
[----:B------:R-:W3:Y:S03]  /*b0a70*/  LDL.LU R197, [R1+0x1458] ;  /* 0x0014580001c57983 */ /* 0x000ee60000300800 */
[----:B------:R-:W4:Y:S08]  /*b0a80*/  LDC R244, c[0x0][0x22c] ;  /* 0x00008b00fff47b82 */ /* 0x000f300000000800 */
[----:B------:R-:W1:Y:S08]  /*b0a90*/  LDC R247, c[0x0][0x228] ;  /* 0x00008a00fff77b82 */ /* 0x000e700000000800 */
[----:B------:R-:W1:Y:S01]  /*b0aa0*/  LDC R246, c[0x0][0x228] ;  /* 0x00008a00fff67b82 */ /* 0x000e620000000800 */
[----:B----4-:R-:W-:-:S07]  /*b0ab0*/  ISETP.GE.AND P2, PT, R16, R244, PT ;  /* 0x000000f41000720c */ /* 0x010fce0003f46270 */
[----:B------:R-:W4:Y:S01]  /*b0ac0*/  LDC R245, c[0x0][0x228] ;  /* 0x00008a00fff57b82 */ /* 0x000f220000000800 */
[----:B------:R-:W4:Y:S01]  /*b0ad0*/  LDL.LU R16, [R1+0x1058] ;  /* 0x0010580001107983 */ /* 0x000f220000300800 */
[----:B------:R-:W-:-:S03]  /*b0ae0*/  ISETP.LT.AND P5, PT, R17, R239, !P2 ;  /* 0x000000ef1100720c */ /* 0x000fc600057a1270 */
[----:B------:R-:W4:Y:S04]  /*b0af0*/  LDL.LU R244, [R1+0x868] ;  /* 0x0008680001f47983 */ /* 0x000f280000300800 */
[----:B--2---:R-:W-:Y:S01]  /*b0b00*/  @P4 STG.E desc[UR60][R232.64], R196 ;  /* 0x000000c4e8004986 */ /* 0x004fe2000c10193c */
[----:B------:R-:W-:-:S03]  /*b0b10*/  ISETP.LT.AND P4, PT, R13, R238, !P2 ;  /* 0x000000ee0d00720c */ /* 0x000fc60005781270 */
[----:B------:R-:W2:Y:S04]  /*b0b20*/  LDL.LU R238, [R1+0x68] ;  /* 0x0000680001ee7983 */ /* 0x000ea80000300800 */
[----:B------:R-:W2:Y:S04]  /*b0b30*/  LDL.LU R239, [R1+0xc58] ;  /* 0x000c580001ef7983 */ /* 0x000ea80000300800 */
[----:B---3--:R3:W-:Y:S01]  /*b0b40*/  @P3 STG.E desc[UR60][R234.64], R197 ;  /* 0x000000c5ea003986 */ /* 0x0087e2000c10193c */
[----:B------:R-:W-:Y:S01]  /*b0b50*/  ISETP.LT.AND P3, PT, R11, R237, !P2 ;  /* 0x000000ed0b00720c */ /* 0x000fe20005761270 */
[C---:B---3--:R-:W-:Y:S01]  /*b0b60*/  IMAD.WIDE R196, R0.reuse, 0x4, R8 ;  /* 0x0000000400c47825 */ /* 0x048fe200078e0208 */
[----:B------:R-:W-:-:S04]  /*b0b70*/  IADD3 R0, R0, R14, RZ ;  /* 0x0000000e00007210 */ /* 0x000fc80007ffe0ff */
[----:B----4-:R3:W-:Y:S01]  /*b0b80*/  @P0 STG.E desc[UR60][R196.64], R16 ;  /* 0x00000010c4000986 */ /* 0x0107e2000c10193c */
[----:B------:R-:W-:Y:S01]  /*b0b90*/  IMAD.WIDE R232, R0, 0x4, R2 ;  /* 0x0000000400e87825 */ /* 0x000fe200078e0202 */
[----:B-1----:R-:W-:Y:S01]  /*b0ba0*/  ISETP.LT.AND P0, PT, R15, R236, !P2 ;  /* 0x000000ec0f00720c */ /* 0x002fe20005701270 */
[----:B---3--:R-:W1:Y:S02]  /*b0bb0*/  LDC.64 R196, c[0x0][0x228] ;  /* 0x00008a00ffc47b82 */ /* 0x008e640000000a00 */
[----:B------:R-:W-:Y:S02]  /*b0bc0*/  VIADD R16, R10, 0x36 ;  /* 0x000000360a107836 */ /* 0x000fe40000000000 */
[----:B------:R-:W-:-:S04]  /*b0bd0*/  IMAD.WIDE R234, R0, 0x4, R4 ;  /* 0x0000000400ea7825 */ /* 0x000fc800078e0204 */
[----:B------:R-:W-:Y:S01]  /*b0be0*/  IMAD.WIDE R236, R0, 0x4, R6 ;  /* 0x0000000400ec7825 */ /* 0x000fe200078e0206 */
[----:B------:R-:W-:-:S03]  /*b0bf0*/  ISETP.GE.AND P2, PT, R16, R199, PT ;  /* 0x000000c71000720c */ /* 0x000fc60003f46270 */
[----:B------:R-:W-:Y:S01]  /*b0c00*/  IMAD.IADD R16, R0, 0x1, R14 ;  /* 0x0000000100107824 */ /* 0x000fe200078e020e */
[----:B--2---:R-:W-:Y:S01]  /*b0c10*/  @P3 STG.E desc[UR60][R232.64], R239 ;  /* 0x000000efe8003986 */ /* 0x004fe2000c10193c */
[----:B------:R-:W-:Y:S02]  /*b0c20*/  ISETP.LT.AND P3, PT, R11, R245, !P2 ;  /* 0x000000f50b00720c */ /* 0x000fe40005761270 */
[----:B------:R-:W2:Y:S01]  /*b0c30*/  LDC R245, c[0x0][0x228] ;  /* 0x00008a00fff57b82 */ /* 0x000ea20000000800 */
[----:B------:R-:W-:Y:S01]  /*b0c40*/  @P4 STG.E desc[UR60][R234.64], R244 ;  /* 0x000000f4ea004986 */ /* 0x000fe2000c10193c */
[----:B------:R-:W-:-:S03]  /*b0c50*/  ISETP.LT.AND P4, PT, R17, R247, !P2 ;  /* 0x000000f71100720c */ /* 0x000fc60005781270 */
[----:B------:R3:W-:Y:S01]  /*b0c60*/  @P5 STG.E desc[UR60][R236.64], R252 ;  /* 0x000000fcec005986 */ /* 0x0007e2000c10193c */
[----:B------:R-:W-:Y:S02]  /*b0c70*/  ISETP.LT.AND P5, PT, R13, R246, !P2 ;  /* 0x000000f60d00720c */ /* 0x000fe400057a1270 */
[----:B------:R-:W-:Y:S01]  /*b0c80*/  ISETP.LT.AND P2, PT, R15, R198, !P2 ;  /* 0x000000c60f00720c */ /* 0x000fe20005741270 */
[----:B------:R-:W-:Y:S01]  /*b0c90*/  IMAD.WIDE R198, R0, 0x4, R8 ;  /* 0x0000000400c67825 */ /* 0x000fe200078e0208 */
[----:B------:R-:W-:Y:S01]  /*b0ca0*/  IADD3 R0, R10, 0x37, RZ ;  /* 0x000000370a007810 */ /* 0x000fe20007ffe0ff */
[----:B------:R-:W4:Y:S03]  /*b0cb0*/  LDC R246, c[0x0][0x22c] ;  /* 0x00008b00fff67b82 */ /* 0x000f260000000800 */
[----:B------:R3:W-:Y:S01]  /*b0cc0*/  @P0 STG.E desc[UR60][R198.64], R238 ;  /* 0x000000eec6000986 */ /* 0x0007e2000c10193c */
[----:B-1----:R-:W-:-:S03]  /*b0cd0*/  ISETP.GE.AND P0, PT, R0, R197, PT ;  /* 0x000000c50000720c */ /* 0x002fc60003f06270 */
[----:B---3--:R-:W3:Y:S01]  /*b0ce0*/  LDL.LU R252, [R1+0xc5c] ;  /* 0x000c5c0001fc7983 */ /* 0x008ee20000300800 */
[----:B------:R-:W1:Y:S03]  /*b0cf0*/  LDC R244, c[0x0][0x228] ;  /* 0x00008a00fff47b82 */ /* 0x000e660000000800 */
[----:B------:R-:W2:Y:S04]  /*b0d00*/  LDL.LU R247, [R1+0x105c] ;  /* 0x00105c0001f77983 */ /* 0x000ea80000300800 */
[----:B------:R-:W4:Y:S01]  /*b0d10*/  LDL.LU R198, [R1+0x185c] ;  /* 0x00185c0001c67983 */ /* 0x000f220000300800 */
[----:B------:R-:W1:Y:S03]  /*b0d20*/  LDC R238, c[0x0][0x228] ;  /* 0x00008a00ffee7b82 */ /* 0x000e660000000800 */
[----:B------:R-:W3:Y:S04]  /*b0d30*/  LDL.LU R199, [R1+0x145c] ;  /* 0x00145c0001c77983 */ /* 0x000ee80000300800 */
[----:B------:R-:W2:Y:S01]  /*b0d40*/  LDL.LU R197, [R1+0x1c4c] ;  /* 0x001c4c0001c57983 */ /* 0x000ea20000300800 */
[----:B------:R-:W3:Y:S01]  /*b0d50*/  LDC R239, c[0x0][0x228] ;  /* 0x00008a00ffef7b82 */ /* 0x000ee20000000800 */
[----:B------:R-:W-:-:S04]  /*b0d60*/  IMAD.WIDE R232, R16, 0x4, R2 ;  /* 0x0000000410e87825 */ /* 0x000fc800078e0202 */
[----:B------:R-:W-:-:S04]  /*b0d70*/  IMAD.WIDE R234, R16, 0x4, R4 ;  /* 0x0000000410ea7825 */ /* 0x000fc800078e0204 */
[----:B------:R-:W-:-:S04]  /*b0d80*/  IMAD.WIDE R236, R16, 0x4, R6 ;  /* 0x0000000410ec7825 */ /* 0x000fc800078e0206 */
[C---:B------:R-:W-:Y:S01]  /*b0d90*/  IMAD.IADD R0, R16.reuse, 0x1, R14 ;  /* 0x0000000110007824 */ /* 0x040fe200078e020e */
[----:B--2---:R-:W-:Y:S01]  /*b0da0*/  @P3 STG.E desc[UR60][R232.64], R197 ;  /* 0x000000c5e8003986 */ /* 0x004fe2000c10193c */
[----:B-1----:R-:W-:Y:S02]  /*b0db0*/  ISETP.LT.AND P3, PT, R11, R238, !P0 ;  /* 0x000000ee0b00720c */ /* 0x002fe40004761270 */
[----:B------:R-:W1:Y:S01]  /*b0dc0*/  LDC R238, c[0x0][0x228] ;  /* 0x00008a00ffee7b82 */ /* 0x000e620000000800 */
[----:B----4-:R-:W-:Y:S04]  /*b0dd0*/  @P5 STG.E desc[UR60][R234.64], R198 ;  /* 0x000000c6ea005986 */ /* 0x010fe8000c10193c */
[----:B---3--:R2:W-:Y:S01]  /*b0de0*/  @P4 STG.E desc[UR60][R236.64], R199 ;  /* 0x000000c7ec004986 */ /* 0x0085e2000c10193c */
[----:B------:R-:W-:Y:S01]  /*b0df0*/  ISETP.LT.AND P5, PT, R13, R244, !P0 ;  /* 0x000000f40d00720c */ /* 0x000fe200047a1270 */
[----:B--2---:R-:W-:-:S02]  /*b0e00*/  IMAD.WIDE R198, R16, 0x4, R8 ;  /* 0x0000000410c67825 */ /* 0x004fc400078e0208 */
[----:B------:R-:W2:Y:S01]  /*b0e10*/  LDL.LU R244, [R1+0x1860] ;  /* 0x0018600001f47983 */ /* 0x000ea20000300800 */
[----:B------:R-:W3:Y:S01]  /*b0e20*/  LDC R236, c[0x0][0x228] ;  /* 0x00008a00ffec7b82 */ /* 0x000ee20000000800 */
[----:B------:R-:W-:Y:S02]  /*b0e30*/  VIADD R16, R10, 0x38 ;  /* 0x000000380a107836 */ /* 0x000fe40000000000 */
[----:B------:R4:W-:Y:S01]  /*b0e40*/  @P2 STG.E desc[UR60][R198.64], R247 ;  /* 0x000000f7c6002986 */ /* 0x0009e2000c10193c */
[----:B------:R-:W-:Y:S02]  /*b0e50*/  ISETP.LT.AND P4, PT, R17, R245, !P0 ;  /* 0x000000f51100720c */ /* 0x000fe40004781270 */
[----:B------:R-:W-:Y:S02]  /*b0e60*/  ISETP.GE.AND P2, PT, R16, R246, PT ;  /* 0x000000f61000720c */ /* 0x000fe40003f46270 */
[----:B------:R-:W1:Y:S01]  /*b0e70*/  LDC R237, c[0x0][0x228] ;  /* 0x00008a00ffed7b82 */ /* 0x000e620000000800 */
[----:B------:R-:W2:Y:S04]  /*b0e80*/  LDL.LU R246, [R1+0x6c] ;  /* 0x00006c0001f67983 */ /* 0x000ea80000300800 */
[----:B------:R-:W2:Y:S01]  /*b0e90*/  LDL.LU R245, [R1+0x46c] ;  /* 0x00046c0001f57983 */ /* 0x000ea20000300800 */
[----:B----4-:R-:W-:-:S02]  /*b0ea0*/  IMAD.WIDE R198, R0, 0x4, R2 ;  /* 0x0000000400c67825 */ /* 0x010fc400078e0202 */
[----:B------:R-:W4:Y:S03]  /*b0eb0*/  LDC R247, c[0x0][0x228] ;  /* 0x00008a00fff77b82 */ /* 0x000f260000000800 */
[----:B------:R3:W-:Y:S01]  /*b0ec0*/  @P3 STG.E desc[UR60][R198.64], R252 ;  /* 0x000000fcc6003986 */ /* 0x0007e2000c10193c */
[----:B------:R-:W-:-:S03]  /*b0ed0*/  ISETP.LT.AND P3, PT, R11, R239, !P2 ;  /* 0x000000ef0b00720c */ /* 0x000fc60005761270 */
[----:B------:R-:W4:Y:S01]  /*b0ee0*/  LDL.LU R239, [R1+0x86c] ;  /* 0x00086c0001ef7983 */ /* 0x000f220000300800 */
[----:B------:R-:W-:Y:S02]  /*b0ef0*/  ISETP.LT.AND P0, PT, R15, R196, !P0 ;  /* 0x000000c40f00720c */ /* 0x000fe40004701270 */
[----:B------:R-:W1:Y:S01]  /*b0f00*/  LDC.64 R196, c[0x0][0x228] ;  /* 0x00008a00ffc47b82 */ /* 0x000e620000000a00 */
[C---:B---3--:R-:W-:Y:S01]  /*b0f10*/  IMAD.WIDE R198, R0.reuse, 0x4, R4 ;  /* 0x0000000400c67825 */ /* 0x048fe200078e0204 */
[----:B------:R-:W-:-:S06]  /*b0f20*/  IADD3 R16, R0, R14, RZ ;  /* 0x0000000e00107210 */ /* 0x000fcc0007ffe0ff */
[----:B------:R-:W3:Y:S01]  /*b0f30*/  LDC R252, c[0x0][0x228] ;  /* 0x00008a00fffc7b82 */ /* 0x000ee20000000800 */
[----:B------:R-:W-:-:S04]  /*b0f40*/  IMAD.WIDE R232, R0, 0x4, R6 ;  /* 0x0000000400e87825 */ /* 0x000fc800078e0206 */
[----:B------:R-:W-:-:S04]  /*b0f50*/  IMAD.WIDE R234, R0, 0x4, R8 ;  /* 0x0000000400ea7825 */ /* 0x000fc800078e0208 */
[----:B------:R-:W-:Y:S01]  /*b0f60*/  VIADD R0, R10, 0x39 ;  /* 0x000000390a007836 */ /* 0x000fe20000000000 */
[----:B----4-:R4:W-:Y:S01]  /*b0f70*/  @P5 STG.E desc[UR60][R198.64], R239 ;  /* 0x000000efc6005986 */ /* 0x0109e2000c10193c */
[----:B------:R-:W-:-:S03]  /*b0f80*/  ISETP.LT.AND P5, PT, R13, R236, !P2 ;  /* 0x000000ec0d00720c */ /* 0x000fc600057a1270 */
[----:B------:R-:W3:Y:S04]  /*b0f90*/  LDL.LU R236, [R1+0x1c60] ;  /* 0x001c600001ec7983 */ /* 0x000ee80000300800 */
[----:B--2---:R2:W-:Y:S01]  /*b0fa0*/  @P4 STG.E desc[UR60][R232.64], R245 ;  /* 0x000000f5e8004986 */ /* 0x0045e2000c10193c */
[----:B-1----:R-:W-:Y:S02]  /*b0fb0*/  ISETP.LT.AND P4, PT, R15, R238, !P2 ;  /* 0x000000ee0f00720c */ /* 0x002fe40005781270 */
[----:B------:R-:W-:Y:S01]  /*b0fc0*/  ISETP.LT.AND P2, PT, R17, R237, !P2 ;  /* 0x000000ed1100720c */ /* 0x000fe20005741270 */
[----:B------:R1:W-:Y:S01]  /*b0fd0*/  @P0 STG.E desc[UR60][R234.64], R246 ;  /* 0x000000f6ea000986 */ /* 0x0003e2000c10193c */
[----:B------:R-:W-:Y:S01]  /*b0fe0*/  ISETP.GE.AND P0, PT, R0, R197, PT ;  /* 0x000000c50000720c */ /* 0x000fe20003f06270 */
[C---:B----4-:R-:W-:Y:S01]  /*b0ff0*/  IMAD.WIDE R198, R16.reuse, 0x4, R2 ;  /* 0x0000000410c67825 */ /* 0x050fe200078e0202 */
[----:B------:R-:W4:Y:S01]  /*b1000*/  LDC R238, c[0x0][0x228] ;  /* 0x00008a00ffee7b82 */ /* 0x000f220000000800 */
[----:B------:R-:W4:Y:S04]  /*b1010*/  LDL.LU R237, [R1+0x1460] ;  /* 0x0014600001ed7983 */ /* 0x000f280000300800 */
[----:B------:R-:W4:Y:S03]  /*b1020*/  LDL.LU R0, [R1+0x1c50] ;  /* 0x001c500001007983 */ /* 0x000f260000300800 */
[----:B--2---:R-:W2:Y:S01]  /*b1030*/  LDC R245, c[0x0][0x228] ;  /* 0x00008a00fff57b82 */ /* 0x004ea20000000800 */
[----:B------:R1:W-:Y:S07]  /*b1040*/  @P3 STG.E desc[UR60][R198.64], R244 ;  /* 0x000000f4c6003986 */ /* 0x0003ee000c10193c */
[----:B-1----:R-:W1:Y:S01]  /*b1050*/  LDC R246, c[0x0][0x22c] ;  /* 0x00008b00fff67b82 */ /* 0x002e620000000800 */
[C---:B------:R-:W-:Y:S01]  /*b1060*/  IMAD.WIDE R232, R16.reuse, 0x4, R6 ;  /* 0x0000000410e87825 */ /* 0x040fe200078e0206 */
[----:B------:R-:W2:Y:S03]  /*b1070*/  LDL.LU R197, [R1+0xc60] ;  /* 0x000c600001c57983 */ /* 0x000ea60000300800 */
[----:B------:R-:W-:-:S03]  /*b1080*/  IMAD.WIDE R198, R16, 0x4, R4 ;  /* 0x0000000410c67825 */ /* 0x000fc600078e0204 */
[----:B------:R-:W2:Y:S01]  /*b1090*/  LDC R239, c[0x0][0x228] ;  /* 0x00008a00ffef7b82 */ /* 0x000ea20000000800 */
[----:B------:R-:W-:-:S07]  /*b10a0*/  IMAD.WIDE R234, R16, 0x4, R8 ;  /* 0x0000000410ea7825 */ /* 0x000fce00078e0208 */
[----:B------:R-:W2:Y:S01]  /*b10b0*/  LDC R244, c[0x0][0x228] ;  /* 0x00008a00fff47b82 */ /* 0x000ea20000000800 */
[----:B---3--:R3:W-:Y:S07]  /*b10c0*/  @P5 STG.E desc[UR60][R198.64], R236 ;  /* 0x000000ecc6005986 */ /* 0x0087ee000c10193c */
[----:B---3--:R-:W3:Y:S01]  /*b10d0*/  LDC R236, c[0x0][0x228] ;  /* 0x00008a00ffec7b82 */ /* 0x008ee20000000800 */
[----:B------:R-:W-:Y:S02]  /*b10e0*/  ISETP.LT.AND P5, PT, R11, R252, !P0 ;  /* 0x000000fc0b00720c */ /* 0x000fe400047a1270 */
[----:B------:R-:W2:Y:S04]  /*b10f0*/  LDL.LU R252, [R1+0x470] ;  /* 0x0004700001fc7983 */ /* 0x000ea80000300800 */
[----:B----4-:R4:W-:Y:S01]  /*b1100*/  @P2 STG.E desc[UR60][R232.64], R0 ;  /* 0x00000000e8002986 */ /* 0x0109e2000c10193c */
[----:B------:R-:W-:Y:S01]  /*b1110*/  ISETP.LT.AND P2, PT, R17, R247, !P0 ;  /* 0x000000f71100720c */ /* 0x000fe20004741270 */
[----:B------:R-:W2:Y:S02]  /*b1120*/  LDC.64 R198, c[0x0][0x228] ;  /* 0x00008a00ffc67b82 */ /* 0x000ea40000000a00 */
[----:B------:R1:W-:Y:S01]  /*b1130*/  @P4 STG.E desc[UR60][R234.64], R237 ;  /* 0x000000edea004986 */ /* 0x0003e2000c10193c */
[----:B------:R-:W-:-:S05]  /*b1140*/  IMAD.IADD R16, R16, 0x1, R14 ;  /* 0x0000000110107824 */ /* 0x000fca00078e020e */
[----:B------:R-:W2:Y:S01]  /*b1150*/  LDC R247, c[0x0][0x228] ;  /* 0x00008a00fff77b82 */ /* 0x000ea20000000800 */
[----:B----4-:R-:W-:Y:S02]  /*b1160*/  IADD3 R0, R10, 0x3a, RZ ;  /* 0x0000003a0a007810 */ /* 0x010fe40007ffe0ff */
[----:B---3--:R-:W-:Y:S02]  /*b1170*/  ISETP.LT.AND P4, PT, R13, R236, !P0 ;  /* 0x000000ec0d00720c */ /* 0x008fe40004781270 */
[----:B------:R-:W-:Y:S02]  /*b1180*/  ISETP.LT.AND P0, PT, R15, R196, !P0 ;  /* 0x000000c40f00720c */ /* 0x000fe40004701270 */
[----:B------:R-:W3:Y:S01]  /*b1190*/  LDL.LU R196, [R1+0x870] ;  /* 0x0008700001c47983 */ /* 0x000ee20000300800 */
[----:B-1----:R-:W-:-:S03]  /*b11a0*/  ISETP.GE.AND P3, PT, R0, R246, PT ;  /* 0x000000f60000720c */ /* 0x002fc60003f66270 */
[----:B------:R-:W4:Y:S01]  /*b11b0*/  LDL.LU R246, [R1+0x1060] ;  /* 0x0010600001f67983 */ /* 0x000f220000300800 */
[----:B------:R-:W-:-:S04]  /*b11c0*/  IMAD.WIDE R232, R16, 0x4, R2 ;  /* 0x0000000410e87825 */ /* 0x000fc800078e0202 */
[----:B------:R-:W-:-:S04]  /*b11d0*/  IMAD.WIDE R234, R16, 0x4, R4 ;  /* 0x0000000410ea7825 */ /* 0x000fc800078e0204 */
[----:B------:R-:W-:-:S04]  /*b11e0*/  IMAD.WIDE R236, R16, 0x4, R6 ;  /* 0x0000000410ec7825 */ /* 0x000fc800078e0206 */
[----:B------:R-:W-:Y:S01]  /*b11f0*/  IMAD.IADD R0, R16, 0x1, R14 ;  /* 0x0000000110007824 */ /* 0x000fe200078e020e */
[----:B----4-:R1:W-:Y:S01]  /*b1200*/  @P5 STG.E desc[UR60][R232.64], R246 ;  /* 0x000000f6e8005986 */ /* 0x0103e2000c10193c */
[----:B------:R-:W-:Y:S01]  /*b1210*/  ISETP.LT.AND P5, PT, R11, R238, !P3 ;  /* 0x000000ee0b00720c */ /* 0x000fe20005fa1270 */
[----:B------:R-:W-:Y:S02]  /*b1220*/  VIADD R238, R10, 0x3b ;  /* 0x0000003b0aee7836 */ /* 0x000fe40000000000 */
[----:B---3--:R-:W-:Y:S01]  /*b1230*/  @P4 STG.E desc[UR60][R234.64], R196 ;  /* 0x000000c4ea004986 */ /* 0x008fe2000c10193c */
[----:B--2---:R-:W-:-:S03]  /*b1240*/  ISETP.LT.AND P4, PT, R15, R245, !P3 ;  /* 0x000000f50f00720c */ /* 0x004fc60005f81270 */
[----:B------:R2:W-:Y:S01]  /*b1250*/  @P2 STG.E desc[UR60][R236.64], R197 ;  /* 0x000000c5ec002986 */ /* 0x0005e2000c10193c */
[----:B------:R-:W-:Y:S01]  /*b1260*/  ISETP.GE.AND P2, PT, R238, R199, PT ;  /* 0x000000c7ee00720c */ /* 0x000fe20003f46270 */
[----:B-1----:R-:W-:Y:S02]  /*b1270*/  IMAD.WIDE R232, R16, 0x4, R8 ;  /* 0x0000000410e87825 */ /* 0x002fe400078e0208 */
[----:B------:R-:W3:Y:S04]  /*b1280*/  LDL.LU R246, [R1+0x874] ;  /* 0x0008740001f67983 */ /* 0x000ee80000300800 */
[----:B------:R-:W4:Y:S01]  /*b1290*/  LDL.LU R245, [R1+0x1464] ;  /* 0x0014640001f57983 */ /* 0x000f220000300800 */
[----:B--2---:R-:W1:Y:S03]  /*b12a0*/  LDC.64 R196, c[0x0][0x228] ;  /* 0x00008a00ffc47b82 */ /* 0x004e660000000a00 */
[----:B------:R-:W2:Y:S04]  /*b12b0*/  LDL.LU R16, [R1+0x1c54] ;  /* 0x001c540001107983 */ /* 0x000ea80000300800 */
[----:B------:R-:W3:Y:S04]  /*b12c0*/  LDL.LU R238, [R1+0x1c64] ;  /* 0x001c640001ee7983 */ /* 0x000ee80000300800 */
[----:B------:R-:W4:Y:S04]  /*b12d0*/  LDL.LU R199, [R1+0x1064] ;  /* 0x0010640001c77983 */ /* 0x000f280000300800 */
[----:B------:R1:W-:Y:S04]  /*b12e0*/  @P0 STG.E desc[UR60][R232.64], R252 ;  /* 0x000000fce8000986 */ /* 0x0003e8000c10193c */
[----:B-1----:R-:W2:Y:S01]  /*b12f0*/  LDL.LU R233, [R1+0x1864] ;  /* 0x0018640001e97983 */ /* 0x002ea20000300800 */
[----:B------:R-:W1:Y:S01]  /*b1300*/  LDC R252, c[0x0][0x228] ;  /* 0x00008a00fffc7b82 */ /* 0x000e620000000800 */
[----:B------:R-:W-:-:S02]  /*b1310*/  ISETP.LT.AND P6, PT, R13, R239, !P3 ;  /* 0x000000ef0d00720c */ /* 0x000fc40005fc1270 */
[----:B------:R-:W-:Y:S01]  /*b1320*/  ISETP.LT.AND P3, PT, R17, R244, !P3 ;  /* 0x000000f41100720c */ /* 0x000fe20005f61270 */
[----:B------:R-:W-:-:S04]  /*b1330*/  IMAD.WIDE R234, R0, 0x4, R2 ;  /* 0x0000000400ea7825 */ /* 0x000fc800078e0202 */
[C---:B------:R-:W-:Y:S01]  /*b1340*/  IMAD.WIDE R236, R0.reuse, 0x4, R4 ;  /* 0x0000000400ec7825 */ /* 0x040fe200078e0204 */
[----:B------:R-:W4:Y:S08]  /*b1350*/  LDC R239, c[0x0][0x228] ;  /* 0x00008a00ffef7b82 */ /* 0x000f300000000800 */
[----:B------:R-:W4:Y:S01]  /*b1360*/  LDC R244, c[0x0][0x228] ;  /* 0x00008a00fff47b82 */ /* 0x000f220000000800 */
[----:B--2---:R2:W-:Y:S04]  /*b1370*/  @P5 STG.E desc[UR60][R234.64], R233 ;  /* 0x000000e9ea005986 */ /* 0x0045e8000c10193c */
[----:B---3--:R3:W-:Y:S01]  /*b1380*/  @P6 STG.E desc[UR60][R236.64], R238 ;  /* 0x000000eeec006986 */ /* 0x0087e2000c10193c */
[----:B--2---:R-:W-:Y:S01]  /*b1390*/  IMAD.WIDE R232, R0, 0x4, R6 ;  /* 0x0000000400e87825 */ /* 0x004fe200078e0206 */
[----:B------:R-:W-:-:S03]  /*b13a0*/  ISETP.LT.AND P5, PT, R11, R247, !P2 ;  /* 0x000000f70b00720c */ /* 0x000fc600057a1270 */
[----:B------:R-:W-:Y:S01]  /*b13b0*/  IMAD.WIDE R234, R0, 0x4, R8 ;  /* 0x0000000400ea7825 */ /* 0x000fe200078e0208 */
[----:B------:R2:W-:Y:S01]  /*b13c0*/  @P3 STG.E desc[UR60][R232.64], R16 ;  /* 0x00000010e8003986 */ /* 0x0005e2000c10193c */
[----:B-1----:R-:W-:Y:S01]  /*b13d0*/  ISETP.LT.AND P6, PT, R13, R252, !P2 ;  /* 0x000000fc0d00720c */ /* 0x002fe200057c1270 */
[----:B---3--:R-:W1:Y:S02]  /*b13e0*/  LDC R237, c[0x0][0x228] ;  /* 0x00008a00ffed7b82 */ /* 0x008e640000000800 */
[----:B------:R-:W3:Y:S04]  /*b13f0*/  LDL.LU R247, [R1+0x474] ;  /* 0x0004740001f77983 */ /* 0x000ee80000300800 */
[----:B----4-:R4:W-:Y:S02]  /*b1400*/  @P4 STG.E desc[UR60][R234.64], R245 ;  /* 0x000000f5ea004986 */ /* 0x0109e4000c10193c */
[----:B------:R-:W1:Y:S01]  /*b1410*/  LDC R238, c[0x0][0x228] ;  /* 0x00008a00ffee7b82 */ /* 0x000e620000000800 */
[----:B--2---:R-:W-:Y:S01]  /*b1420*/  VIADD R16, R10, 0x3c ;  /* 0x0000003c0a107836 */ /* 0x004fe20000000000 */
[----:B------:R-:W2:Y:S04]  /*b1430*/  LDL.LU R252, [R1+0x1c68] ;  /* 0x001c680001fc7983 */ /* 0x000ea80000300800 */
[----:B------:R-:W-:-:S02]  /*b1440*/  ISETP.GE.AND P0, PT, R16, R197, PT ;  /* 0x000000c51000720c */ /* 0x000fc40003f06270 */
[----:B------:R-:W1:Y:S01]  /*b1450*/  LDC R236, c[0x0][0x22c] ;  /* 0x00008b00ffec7b82 */ /* 0x000e620000000800 */
[----:B----4-:R-:W4:Y:S04]  /*b1460*/  LDL.LU R245, [R1+0x1c58] ;  /* 0x001c580001f57983 */ /* 0x010f280000300800 */
[----:B------:R-:W3:Y:S01]  /*b1470*/  LDL.LU R197, [R1+0xc64] ;  /* 0x000c640001c57983 */ /* 0x000ee20000300800 */
[----:B------:R-:W-:Y:S02]  /*b1480*/  IADD3 R0, R0, R14, RZ ;  /* 0x0000000e00007210 */ /* 0x000fe40007ffe0ff */
[----:B------:R-:W-:Y:S02]  /*b1490*/  ISETP.LT.AND P3, PT, R17, R239, !P2 ;  /* 0x000000ef1100720c */ /* 0x000fe40005761270 */
[----:B------:R-:W-:Y:S01]  /*b14a0*/  ISETP.LT.AND P2, PT, R15, R198, !P2 ;  /* 0x000000c60f00720c */ /* 0x000fe20005741270 */
[C---:B------:R-:W-:Y:S01]  /*b14b0*/  IMAD.WIDE R232, R0.reuse, 0x4, R2 ;  /* 0x0000000400e87825 */ /* 0x040fe200078e0202 */
[----:B------:R-:W-:Y:S01]  /*b14c0*/  ISETP.LT.AND P4, PT, R11, R244, !P0 ;  /* 0x000000f40b00720c */ /* 0x000fe20004781270 */
[----:B------:R-:W4:Y:S02]  /*b14d0*/  LDC R239, c[0x0][0x228] ;  /* 0x00008a00ffef7b82 */ /* 0x000f240000000800 */
[C---:B------:R-:W-:Y:S01]  /*b14e0*/  IMAD.WIDE R234, R0.reuse, 0x4, R4 ;  /* 0x0000000400ea7825 */ /* 0x040fe200078e0204 */
[----:B------:R1:W-:Y:S04]  /*b14f0*/  @P5 STG.E desc[UR60][R232.64], R199 ;  /* 0x000000c7e8005986 */ /* 0x0003e8000c10193c */
[----:B------:R1:W-:Y:S01]  /*b1500*/  @P6 STG.E desc[UR60][R234.64], R246 ;  /* 0x000000f6ea006986 */ /* 0x0003e2000c10193c */
[----:B------:R-:W2:Y:S01]  /*b1510*/  LDC R244, c[0x0][0x228] ;  /* 0x00008a00fff47b82 */ /* 0x000ea20000000800 */
[----:B-1----:R-:W-:-:S04]  /*b1520*/  IMAD.WIDE R198, R0, 0x4, R6 ;  /* 0x0000000400c67825 */ /* 0x002fc800078e0206 */
[C---:B------:R-:W-:Y:S01]  /*b1530*/  IMAD.WIDE R232, R0.reuse, 0x4, R8 ;  /* 0x0000000400e87825 */ /* 0x040fe200078e0208 */
[----:B------:R-:W4:Y:S02]  /*b1540*/  LDL.LU R246, [R1+0x1468] ;  /* 0x0014680001f67983 */ /* 0x000f240000300800 */
[----:B------:R-:W1:Y:S08]  /*b1550*/  LDC R234, c[0x0][0x228] ;  /* 0x00008a00ffea7b82 */ /* 0x000e700000000800 */
[----:B------:R-:W4:Y:S01]  /*b1560*/  LDC R235, c[0x0][0x228] ;  /* 0x00008a00ffeb7b82 */ /* 0x000f220000000800 */
[----:B---3--:R-:W-:Y:S04]  /*b1570*/  @P3 STG.E desc[UR60][R198.64], R197 ;  /* 0x000000c5c6003986 */ /* 0x008fe8000c10193c */
[----:B------:R3:W-:Y:S04]  /*b1580*/  @P2 STG.E desc[UR60][R232.64], R247 ;  /* 0x000000f7e8002986 */ /* 0x0007e8000c10193c */
[----:B---3--:R-:W3:Y:S01]  /*b1590*/  LDL.LU R233, [R1+0x1868] ;  /* 0x0018680001e97983 */ /* 0x008ee20000300800 */
[----:B------:R-:W-:Y:S01]  /*b15a0*/  IMAD.IADD R0, R0, 0x1, R14 ;  /* 0x0000000100007824 */ /* 0x000fe200078e020e */
[----:B------:R-:W-:-:S02]  /*b15b0*/  ISETP.LT.AND P5, PT, R13, R237, !P0 ;  /* 0x000000ed0d00720c */ /* 0x000fc400047a1270 */
[----:B------:R-:W-:Y:S01]  /*b15c0*/  ISETP.LT.AND P2, PT, R17, R238, !P0 ;  /* 0x000000ee1100720c */ /* 0x000fe20004741270 */
[----:B------:R-:W-:Y:S01]  /*b15d0*/  IMAD.WIDE R198, R0, 0x4, R2 ;  /* 0x0000000400c67825 */ /* 0x000fe200078e0202 */
[----:B------:R-:W-:Y:S01]  /*b15e0*/  IADD3 R16, R10, 0x3d, RZ ;  /* 0x0000003d0a107810 */ /* 0x000fe20007ffe0ff */
[----:B------:R-:W4:Y:S01]  /*b15f0*/  LDL.LU R247, [R1+0x1068] ;  /* 0x0010680001f77983 */ /* 0x000f220000300800 */
[----:B------:R-:W4:Y:S02]  /*b1600*/  LDC R238, c[0x0][0x228] ;  /* 0x00008a00ffee7b82 */ /* 0x000f240000000800 */
[----:B------:R-:W-:Y:S02]  /*b1610*/  ISETP.GE.AND P3, PT, R16, R236, PT ;  /* 0x000000ec1000720c */ /* 0x000fe40003f66270 */
[----:B------:R-:W-:-:S04]  /*b1620*/  ISETP.LT.AND P0, PT, R15, R196, !P0 ;  /* 0x000000c40f00720c */ /* 0x000fc80004701270 */
[----:B------:R-:W4:Y:S08]  /*b1630*/  LDC.64 R196, c[0x0][0x228] ;  /* 0x00008a00ffc47b82 */ /* 0x000f300000000a00 */
[----:B------:R-:W4:Y:S08]  /*b1640*/  LDC R236, c[0x0][0x228] ;  /* 0x00008a00ffec7b82 */ /* 0x000f300000000800 */
[----:B------:R-:W4:Y:S01]  /*b1650*/  LDC R237, c[0x0][0x228] ;  /* 0x00008a00ffed7b82 */ /* 0x000f220000000800 */
[----:B---3--:R3:W-:Y:S01]  /*b1660*/  @P4 STG.E desc[UR60][R198.64], R233 ;  /* 0x000000e9c6004986 */ /* 0x0087e2000c10193c */
[----:B--2---:R-:W-:Y:S01]  /*b1670*/  ISETP.LT.AND P4, PT, R17, R244, !P3 ;  /* 0x000000f41100720c */ /* 0x004fe20005f81270 */
[----:B---3--:R-:W-:-:S04]  /*b1680*/  IMAD.WIDE R232, R0, 0x4, R4 ;  /* 0x0000000400e87825 */ /* 0x008fc800078e0204 */
[----:B------:R-:W-:Y:S01]  /*b1690*/  IMAD.WIDE R198, R0, 0x4, R6 ;  /* 0x0000000400c67825 */ /* 0x000fe200078e0206 */
[----:B------:R2:W-:Y:S01]  /*b16a0*/  @P5 STG.E desc[UR60][R232.64], R252 ;  /* 0x000000fce8005986 */ /* 0x0005e2000c10193c */
[----:B-1----:R-:W-:-:S03]  /*b16b0*/  ISETP.LT.AND P5, PT, R11, R234, !P3 ;  /* 0x000000ea0b00720c */ /* 0x002fc60005fa1270 */
[----:B----4-:R1:W-:Y:S01]  /*b16c0*/  @P2 STG.E desc[UR60][R198.64], R245 ;  /* 0x000000f5c6002986 */ /* 0x0103e2000c10193c */
[----:B------:R-:W-:Y:S02]  /*b16d0*/  ISETP.LT.AND P2, PT, R13, R235, !P3 ;  /* 0x000000eb0d00720c */ /* 0x000fe40005f41270 */
[----:B------:R-:W-:Y:S01]  /*b16e0*/  ISETP.LT.AND P3, PT, R15, R239, !P3 ;  /* 0x000000ef0f00720c */ /* 0x000fe20005f61270 */
[----:B--2---:R-:W2:Y:S04]  /*b16f0*/  LDL.LU R252, [R1+0x186c] ;  /* 0x00186c0001fc7983 */ /* 0x004ea80000300800 */
[----:B------:R-:W3:Y:S01]  /*b1700*/  LDL.LU R244, [R1+0xc68] ;  /* 0x000c680001f47983 */ /* 0x000ee20000300800 */
[C---:B------:R-:W-:Y:S01]  /*b1710*/  IMAD.WIDE R232, R0.reuse, 0x4, R8 ;  /* 0x0000000400e87825 */ /* 0x040fe200078e0208 */
[----:B-1----:R-:W1:Y:S02]  /*b1720*/  LDC R245, c[0x0][0x22c] ;  /* 0x00008b00fff57b82 */ /* 0x002e640000000800 */
[----:B------:R-:W4:Y:S01]  /*b1730*/  LDL.LU R239, [R1+0x878] ;  /* 0x0008780001ef7983 */ /* 0x000f220000300800 */
[----:B------:R-:W-:-:S03]  /*b1740*/  IMAD.IADD R0, R0, 0x1, R14 ;  /* 0x0000000100007824 */ /* 0x000fc600078e020e */
[----:B------:R1:W-:Y:S01]  /*b1750*/  @P0 STG.E desc[UR60][R232.64], R246 ;  /* 0x000000f6e8000986 */ /* 0x0003e2000c10193c */
[----:B------:R-:W-:-:S04]  /*b1760*/  IMAD.WIDE R198, R0, 0x4, R2 ;  /* 0x0000000400c67825 */ /* 0x000fc800078e0202 */
[----:B------:R-:W-:Y:S01]  /*b1770*/  IMAD.WIDE R234, R0, 0x4, R6 ;  /* 0x0000000400ea7825 */ /* 0x000fe200078e0206 */
[----:B------:R1:W-:Y:S03]  /*b1780*/  @P5 STG.E desc[UR60][R198.64], R247 ;  /* 0x000000f7c6005986 */ /* 0x0003e6000c10193c */
[----:B------:R-:W-:Y:S02]  /*b1790*/  VIADD R16, R10, 0x3e ;  /* 0x0000003e0a107836 */ /* 0x000fe40000000000 */
[----:B-1----:R-:W-:Y:S01]  /*b17a0*/  IMAD.WIDE R232, R0, 0x4, R4 ;  /* 0x0000000400e87825 */ /* 0x002fe200078e0204 */
[----:B------:R-:W1:Y:S02]  /*b17b0*/  LDC R246, c[0x0][0x228] ;  /* 0x00008a00fff67b82 */ /* 0x000e640000000800 */
[----:B------:R-:W-:-:S04]  /*b17c0*/  ISETP.GE.AND P0, PT, R16, R197, PT ;  /* 0x000000c51000720c */ /* 0x000fc80003f06270 */
[----:B------:R-:W-:Y:S02]  /*b17d0*/  ISETP.LT.AND P5, PT, R15, R196, !P0 ;  /* 0x000000c40f00720c */ /* 0x000fe400047a1270 */
[----:B------:R-:W-:Y:S01]  /*b17e0*/  ISETP.LT.AND P6, PT, R17, R238, !P0 ;  /* 0x000000ee1100720c */ /* 0x000fe200047c1270 */
[----:B------:R-:W2:Y:S01]  /*b17f0*/  LDC R247, c[0x0][0x228] ;  /* 0x00008a00fff77b82 */ /* 0x000ea20000000800 */
[----:B----4-:R-:W-:Y:S01]  /*b1800*/  @P2 STG.E desc[UR60][R232.64], R239 ;  /* 0x000000efe8002986 */ /* 0x010fe2000c10193c */
[C---:B------:R-:W-:Y:S01]  /*b1810*/  IADD3 R16, R0.reuse, R14, RZ ;  /* 0x0000000e00107210 */ /* 0x040fe20007ffe0ff */
[----:B------:R-:W-:-:S05]  /*b1820*/  IMAD.WIDE R198, R0, 0x4, R8 ;  /* 0x0000000400c67825 */ /* 0x000fca00078e0208 */
[----:B------:R-:W4:Y:S01]  /*b1830*/  LDC.64 R196, c[0x0][0x228] ;  /* 0x00008a00ffc47b82 */ /* 0x000f220000000a00 */
[----:B---3--:R3:W-:Y:S01]  /*b1840*/  @P4 STG.E desc[UR60][R234.64], R244 ;  /* 0x000000f4ea004986 */ /* 0x0087e2000c10193c */
[----:B------:R-:W-:Y:S02]  /*b1850*/  ISETP.LT.AND P4, PT, R11, R236, !P0 ;  /* 0x000000ec0b00720c */ /* 0x000fe40004781270 */
[----:B------:R-:W-:-:S04]  /*b1860*/  ISETP.LT.AND P0, PT, R13, R237, !P0 ;  /* 0x000000ed0d00720c */ /* 0x000fc80004701270 */
[----:B------:R-:W4:Y:S01]  /*b1870*/  LDC R238, c[0x0][0x228] ;  /* 0x00008a00ffee7b82 */ /* 0x000f220000000800 */
[----:B---3--:R-:W3:Y:S01]  /*b1880*/  LDL.LU R235, [R1+0x478] ;  /* 0x0004780001eb7983 */ /* 0x008ee20000300800 */
[----:B------:R-:W-:Y:S02]  /*b1890*/  VIADD R234, R10, 0x3f ;  /* 0x0000003f0aea7836 */ /* 0x000fe40000000000 */
[----:B------:R-:W-:Y:S01]  /*b18a0*/  IMAD.WIDE R232, R16, 0x4, R2 ;  /* 0x0000000410e87825 */ /* 0x000fe200078e0202 */
[----:B------:R-:W4:Y:S03]  /*b18b0*/  LDL.LU R237, [R1+0x1c6c] ;  /* 0x001c6c0001ed7983 */ /* 0x000f260000300800 */
[----:B------:R-:W4:Y:S01]  /*b18c0*/  LDC R239, c[0x0][0x228] ;  /* 0x00008a00ffef7b82 */ /* 0x000f220000000800 */
[----:B------:R-:W-:Y:S01]  /*b18d0*/  ISETP.GE.AND P2, PT, R234, R245, PT ;  /* 0x000000f5ea00720c */ /* 0x000fe20003f46270 */
[----:B------:R-:W4:Y:S04]  /*b18e0*/  LDL.LU R0, [R1+0x146c] ;  /* 0x00146c0001007983 */ /* 0x000f280000300800 */
[----:B------:R-:W4:Y:S02]  /*b18f0*/  LDL.LU R245, [R1+0x87c] ;  /* 0x00087c0001f57983 */ /* 0x000f240000300800 */
[----:B------:R-:W4:Y:S08]  /*b1900*/  LDC R244, c[0x0][0x228] ;  /* 0x00008a00fff47b82 */ /* 0x000f300000000800 */
[----:B------:R-:W4:Y:S01]  /*b1910*/  LDC R236, c[0x0][0x228] ;  /* 0x00008a00ffec7b82 */ /* 0x000f220000000800 */
[----:B---3--:R3:W-:Y:S01]  /*b1920*/  @P3 STG.E desc[UR60][R198.64], R235 ;  /* 0x000000ebc6003986 */ /* 0x0087e2000c10193c */
[----:B-1----:R-:W-:-:S03]  /*b1930*/  ISETP.LT.AND P3, PT, R11, R246, !P2 ;  /* 0x000000f60b00720c */ /* 0x002fc60005761270 */
[----:B--2---:R1:W-:Y:S01]  /*b1940*/  @P4 STG.E desc[UR60][R232.64], R252 ;  /* 0x000000fce8004986 */ /* 0x0043e2000c10193c */
[----:B------:R-:W-:Y:S01]  /*b1950*/  ISETP.LT.AND P4, PT, R13, R247, !P2 ;  /* 0x000000f70d00720c */ /* 0x000fe20005781270 */
[C---:B---3--:R-:W-:Y:S02]  /*b1960*/  IMAD.WIDE R198, R16.reuse, 0x4, R4 ;  /* 0x0000000410c67825 */ /* 0x048fe400078e0204 */
[----:B-1----:R-:W2:Y:S04]  /*b1970*/  LDL.LU R252, [R1+0x1c70] ;  /* 0x001c700001fc7983 */ /* 0x002ea80000300800 */
[----:B------:R-:W3:Y:S04]  /*b1980*/  LDL.LU R246, [R1+0x106c] ;  /* 0x00106c0001f67983 */ /* 0x000ee80000300800 */
[----:B------:R-:W2:Y:S04]  /*b1990*/  LDL.LU R247, [R1+0x1070] ;  /* 0x0010700001f77983 */ /* 0x000ea80000300800 */
[----:B----4-:R1:W-:Y:S04]  /*b19a0*/  @P0 STG.E desc[UR60][R198.64], R237 ;  /* 0x000000edc6000986 */ /* 0x0103e8000c10193c */
[----:B-1----:R-:W4:Y:S01]  /*b19b0*/  LDL.LU R199, [R1+0x1c5c] ;  /* 0x001c5c0001c77983 */ /* 0x002f220000300800 */
[C---:B------:R-:W-:Y:S01]  /*b19c0*/  IMAD.WIDE R232, R16.reuse, 0x4, R6 ;  /* 0x0000000410e87825 */ /* 0x040fe200078e0206 */
[----:B------:R-:W1:Y:S03]  /*b19d0*/  LDC R237, c[0x0][0x228] ;  /* 0x00008a00ffed7b82 */ /* 0x000e660000000800 */
[----:B------:R-:W-:-:S04]  /*b19e0*/  IMAD.WIDE R234, R16, 0x4, R8 ;  /* 0x0000000410ea7825 */ /* 0x000fc800078e0208 */
[----:B------:R-:W-:Y:S01]  /*b19f0*/  IMAD.IADD R16, R16, 0x1, R14 ;  /* 0x0000000110107824 */ /* 0x000fe200078e020e */
[----:B----4-:R4:W-:Y:S04]  /*b1a00*/  @P6 STG.E desc[UR60][R232.64], R199 ;  /* 0x000000c7e8006986 */ /* 0x0109e8000c10193c */
[----:B------:R1:W-:Y:S01]  /*b1a10*/  @P5 STG.E desc[UR60][R234.64], R0 ;  /* 0x00000000ea005986 */ /* 0x0003e2000c10193c */
[----:B----4-:R-:W-:-:S04]  /*b1a20*/  IMAD.WIDE R198, R16, 0x4, R2 ;  /* 0x0000000410c67825 */ /* 0x010fc800078e0202 */
[----:B------:R-:W-:Y:S01]  /*b1a30*/  IMAD.WIDE R232, R16, 0x4, R4 ;  /* 0x0000000410e87825 */ /* 0x000fe200078e0204 */
[----:B-1----:R-:W-:Y:S01]  /*b1a40*/  IADD3 R0, R10, 0x40, RZ ;  /* 0x000000400a007810 */ /* 0x002fe20007ffe0ff */
[----:B---3--:R1:W-:Y:S02]  /*b1a50*/  @P3 STG.E desc[UR60][R198.64], R246 ;  /* 0x000000f6c6003986 */ /* 0x0083e4000c10193c */
[----:B------:R-:W-:Y:S01]  /*b1a60*/  IMAD.WIDE R234, R16, 0x4, R8 ;  /* 0x0000000410ea7825 */ /* 0x000fe200078e0208 */
[----:B------:R-:W-:Y:S01]  /*b1a70*/  ISETP.GE.AND P0, PT, R0, R197, PT ;  /* 0x000000c50000720c */ /* 0x000fe20003f06270 */
[----:B------:R3:W-:Y:S02]  /*b1a80*/  @P4 STG.E desc[UR60][R232.64], R245 ;  /* 0x000000f5e8004986 */ /* 0x0007e4000c10193c */
[C---:B------:R-:W-:Y:S02]  /*b1a90*/  IMAD.IADD R0, R16.reuse, 0x1, R14 ;  /* 0x0000000110007824 */ /* 0x040fe400078e020e */
[----:B------:R-:W4:Y:S01]  /*b1aa0*/  LDL.LU R197, [R1+0x47c] ;  /* 0x00047c0001c57983 */ /* 0x000f220000300800 */
[----:B------:R-:W-:Y:S01]  /*b1ab0*/  ISETP.LT.AND P5, PT, R15, R237, !P2 ;  /* 0x000000ed0f00720c */ /* 0x000fe200057a1270 */
[----:B-1----:R-:W1:Y:S01]  /*b1ac0*/  LDC.64 R198, c[0x0][0x228] ;  /* 0x00008a00ffc67b82 */ /* 0x002e620000000a00 */
[----:B---3--:R-:W-:-:S02]  /*b1ad0*/  IMAD.WIDE R232, R16, 0x4, R6 ;  /* 0x0000000410e87825 */ /* 0x008fc400078e0206 */
[----:B------:R-:W3:Y:S01]  /*b1ae0*/  LDL.LU R16, [R1+0xc6c] ;  /* 0x000c6c0001107983 */ /* 0x000ee20000300800 */
[----:B------:R-:W-:-:S04]  /*b1af0*/  ISETP.LT.AND P2, PT, R17, R238, !P2 ;  /* 0x000000ee1100720c */ /* 0x000fc80005741270 */
[----:B------:R-:W1:Y:S01]  /*b1b00*/  LDC R245, c[0x0][0x228] ;  /* 0x00008a00fff57b82 */ /* 0x000e620000000800 */
[----:B------:R-:W-:Y:S02]  /*b1b10*/  ISETP.LT.AND P6, PT, R11, R239, !P0 ;  /* 0x000000ef0b00720c */ /* 0x000fe400047c1270 */
[----:B------:R-:W-:Y:S02]  /*b1b20*/  ISETP.LT.AND P4, PT, R13, R244, !P0 ;  /* 0x000000f40d00720c */ /* 0x000fe40004781270 */
[----:B------:R-:W-:Y:S01]  /*b1b30*/  ISETP.LT.AND P3, PT, R17, R236, !P0 ;  /* 0x000000ec1100720c */ /* 0x000fe20004761270 */
[C---:B------:R-:W-:Y:S02]  /*b1b40*/  IMAD.WIDE R236, R0.reuse, 0x4, R2 ;  /* 0x0000000400ec7825 */ /* 0x040fe400078e0202 */
[----:B------:R-:W1:Y:S02]  /*b1b50*/  LDC R244, c[0x0][0x228] ;  /* 0x00008a00fff47b82 */ /* 0x000e640000000800 */
[----:B------:R-:W-:-:S06]  /*b1b60*/  IMAD.WIDE R238, R0, 0x4, R4 ;  /* 0x0000000400ee7825 */ /* 0x000fcc00078e0204 */
[----:B------:R-:W1:Y:S01]  /*b1b70*/  LDC R246, c[0x0][0x228] ;  /* 0x00008a00fff67b82 */ /* 0x000e620000000800 */
[----:B---3--:R-:W-:Y:S04]  /*b1b80*/  @P2 STG.E desc[UR60][R232.64], R16 ;  /* 0x00000010e8002986 */ /* 0x008fe8000c10193c */
[----:B----4-:R3:W-:Y:S04]  /*b1b90*/  @P5 STG.E desc[UR60][R234.64], R197 ;  /* 0x000000c5ea005986 */ /* 0x0107e8000c10193c */
[----:B---3--:R-:W3:Y:S04]  /*b1ba0*/  LDL.LU R234, [R1+0x1870] ;  /* 0x0018700001ea7983 */ /* 0x008ee80000300800 */
[----:B------:R-:W4:Y:S04]  /*b1bb0*/  LDL.LU R235, [R1+0x1470] ;  /* 0x0014700001eb7983 */ /* 0x000f280000300800 */
[----:B--2---:R2:W-:Y:S04]  /*b1bc0*/  @P6 STG.E desc[UR60][R236.64], R247 ;  /* 0x000000f7ec006986 */ /* 0x0045e8000c10193c */
[----:B------:R1:W-:Y:S04]  /*b1bd0*/  @P4 STG.E desc[UR60][R238.64], R252 ;  /* 0x000000fcee004986 */ /* 0x0003e8000c10193c */
[----:B--2---:R-:W2:Y:S01]  /*b1be0*/  LDL.LU R247, [R1+0x880] ;  /* 0x0008800001f77983 */ /* 0x004ea20000300800 */
[----:B------:R-:W-:Y:S01]  /*b1bf0*/  ISETP.LT.AND P0, PT, R15, R196, !P0 ;  /* 0x000000c40f00720c */ /* 0x000fe20004701270 */
[----:B------:R-:W-:Y:S01]  /*b1c00*/  VIADD R16, R10, 0x41 ;  /* 0x000000410a107836 */ /* 0x000fe20000000000 */
[----:B------:R-:W2:Y:S01]  /*b1c10*/  LDC R236, c[0x0][0x228] ;  /* 0x00008a00ffec7b82 */ /* 0x000ea20000000800 */
[----:B-1----:R-:W2:Y:S01]  /*b1c20*/  LDL.LU R238, [R1+0xc70] ;  /* 0x000c700001ee7983 */ /* 0x002ea20000300800 */
[----:B------:R-:W-:-:S02]  /*b1c30*/  IMAD.WIDE R196, R0, 0x4, R6 ;  /* 0x0000000400c47825 */ /* 0x000fc400078e0206 */
[----:B------:R-:W-:Y:S02]  /*b1c40*/  ISETP.GE.AND P2, PT, R16, R199, PT ;  /* 0x000000c71000720c */ /* 0x000fe40003f46270 */
[C---:B------:R-:W-:Y:S01]  /*b1c50*/  IMAD.WIDE R232, R0.reuse, 0x4, R8 ;  /* 0x0000000400e87825 */ /* 0x040fe200078e0208 */
[----:B------:R-:W-:Y:S01]  /*b1c60*/  IADD3 R0, R0, R14, RZ ;  /* 0x0000000e00007210 */ /* 0x000fe20007ffe0ff */
[----:B------:R-:W1:Y:S02]  /*b1c70*/  LDC R252, c[0x0][0x228] ;  /* 0x00008a00fffc7b82 */ /* 0x000e640000000800 */
[----:B------:R-:W-:Y:S01]  /*b1c80*/  VIADD R16, R10, 0x42 ;  /* 0x000000420a107836 */ /* 0x000fe20000000000 */
[----:B------:R-:W-:-:S05]  /*b1c90*/  ISETP.LT.AND P5, PT, R15, R198, !P2 ;  /* 0x000000c60f00720c */ /* 0x000fca00057a1270 */
[----:B------:R-:W1:Y:S08]  /*b1ca0*/  LDC R237, c[0x0][0x228] ;  /* 0x00008a00ffed7b82 */ /* 0x000e700000000800 */
[----:B------:R-:W1:Y:S01]  /*b1cb0*/  LDC R239, c[0x0][0x228] ;  /* 0x00008a00ffef7b82 */ /* 0x000e620000000800 */
[----:B---3--:R3:W-:Y:S04]  /*b1cc0*/  @P3 STG.E desc[UR60][R196.64], R234 ;  /* 0x000000eac4003986 */ /* 0x0087e8000c10193c */
[----:B----4-:R4:W-:Y:S01]  /*b1cd0*/  @P0 STG.E desc[UR60][R232.64], R235 ;  /* 0x000000ebe8000986 */ /* 0x0109e2000c10193c */
[----:B------:R-:W-:-:S02]  /*b1ce0*/  ISETP.LT.AND P0, PT, R11, R244, !P2 ;  /* 0x000000f40b00720c */ /* 0x000fc40005701270 */
[----:B------:R-:W-:Y:S01]  /*b1cf0*/  ISETP.LT.AND P3, PT, R13, R245, !P2 ;  /* 0x000000f50d00720c */ /* 0x000fe20005761270 */
[C---:B------:R-:W-:Y:S01]  /*b1d00*/  IMAD.WIDE R198, R0.reuse, 0x4, R4 ;  /* 0x0000000400c67825 */ /* 0x040fe200078e0204 */
[----:B------:R-:W2:Y:S01]  /*b1d10*/  LDL.LU R245, [R1+0x1c74] ;  /* 0x001c740001f57983 */ /* 0x000ea20000300800 */
[----:B---3--:R-:W3:Y:S02]  /*b1d20*/  LDC.64 R196, c[0x0][0x228] ;  /* 0x00008a00ffc47b82 */ /* 0x008ee40000000a00 */
[----:B----4-:R-:W-:-:S04]  /*b1d30*/  IMAD.WIDE R234, R0, 0x4, R2 ;  /* 0x0000000400ea7825 */ /* 0x010fc800078e0202 */
[----:B------:R-:W-:Y:S02]  /*b1d40*/  IMAD.WIDE R232, R0, 0x4, R6 ;  /* 0x0000000400e87825 */ /* 0x000fe400078e0206 */
[----:B------:R-:W4:Y:S01]  /*b1d50*/  LDC R244, c[0x0][0x228] ;  /* 0x00008a00fff47b82 */ /* 0x000f220000000800 */
[----:B--2---:R2:W-:Y:S07]  /*b1d60*/  @P0 STG.E desc[UR60][R234.64], R238 ;  /* 0x000000eeea000986 */ /* 0x0045ee000c10193c */
[----:B--2---:R-:W2:Y:S01]  /*b1d70*/  LDC R238, c[0x0][0x22c] ;  /* 0x00008b00ffee7b82 */ /* 0x004ea20000000800 */
[----:B------:R-:W-:-:S02]  /*b1d80*/  ISETP.LT.AND P2, PT, R17, R246, !P2 ;  /* 0x000000f61100720c */ /* 0x000fc40005741270 */
[----:B------:R-:W4:Y:S01]  /*b1d90*/  LDL.LU R246, [R1+0x1074] ;  /* 0x0010740001f67983 */ /* 0x000f220000300800 */
[----:B--2---:R-:W-:-:S03]  /*b1da0*/  ISETP.GE.AND P0, PT, R16, R238, PT ;  /* 0x000000ee1000720c */ /* 0x004fc60003f06270 */
[----:B------:R-:W2:Y:S04]  /*b1db0*/  LDL.LU R16, [R1+0x80] ;  /* 0x0000800001107983 */ /* 0x000ea80000300800 */
[----:B------:R-:W3:Y:S04]  /*b1dc0*/  LDL.LU R238, [R1+0x70] ;  /* 0x0000700001ee7983 */ /* 0x000ee80000300800 */
[----:B------:R1:W-:Y:S02]  /*b1dd0*/  @P3 STG.E desc[UR60][R198.64], R247 ;  /* 0x000000f7c6003986 */ /* 0x0003e4000c10193c */
[----:B-1----:R-:W1:Y:S01]  /*b1de0*/  LDC R247, c[0x0][0x228] ;  /* 0x00008a00fff77b82 */ /* 0x002e620000000800 */
[----:B------:R-:W-:Y:S01]  /*b1df0*/  IMAD.WIDE R234, R0, 0x4, R8 ;  /* 0x0000000400ea7825 */ /* 0x000fe200078e0208 */
[----:B------:R-:W-:-:S02]  /*b1e00*/  ISETP.LT.AND P4, PT, R13, R252, !P0 ;  /* 0x000000fc0d00720c */ /* 0x000fc40004781270 */
[----:B-1----:R-:W-:Y:S02]  /*b1e10*/  ISETP.LT.AND P3, PT, R11, R247, !P0 ;  /* 0x000000f70b00720c */ /* 0x002fe40004761270 */
[----:B------:R-:W4:Y:S04]  /*b1e20*/  LDL.LU R247, [R1+0x1474] ;  /* 0x0014740001f77983 */ /* 0x000f280000300800 */
[----:B------:R-:W4:Y:S04]  /*b1e30*/  LDL.LU R252, [R1+0x7c] ;  /* 0x00007c0001fc7983 */ /* 0x000f280000300800 */
[----:B--2---:R1:W-:Y:S04]  /*b1e40*/  @P2 STG.E desc[UR60][R232.64], R16 ;  /* 0x00000010e8002986 */ /* 0x0043e8000c10193c */
[----:B---3--:R2:W-:Y:S01]  /*b1e50*/  @P5 STG.E desc[UR60][R234.64], R238 ;  /* 0x000000eeea005986 */ /* 0x0085e2000c10193c */
[----:B-1----:R-:W-:-:S03]  /*b1e60*/  IADD3 R16, R10, 0x43, RZ ;  /* 0x000000430a107810 */ /* 0x002fc60007ffe0ff */
[----:B--2---:R-:W2:Y:S01]  /*b1e70*/  LDL.LU R238, [R1+0x884] ;  /* 0x0008840001ee7983 */ /* 0x004ea20000300800 */
        /* <DEDUP_REMOVED lines=8> */
[----:B------:R-:W1:Y:S03]  /*b1f00*/  LDC R235, c[0x0][0x228] ;  /* 0x00008a00ffeb7b82 */ /* 0x000e660000000800 */
[C---:B------:R-:W-:Y:S01]  /*b1f10*/  IMAD.WIDE R232, R0.reuse, 0x4, R4 ;  /* 0x0000000400e87825 */ /* 0x040fe200078e0204 */
[----:B----4-:R-:W-:Y:S04]  /*b1f20*/  @P3 STG.E desc[UR60][R198.64], R246 ;  /* 0x000000f6c6003986 */ /* 0x010fe8000c10193c */
[----:B------:R4:W-:Y:S01]  /*b1f30*/  @P4 STG.E desc[UR60][R232.64], R245 ;  /* 0x000000f5e8004986 */ /* 0x0009e2000c10193c */
[----:B------:R-:W-:Y:S01]  /*b1f40*/  ISETP.LT.AND P4, PT, R11, R239, !P2 ;  /* 0x000000ef0b00720c */ /* 0x000fe20005781270 */
[C---:B------:R-:W-:Y:S01]  /*b1f50*/  IMAD.IADD R16, R0.reuse, 0x1, R14 ;  /* 0x0000000100107824 */ /* 0x040fe200078e020e */
[----:B------:R-:W-:Y:S01]  /*b1f60*/  ISETP.LT.AND P3, PT, R13, R244, !P2 ;  /* 0x000000f40d00720c */ /* 0x000fe20005761270 */
[----:B------:R-:W2:Y:S01]  /*b1f70*/  LDC R239, c[0x0][0x228] ;  /* 0x00008a00ffef7b82 */ /* 0x000ea20000000800 */
[----:B----4-:R-:W4:Y:S07]  /*b1f80*/  LDL.LU R245, [R1+0x84] ;  /* 0x0000840001f57983 */ /* 0x010f2e0000300800 */
[----:B------:R-:W2:Y:S01]  /*b1f90*/  LDC R244, c[0x0][0x228] ;  /* 0x00008a00fff47b82 */ /* 0x000ea20000000800 */
[C---:B------:R-:W-:Y:S01]  /*b1fa0*/  IMAD.WIDE R232, R0.reuse, 0x4, R6 ;  /* 0x0000000400e87825 */ /* 0x040fe200078e0206 */
[----:B------:R-:W4:Y:S03]  /*b1fb0*/  LDL.LU R246, [R1+0x74] ;  /* 0x0000740001f67983 */ /* 0x000f260000300800 */
[----:B------:R-:W-:Y:S01]  /*b1fc0*/  IMAD.WIDE R198, R0, 0x4, R8 ;  /* 0x0000000400c67825 */ /* 0x000fe200078e0208 */
[----:B------:R-:W-:-:S02]  /*b1fd0*/  ISETP.LT.AND P6, PT, R15, R196, !P2 ;  /* 0x000000c40f00720c */ /* 0x000fc400057c1270 */
[----:B------:R-:W2:Y:S01]  /*b1fe0*/  LDC R236, c[0x0][0x228] ;  /* 0x00008a00ffec7b82 */ /* 0x000ea20000000800 */
[----:B------:R-:W-:Y:S01]  /*b1ff0*/  VIADD R0, R10, 0x44 ;  /* 0x000000440a007836 */ /* 0x000fe20000000000 */
[----:B---3--:R3:W-:Y:S04]  /*b2000*/  @P5 STG.E desc[UR60][R232.64], R197 ;  /* 0x000000c5e8005986 */ /* 0x0087e8000c10193c */
[----:B------:R2:W-:Y:S01]  /*b2010*/  @P0 STG.E desc[UR60][R198.64], R247 ;  /* 0x000000f7c6000986 */ /* 0x0005e2000c10193c */
[----:B-1----:R-:W-:Y:S01]  /*b2020*/  ISETP.GE.AND P0, PT, R0, R234, PT ;  /* 0x000000ea0000720c */ /* 0x002fe20003f06270 */
[C---:B---3--:R-:W-:Y:S01]  /*b2030*/  IMAD.WIDE R232, R16.reuse, 0x4, R4 ;  /* 0x0000000410e87825 */ /* 0x048fe200078e0204 */
[----:B------:R-:W-:Y:S01]  /*b2040*/  ISETP.LT.AND P2, PT, R17, R235, !P2 ;  /* 0x000000eb1100720c */ /* 0x000fe20005741270 */
[----:B------:R-:W1:Y:S02]  /*b2050*/  LDC.64 R196, c[0x0][0x228] ;  /* 0x00008a00ffc47b82 */ /* 0x000e640000000a00 */
[C---:B--2---:R-:W-:Y:S01]  /*b2060*/  IMAD.WIDE R198, R16.reuse, 0x4, R2 ;  /* 0x0000000410c67825 */ /* 0x044fe200078e0202 */
[----:B------:R-:W2:Y:S01]  /*b2070*/  LDL.LU R247, [R1+0x1878] ;  /* 0x0018780001f77983 */ /* 0x000ea20000300800 */
[----:B------:R-:W-:-:S03]  /*b2080*/  IADD3 R0, R16, R14, RZ ;  /* 0x0000000e10007210 */ /* 0x000fc60007ffe0ff */
[----:B------:R3:W-:Y:S04]  /*b2090*/  @P4 STG.E desc[UR60][R198.64], R237 ;  /* 0x000000edc6004986 */ /* 0x0007e8000c10193c */
[----:B------:R4:W-:Y:S01]  /*b20a0*/  @P3 STG.E desc[UR60][R232.64], R238 ;  /* 0x000000eee8003986 */ /* 0x0009e2000c10193c */
[----:B------:R-:W-:Y:S02]  /*b20b0*/  ISETP.LT.AND P3, PT, R13, R239, !P0 ;  /* 0x000000ef0d00720c */ /* 0x000fe40004761270 */
[----:B------:R-:W-:Y:S01]  /*b20c0*/  ISETP.LT.AND P4, PT, R17, R244, !P0 ;  /* 0x000000f41100720c */ /* 0x000fe20004781270 */
[C---:B---3--:R-:W-:Y:S01]  /*b20d0*/  IMAD.WIDE R198, R16.reuse, 0x4, R6 ;  /* 0x0000000410c67825 */ /* 0x048fe200078e0206 */
[----:B------:R-:W-:Y:S01]  /*b20e0*/  ISETP.LT.AND P5, PT, R11, R236, !P0 ;  /* 0x000000ec0b00720c */ /* 0x000fe200047a1270 */
[----:B------:R-:W3:Y:S02]  /*b20f0*/  LDC R237, c[0x0][0x228] ;  /* 0x00008a00ffed7b82 */ /* 0x000ee40000000800 */
[----:B----4-:R-:W-:-:S02]  /*b2100*/  IMAD.WIDE R232, R16, 0x4, R8 ;  /* 0x0000000410e87825 */ /* 0x010fc400078e0208 */
[----:B------:R-:W4:Y:S04]  /*b2110*/  LDL.LU R16, [R1+0x1078] ;  /* 0x0010780001107983 */ /* 0x000f280000300800 */
[----:B------:R-:W3:Y:S01]  /*b2120*/  LDL.LU R239, [R1+0x1478] ;  /* 0x0014780001ef7983 */ /* 0x000ee20000300800 */
[----:B------:R-:W3:Y:S03]  /*b2130*/  LDC R236, c[0x0][0x228] ;  /* 0x00008a00ffec7b82 */ /* 0x000ee60000000800 */
[----:B------:R-:W2:Y:S04]  /*b2140*/  LDL.LU R244, [R1+0x1c78] ;  /* 0x001c780001f47983 */ /* 0x000ea80000300800 */
[----:B------:R1:W-:Y:S01]  /*b2150*/  @P2 STG.E desc[UR60][R198.64], R245 ;  /* 0x000000f5c6002986 */ /* 0x0003e2000c10193c */
[----:B------:R-:W3:Y:S08]  /*b2160*/  LDC R238, c[0x0][0x228] ;  /* 0x00008a00ffee7b82 */ /* 0x000ef00000000800 */
[----:B-1----:R-:W1:Y:S01]  /*b2170*/  LDC R245, c[0x0][0x228] ;  /* 0x00008a00fff57b82 */ /* 0x002e620000000800 */
[----:B------:R1:W-:Y:S07]  /*b2180*/  @P6 STG.E desc[UR60][R232.64], R246 ;  /* 0x000000f6e8006986 */ /* 0x0003ee000c10193c */
[----:B------:R-:W3:Y:S01]  /*b2190*/  LDC.64 R198, c[0x0][0x228] ;  /* 0x00008a00ffc67b82 */ /* 0x000ee20000000a00 */
[----:B-1----:R-:W3:Y:S01]  /*b21a0*/  LDL.LU R246, [R1+0xc78] ;  /* 0x000c780001f67983 */ /* 0x002ee20000300800 */
[----:B------:R-:W-:-:S04]  /*b21b0*/  IMAD.WIDE R234, R0, 0x4, R2 ;  /* 0x0000000400ea7825 */ /* 0x000fc800078e0202 */
[----:B------:R-:W-:Y:S01]  /*b21c0*/  IMAD.WIDE R232, R0, 0x4, R4 ;  /* 0x0000000400e87825 */ /* 0x000fe200078e0204 */
[----:B------:R-:W-:Y:S02]  /*b21d0*/  ISETP.LT.AND P0, PT, R15, R245, !P0 ;  /* 0x000000f50f00720c */ /* 0x000fe40004701270 */
[----:B------:R-:W1:Y:S01]  /*b21e0*/  LDC R245, c[0x0][0x228] ;  /* 0x00008a00fff57b82 */ /* 0x000e620000000800 */
[----:B----4-:R4:W-:Y:S04]  /*b21f0*/  @P5 STG.E desc[UR60][R234.64], R16 ;  /* 0x00000010ea005986 */ /* 0x0109e8000c10193c */
[----:B--2---:R2:W-:Y:S01]  /*b2200*/  @P3 STG.E desc[UR60][R232.64], R244 ;  /* 0x000000f4e8003986 */ /* 0x0045e2000c10193c */
[----:B----4-:R-:W-:Y:S02]  /*b2210*/  VIADD R16, R10, 0x45 ;  /* 0x000000450a107836 */ /* 0x010fe40000000000 */
[----:B------:R-:W-:-:S03]  /*b2220*/  IMAD.WIDE R234, R0, 0x4, R6 ;  /* 0x0000000400ea7825 */ /* 0x000fc600078e0206 */
[----:B------:R-:W-:Y:S02]  /*b2230*/  ISETP.GE.AND P2, PT, R16, R197, PT ;  /* 0x000000c51000720c */ /* 0x000fe40003f46270 */
[----:B------:R-:W-:Y:S01]  /*b2240*/  IADD3 R16, R10, 0x46, RZ ;  /* 0x000000460a107810 */ /* 0x000fe20007ffe0ff */
[----:B--2---:R-:W-:Y:S01]  /*b2250*/  IMAD.WIDE R232, R0, 0x4, R8 ;  /* 0x0000000400e87825 */ /* 0x004fe200078e0208 */
[----:B------:R2:W-:Y:S01]  /*b2260*/  @P4 STG.E desc[UR60][R234.64], R247 ;  /* 0x000000f7ea004986 */ /* 0x0005e2000c10193c */
[----:B---3--:R-:W-:Y:S01]  /*b2270*/  ISETP.LT.AND P4, PT, R13, R237, !P2 ;  /* 0x000000ed0d00720c */ /* 0x008fe20005781270 */
[----:B------:R-:W3:Y:S01]  /*b2280*/  LDC R244, c[0x0][0x22c] ;  /* 0x00008b00fff47b82 */ /* 0x000ee20000000800 */
[----:B------:R-:W-:Y:S01]  /*b2290*/  ISETP.LT.AND P5, PT, R11, R236, !P2 ;  /* 0x000000ec0b00720c */ /* 0x000fe200057a1270 */
[----:B------:R4:W-:Y:S01]  /*b22a0*/  @P0 STG.E desc[UR60][R232.64], R239 ;  /* 0x000000efe8000986 */ /* 0x0009e2000c10193c */
[----:B------:R-:W-:Y:S02]  /*b22b0*/  ISETP.LT.AND P3, PT, R17, R238, !P2 ;  /* 0x000000ee1100720c */ /* 0x000fe40005761270 */
[----:B------:R-:W-:-:S02]  /*b22c0*/  ISETP.LT.AND P2, PT, R15, R196, !P2 ;  /* 0x000000c40f00720c */ /* 0x000fc40005741270 */
[----:B------:R-:W-:Y:S01]  /*b22d0*/  ISETP.GE.AND P0, PT, R16, R199, PT ;  /* 0x000000c71000720c */ /* 0x000fe20003f06270 */
[----:B------:R-:W-:Y:S01]  /*b22e0*/  IMAD.IADD R0, R0, 0x1, R14 ;  /* 0x0000000100007824 */ /* 0x000fe200078e020e */
[----:B------:R-:W1:Y:S01]  /*b22f0*/  LDC R197, c[0x0][0x228] ;  /* 0x00008a00ffc57b82 */ /* 0x000e620000000800 */
[----:B--2---:R-:W2:Y:S04]  /*b2300*/  LDL.LU R247, [R1+0x107c] ;  /* 0x00107c0001f77983 */ /* 0x004ea80000300800 */
[----:B------:R-:W3:Y:S03]  /*b2310*/  LDL.LU R196, [R1+0x88] ;  /* 0x0000880001c47983 */ /* 0x000ee60000300800 */
[----:B----4-:R-:W4:Y:S01]  /*b2320*/  LDC R239, c[0x0][0x228] ;  /* 0x00008a00ffef7b82 */ /* 0x010f220000000800 */
[----:B------:R-:W4:Y:S04]  /*b2330*/  LDL.LU R16, [R1+0x888] ;  /* 0x0008880001107983 */ /* 0x000f280000300800 */
[----:B------:R-:W2:Y:S01]  /*b2340*/  LDL.LU R199, [R1+0x78] ;  /* 0x0000780001c77983 */ /* 0x000ea20000300800 */
[----:B------:R-:W-:-:S02]  /*b2350*/  IMAD.WIDE R232, R0, 0x4, R2 ;  /* 0x0000000400e87825 */ /* 0x000fc400078e0202 */
[----:B------:R-:W2:Y:S03]  /*b2360*/  LDC R238, c[0x0][0x228] ;  /* 0x00008a00ffee7b82 */ /* 0x000ea60000000800 */
[----:B------:R1:W-:Y:S05]  /*b2370*/  @P5 STG.E desc[UR60][R232.64], R246 ;  /* 0x000000f6e8005986 */ /* 0x0003ea000c10193c */
[----:B-1----:R-:W1:Y:S01]  /*b2380*/  LDC R246, c[0x0][0x228] ;  /* 0x00008a00fff67b82 */ /* 0x002e620000000800 */
[----:B------:R-:W-:-:S04]  /*b2390*/  IMAD.WIDE R234, R0, 0x4, R4 ;  /* 0x0000000400ea7825 */ /* 0x000fc800078e0204 */
[----:B------:R-:W-:-:S04]  /*b23a0*/  IMAD.WIDE R236, R0, 0x4, R6 ;  /* 0x0000000400ec7825 */ /* 0x000fc800078e0206 */
[C---:B------:R-:W-:Y:S01]  /*b23b0*/  IMAD.WIDE R232, R0.reuse, 0x4, R8 ;  /* 0x0000000400e87825 */ /* 0x040fe200078e0208 */
[----:B-1----:R-:W-:Y:S02]  /*b23c0*/  ISETP.LT.AND P6, PT, R11, R246, !P0 ;  /* 0x000000f60b00720c */ /* 0x002fe400047c1270 */
[----:B------:R-:W-:Y:S01]  /*b23d0*/  ISETP.LT.AND P5, PT, R13, R197, !P0 ;  /* 0x000000c50d00720c */ /* 0x000fe200047a1270 */
[----:B------:R-:W1:Y:S01]  /*b23e0*/  LDC R246, c[0x0][0x228] ;  /* 0x00008a00fff67b82 */ /* 0x000e620000000800 */
[----:B----4-:R4:W-:Y:S04]  /*b23f0*/  @P4 STG.E desc[UR60][R234.64], R16 ;  /* 0x00000010ea004986 */ /* 0x0109e8000c10193c */
[----:B---3--:R3:W-:Y:S01]  /*b2400*/  @P3 STG.E desc[UR60][R236.64], R196 ;  /* 0x000000c4ec003986 */ /* 0x0087e2000c10193c */
[----:B----4-:R-:W-:-:S02]  /*b2410*/  IMAD.IADD R16, R0, 0x1, R14 ;  /* 0x0000000100107824 */ /* 0x010fc400078e020e */
[----:B---3--:R-:W-:Y:S01]  /*b2420*/  VIADD R196, R10, 0x47 ;  /* 0x000000470ac47836 */ /* 0x008fe20000000000 */
[----:B------:R-:W-:Y:S01]  /*b2430*/  ISETP.LT.AND P4, PT, R17, R245, !P0 ;  /* 0x000000f51100720c */ /* 0x000fe20004781270 */
[----:B------:R-:W-:Y:S01]  /*b2440*/  IMAD.WIDE R234, R16, 0x4, R2 ;  /* 0x0000000410ea7825 */ /* 0x000fe200078e0202 */
[----:B--2---:R2:W-:Y:S01]  /*b2450*/  @P2 STG.E desc[UR60][R232.64], R199 ;  /* 0x000000c7e8002986 */ /* 0x0045e2000c10193c */
[----:B------:R-:W3:Y:S01]  /*b2460*/  LDC R236, c[0x0][0x228] ;  /* 0x00008a00ffec7b82 */ /* 0x000ee20000000800 */
[----:B------:R-:W-:Y:S02]  /*b2470*/  ISETP.GE.AND P3, PT, R196, R244, PT ;  /* 0x000000f4c400720c */ /* 0x000fe40003f66270 */
[----:B------:R-:W4:Y:S04]  /*b2480*/  LDL.LU R244, [R1+0x187c] ;  /* 0x00187c0001f47983 */ /* 0x000f280000300800 */
[----:B------:R1:W-:Y:S01]  /*b2490*/  @P6 STG.E desc[UR60][R234.64], R247 ;  /* 0x000000f7ea006986 */ /* 0x0003e2000c10193c */
[----:B------:R-:W-:Y:S01]  /*b24a0*/  ISETP.LT.AND P0, PT, R15, R198, !P0 ;  /* 0x000000c60f00720c */ /* 0x000fe20004701270 */
[----:B------:R-:W3:Y:S01]  /*b24b0*/  LDC R237, c[0x0][0x228] ;  /* 0x00008a00ffed7b82 */ /* 0x000ee20000000800 */
[C---:B--2---:R-:W-:Y:S01]  /*b24c0*/  IMAD.WIDE R232, R16.reuse, 0x4, R4 ;  /* 0x0000000410e87825 */ /* 0x044fe200078e0204 */
[----:B------:R-:W-:-:S06]  /*b24d0*/  IADD3 R0, R16, R14, RZ ;  /* 0x0000000e10007210 */ /* 0x000fcc0007ffe0ff */
[----:B------:R-:W2:Y:S01]  /*b24e0*/  LDC.64 R196, c[0x0][0x228] ;  /* 0x00008a00ffc47b82 */ /* 0x000ea20000000a00 */
[----:B-1----:R-:W3:Y:S01]  /*b24f0*/  LDL.LU R235, [R1+0x1c7c] ;  /* 0x001c7c0001eb7983 */ /* 0x002ee20000300800 */
[C---:B------:R-:W-:Y:S01]  /*b2500*/  IMAD.WIDE R198, R16.reuse, 0x4, R6 ;  /* 0x0000000410c67825 */ /* 0x040fe200078e0206 */
[----:B------:R-:W-:Y:S02]  /*b2510*/  ISETP.LT.AND P2, PT, R13, R239, !P3 ;  /* 0x000000ef0d00720c */ /* 0x000fe40005f41270 */
[----:B------:R-:W2:Y:S01]  /*b2520*/  LDL.LU R239, [R1+0x88c] ;  /* 0x00088c0001ef7983 */ /* 0x000ea20000300800 */
[----:B------:R-:W-:Y:S02]  /*b2530*/  ISETP.LT.AND P6, PT, R11, R238, !P3 ;  /* 0x000000ee0b00720c */ /* 0x000fe40005fc1270 */
[----:B------:R-:W1:Y:S01]  /*b2540*/  LDC R245, c[0x0][0x228] ;  /* 0x00008a00fff57b82 */ /* 0x000e620000000800 */
[----:B------:R-:W2:Y:S07]  /*b2550*/  LDL.LU R238, [R1+0xc7c] ;  /* 0x000c7c0001ee7983 */ /* 0x000eae0000300800 */
[----:B------:R-:W1:Y:S01]  /*b2560*/  LDC R247, c[0x0][0x228] ;  /* 0x00008a00fff77b82 */ /* 0x000e620000000800 */
[----:B---3--:R-:W-:Y:S04]  /*b2570*/  @P5 STG.E desc[UR60][R232.64], R235 ;  /* 0x000000ebe8005986 */ /* 0x008fe8000c10193c */
[----:B----4-:R3:W-:Y:S04]  /*b2580*/  @P4 STG.E desc[UR60][R198.64], R244 ;  /* 0x000000f4c6004986 */ /* 0x0107e8000c10193c */
[----:B---3--:R-:W3:Y:S01]  /*b2590*/  LDL.LU R244, [R1+0x1880] ;  /* 0x0018800001f47983 */ /* 0x008ee20000300800 */
[----:B------:R-:W-:-:S03]  /*b25a0*/  IMAD.WIDE R198, R16, 0x4, R8 ;  /* 0x0000000410c67825 */ /* 0x000fc600078e0208 */
        /* <DEDUP_REMOVED lines=9> */
[----:B----4-:R-:W-:-:S03]  /*b2640*/  VIADD R16, R10, 0x48 ;  /* 0x000000480a107836 */ /* 0x010fc60000000000 */
[----:B------:R4:W-:Y:S01]  /*b2650*/  @P2 STG.E desc[UR60][R234.64], R239 ;  /* 0x000000efea002986 */ /* 0x0009e2000c10193c */
[----:B------:R-:W-:Y:S01]  /*b2660*/  IMAD.WIDE R198, R0, 0x4, R6 ;  /* 0x0000000400c67825 */ /* 0x000fe200078e0206 */
[----:B--2---:R-:W2:Y:S01]  /*b2670*/  LDC R238, c[0x0][0x228] ;  /* 0x00008a00ffee7b82 */ /* 0x004ea20000000800 */
[----:B------:R-:W-:Y:S02]  /*b2680*/  ISETP.GE.AND P0, PT, R16, R197, PT ;  /* 0x000000c51000720c */ /* 0x000fe40003f06270 */
[C---:B------:R-:W-:Y:S02]  /*b2690*/  IMAD.WIDE R232, R0.reuse, 0x4, R8 ;  /* 0x0000000400e87825 */ /* 0x040fe400078e0208 */
[----:B-1----:R-:W-:Y:S01]  /*b26a0*/  ISETP.LT.AND P2, PT, R11, R245, !P0 ;  /* 0x000000f50b00720c */ /* 0x002fe20004741270 */
[----:B---3--:R-:W-:Y:S01]  /*b26b0*/  @P4 STG.E desc[UR60][R198.64], R236 ;  /* 0x000000ecc6004986 */ /* 0x008fe2000c10193c */
[----:B------:R-:W-:Y:S01]  /*b26c0*/  IMAD.IADD R0, R0, 0x1, R14 ;  /* 0x0000000100007824 */ /* 0x000fe200078e020e */
[----:B------:R-:W-:Y:S01]  /*b26d0*/  ISETP.LT.AND P4, PT, R13, R246, !P0 ;  /* 0x000000f60d00720c */ /* 0x000fe20004781270 */
[----:B----4-:R-:W1:Y:S01]  /*b26e0*/  LDC R239, c[0x0][0x228] ;  /* 0x00008a00ffef7b82 */ /* 0x010e620000000800 */
[----:B------:R3:W-:Y:S01]  /*b26f0*/  @P3 STG.E desc[UR60][R232.64], R252 ;  /* 0x000000fce8003986 */ /* 0x0007e2000c10193c */
[----:B------:R-:W-:-:S02]  /*b2700*/  ISETP.LT.AND P3, PT, R17, R247, !P0 ;  /* 0x000000f71100720c */ /* 0x000fc40004761270 */
[----:B------:R-:W-:Y:S01]  /*b2710*/  ISETP.LT.AND P0, PT, R15, R196, !P0 ;  /* 0x000000c40f00720c */ /* 0x000fe20004701270 */
[----:B------:R-:W-:Y:S01]  /*b2720*/  IMAD.WIDE R196, R0, 0x4, R2 ;  /* 0x0000000400c47825 */ /* 0x000fe200078e0202 */
[----:B------:R-:W-:Y:S02]  /*b2730*/  IADD3 R16, R10, 0x49, RZ ;  /* 0x000000490a107810 */ /* 0x000fe40007ffe0ff */
[----:B------:R-:W4:Y:S02]  /*b2740*/  LDC R247, c[0x0][0x228] ;  /* 0x00008a00fff77b82 */ /* 0x000f240000000800 */
[----:B------:R3:W-:Y:S04]  /*b2750*/  @P2 STG.E desc[UR60][R196.64], R244 ;  /* 0x000000f4c4002986 */ /* 0x0007e8000c10193c */
[----:B---3--:R-:W3:Y:S02]  /*b2760*/  LDL.LU R252, [R1+0x480] ;  /* 0x0004800001fc7983 */ /* 0x008ee40000300800 */
[----:B------:R-:W4:Y:S02]  /*b2770*/  LDC R236, c[0x0][0x228] ;  /* 0x00008a00ffec7b82 */ /* 0x000f240000000800 */
[----:B------:R-:W2:Y:S06]  /*b2780*/  LDL.LU R196, [R1+0x1480] ;  /* 0x0014800001c47983 */ /* 0x000eac0000300800 */
[----:B------:R-:W1:Y:S01]  /*b2790*/  LDC R244, c[0x0][0x22c] ;  /* 0x00008b00fff47b82 */ /* 0x000e620000000800 */
[C---:B------:R-:W-:Y:S01]  /*b27a0*/  IMAD.WIDE R232, R0.reuse, 0x4, R4 ;  /* 0x0000000400e87825 */ /* 0x040fe200078e0204 */
[----:B------:R-:W4:Y:S03]  /*b27b0*/  LDL.LU R197, [R1+0x1c80] ;  /* 0x001c800001c57983 */ /* 0x000f260000300800 */
[----:B------:R-:W-:-:S03]  /*b27c0*/  IMAD.WIDE R234, R0, 0x4, R6 ;  /* 0x0000000400ea7825 */ /* 0x000fc600078e0206 */
[----:B------:R-:W3:Y:S08]  /*b27d0*/  LDC.64 R198, c[0x0][0x228] ;  /* 0x00008a00ffc67b82 */ /* 0x000ef00000000a00 */
[----:B------:R-:W3:Y:S01]  /*b27e0*/  LDC R246, c[0x0][0x228] ;  /* 0x00008a00fff67b82 */ /* 0x000ee20000000800 */
[----:B-1----:R-:W-:-:S07]  /*b27f0*/  ISETP.GE.AND P2, PT, R16, R244, PT ;  /* 0x000000f41000720c */ /* 0x002fce0003f46270 */
[----:B------:R-:W1:Y:S01]  /*b2800*/  LDC R245, c[0x0][0x228] ;  /* 0x00008a00fff57b82 */ /* 0x000e620000000800 */
[----:B------:R-:W3:Y:S01]  /*b2810*/  LDL.LU R244, [R1+0x890] ;  /* 0x0008900001f47983 */ /* 0x000ee20000300800 */
[----:B------:R-:W-:-:S03]  /*b2820*/  ISETP.LT.AND P5, PT, R17, R239, !P2 ;  /* 0x000000ef1100720c */ /* 0x000fc600057a1270 */
[----:B--2---:R2:W-:Y:S01]  /*b2830*/  @P4 STG.E desc[UR60][R232.64], R196 ;  /* 0x000000c4e8004986 */ /* 0x0045e2000c10193c */
[----:B------:R-:W-:-:S03]  /*b2840*/  ISETP.LT.AND P4, PT, R13, R238, !P2 ;  /* 0x000000ee0d00720c */ /* 0x000fc60005781270 */
[----:B--2---:R-:W2:Y:S04]  /*b2850*/  LDL.LU R233, [R1+0x1080] ;  /* 0x0010800001e97983 */ /* 0x004ea80000300800 */
[----:B------:R-:W3:Y:S04]  /*b2860*/  LDL.LU R238, [R1+0x90] ;  /* 0x0000900001ee7983 */ /* 0x000ee80000300800 */
[----:B------:R-:W3:Y:S04]  /*b2870*/  LDL.LU R239, [R1+0xc80] ;  /* 0x000c800001ef7983 */ /* 0x000ee80000300800 */
[----:B----4-:R4:W-:Y:S01]  /*b2880*/  @P3 STG.E desc[UR60][R234.64], R197 ;  /* 0x000000c5ea003986 */ /* 0x0109e2000c10193c */
[----:B------:R-:W-:Y:S01]  /*b2890*/  ISETP.LT.AND P3, PT, R11, R237, !P2 ;  /* 0x000000ed0b00720c */ /* 0x000fe20005761270 */
[----:B------:R-:W-:-:S02]  /*b28a0*/  IMAD.IADD R16, R0, 0x1, R14 ;  /* 0x0000000100107824 */ /* 0x000fc400078e020e */
[----:B----4-:R-:W-:-:S04]  /*b28b0*/  IMAD.WIDE R196, R0, 0x4, R8 ;  /* 0x0000000400c47825 */ /* 0x010fc800078e0208 */
[----:B------:R-:W-:Y:S02]  /*b28c0*/  VIADD R0, R10, 0x4a ;  /* 0x0000004a0a007836 */ /* 0x000fe40000000000 */
[C---:B------:R-:W-:Y:S01]  /*b28d0*/  IMAD.WIDE R234, R16.reuse, 0x4, R4 ;  /* 0x0000000410ea7825 */ /* 0x040fe200078e0204 */
[----:B--2---:R2:W-:Y:S01]  /*b28e0*/  @P0 STG.E desc[UR60][R196.64], R233 ;  /* 0x000000e9c4000986 */ /* 0x0045e2000c10193c */
[----:B------:R-:W-:Y:S02]  /*b28f0*/  ISETP.LT.AND P0, PT, R15, R236, !P2 ;  /* 0x000000ec0f00720c */ /* 0x000fe40005701270 */
[C---:B------:R-:W-:Y:S01]  /*b2900*/  IMAD.WIDE R236, R16.reuse, 0x4, R6 ;  /* 0x0000000410ec7825 */ /* 0x040fe200078e0206 */
[----:B--2---:R-:W2:Y:S03]  /*b2910*/  LDC.64 R196, c[0x0][0x228] ;  /* 0x00008a00ffc47b82 */ /* 0x004ea60000000a00 */
[----:B------:R-:W-:Y:S01]  /*b2920*/  IMAD.WIDE R232, R16, 0x4, R2 ;  /* 0x0000000410e87825 */ /* 0x000fe200078e0202 */
[----:B---3--:R-:W-:-:S04]  /*b2930*/  ISETP.GE.AND P2, PT, R0, R199, PT ;  /* 0x000000c70000720c */ /* 0x008fc80003f46270 */
[----:B------:R-:W-:Y:S01]  /*b2940*/  @P3 STG.E desc[UR60][R232.64], R239 ;  /* 0x000000efe8003986 */ /* 0x000fe2000c10193c */
[----:B-1----:R-:W-:Y:S02]  /*b2950*/  ISETP.LT.AND P3, PT, R11, R245, !P2 ;  /* 0x000000f50b00720c */ /* 0x002fe40005761270 */
[C---:B------:R-:W-:Y:S01]  /*b2960*/  IADD3 R0, R16.reuse, R14, RZ ;  /* 0x0000000e10007210 */ /* 0x040fe20007ffe0ff */
[----:B------:R-:W-:Y:S01]  /*b2970*/  @P4 STG.E desc[UR60][R234.64], R244 ;  /* 0x000000f4ea004986 */ /* 0x000fe2000c10193c */
[----:B------:R-:W-:Y:S01]  /*b2980*/  ISETP.LT.AND P4, PT, R17, R247, !P2 ;  /* 0x000000f71100720c */ /* 0x000fe20005781270 */
[----:B------:R-:W1:Y:S02]  /*b2990*/  LDC R245, c[0x0][0x228] ;  /* 0x00008a00fff57b82 */ /* 0x000e640000000800 */
[----:B------:R3:W-:Y:S01]  /*b29a0*/  @P5 STG.E desc[UR60][R236.64], R252 ;  /* 0x000000fcec005986 */ /* 0x0007e2000c10193c */
[----:B------:R-:W-:Y:S02]  /*b29b0*/  ISETP.LT.AND P5, PT, R13, R246, !P2 ;  /* 0x000000f60d00720c */ /* 0x000fe400057a1270 */
[----:B------:R-:W-:Y:S01]  /*b29c0*/  ISETP.LT.AND P2, PT, R15, R198, !P2 ;  /* 0x000000c60f00720c */ /* 0x000fe20005741270 */
[----:B------:R-:W-:-:S02]  /*b29d0*/  IMAD.WIDE R198, R16, 0x4, R8 ;  /* 0x0000000410c67825 */ /* 0x000fc400078e0208 */
[----:B------:R-:W4:Y:S02]  /*b29e0*/  LDC R246, c[0x0][0x22c] ;  /* 0x00008b00fff67b82 */ /* 0x000f240000000800 */
[----:B------:R-:W-:Y:S01]  /*b29f0*/  VIADD R16, R10, 0x4b ;  /* 0x0000004b0a107836 */ /* 0x000fe20000000000 */
[----:B------:R2:W-:Y:S04]  /*b2a00*/  @P0 STG.E desc[UR60][R198.64], R238 ;  /* 0x000000eec6000986 */ /* 0x0005e8000c10193c */
[----:B---3--:R-:W3:Y:S01]  /*b2a10*/  LDL.LU R252, [R1+0xc84] ;  /* 0x000c840001fc7983 */ /* 0x008ee20000300800 */
[----:B--2---:R-:W-:Y:S01]  /*b2a20*/  ISETP.GE.AND P0, PT, R16, R197, PT ;  /* 0x000000c51000720c */ /* 0x004fe20003f06270 */
[----:B------:R-:W2:Y:S02]  /*b2a30*/  LDC R244, c[0x0][0x228] ;  /* 0x00008a00fff47b82 */ /* 0x000ea40000000800 */
[----:B------:R-:W4:Y:S04]  /*b2a40*/  LDL.LU R247, [R1+0x1084] ;  /* 0x0010840001f77983 */ /* 0x000f280000300800 */
[----:B------:R-:W2:Y:S02]  /*b2a50*/  LDL.LU R198, [R1+0x1484] ;  /* 0x0014840001c67983 */ /* 0x000ea40000300800 */
[----:B------:R-:W1:Y:S02]  /*b2a60*/  LDC R238, c[0x0][0x228] ;  /* 0x00008a00ffee7b82 */ /* 0x000e640000000800 */
[----:B------:R-:W3:Y:S04]  /*b2a70*/  LDL.LU R199, [R1+0x1c84] ;  /* 0x001c840001c77983 */ /* 0x000ee80000300800 */
[----:B------:R-:W4:Y:S02]  /*b2a80*/  LDL.LU R197, [R1+0x1884] ;  /* 0x0018840001c57983 */ /* 0x000f240000300800 */
[----:B------:R-:W3:Y:S01]  /*b2a90*/  LDC R239, c[0x0][0x228] ;  /* 0x00008a00ffef7b82 */ /* 0x000ee20000000800 */
[----:B------:R-:W-:-:S04]  /*b2aa0*/  IMAD.WIDE R232, R0, 0x4, R2 ;  /* 0x0000000400e87825 */ /* 0x000fc800078e0202 */
[----:B------:R-:W-:-:S04]  /*b2ab0*/  IMAD.WIDE R234, R0, 0x4, R4 ;  /* 0x0000000400ea7825 */ /* 0x000fc800078e0204 */
[----:B------:R-:W-:-:S04]  /*b2ac0*/  IMAD.WIDE R236, R0, 0x4, R6 ;  /* 0x0000000400ec7825 */ /* 0x000fc800078e0206 */
[C---:B------:R-:W-:Y:S01]  /*b2ad0*/  IMAD.IADD R16, R0.reuse, 0x1, R14 ;  /* 0x0000000100107824 */ /* 0x040fe200078e020e */
[----:B----4-:R-:W-:Y:S01]  /*b2ae0*/  @P3 STG.E desc[UR60][R232.64], R197 ;  /* 0x000000c5e8003986 */ /* 0x010fe2000c10193c */
[----:B-1----:R-:W-:Y:S02]  /*b2af0*/  ISETP.LT.AND P3, PT, R11, R238, !P0 ;  /* 0x000000ee0b00720c */ /* 0x002fe40004761270 */
[----:B------:R-:W1:Y:S01]  /*b2b00*/  LDC R238, c[0x0][0x228] ;  /* 0x00008a00ffee7b82 */ /* 0x000e620000000800 */
[----:B--2---:R-:W-:Y:S04]  /*b2b10*/  @P5 STG.E desc[UR60][R234.64], R198 ;  /* 0x000000c6ea005986 */ /* 0x004fe8000c10193c */
[----:B---3--:R2:W-:Y:S01]  /*b2b20*/  @P4 STG.E desc[UR60][R236.64], R199 ;  /* 0x000000c7ec004986 */ /* 0x0085e2000c10193c */
[----:B------:R-:W-:Y:S01]  /*b2b30*/  ISETP.LT.AND P5, PT, R13, R244, !P0 ;  /* 0x000000f40d00720c */ /* 0x000fe200047a1270 */
[----:B--2---:R-:W-:Y:S01]  /*b2b40*/  IMAD.WIDE R198, R0, 0x4, R8 ;  /* 0x0000000400c67825 */ /* 0x004fe200078e0208 */
[----:B------:R-:W-:Y:S01]  /*b2b50*/  IADD3 R0, R10, 0x4c, RZ ;  /* 0x0000004c0a007810 */ /* 0x000fe20007ffe0ff */
[----:B------:R-:W2:Y:S01]  /*b2b60*/  LDL.LU R244, [R1+0x1888] ;  /* 0x0018880001f47983 */ /* 0x000ea20000300800 */
[----:B------:R-:W3:Y:S03]  /*b2b70*/  LDC R236, c[0x0][0x228] ;  /* 0x00008a00ffec7b82 */ /* 0x000ee60000000800 */
[----:B------:R4:W-:Y:S01]  /*b2b80*/  @P2 STG.E desc[UR60][R198.64], R247 ;  /* 0x000000f7c6002986 */ /* 0x0009e2000c10193c */
[----:B------:R-:W-:-:S02]  /*b2b90*/  ISETP.GE.AND P2, PT, R0, R246, PT ;  /* 0x000000f60000720c */ /* 0x000fc40003f46270 */
[----:B------:R-:W-:Y:S01]  /*b2ba0*/  ISETP.LT.AND P4, PT, R17, R245, !P0 ;  /* 0x000000f51100720c */ /* 0x000fe20004781270 */
[----:B------:R-:W2:Y:S01]  /*b2bb0*/  LDL.LU R246, [R1+0x94] ;  /* 0x0000940001f67983 */ /* 0x000ea20000300800 */
[C---:B------:R-:W-:Y:S01]  /*b2bc0*/  IMAD.WIDE R232, R16.reuse, 0x4, R4 ;  /* 0x0000000410e87825 */ /* 0x040fe200078e0204 */
[----:B------:R-:W1:Y:S02]  /*b2bd0*/  LDC R237, c[0x0][0x228] ;  /* 0x00008a00ffed7b82 */ /* 0x000e640000000800 */
[----:B------:R-:W2:Y:S01]  /*b2be0*/  LDL.LU R245, [R1+0x484] ;  /* 0x0004840001f57983 */ /* 0x000ea20000300800 */
[----:B----4-:R-:W-:-:S05]  /*b2bf0*/  IMAD.WIDE R198, R16, 0x4, R2 ;  /* 0x0000000410c67825 */ /* 0x010fca00078e0202 */
[----:B------:R-:W4:Y:S01]  /*b2c00*/  LDC R247, c[0x0][0x228] ;  /* 0x00008a00fff77b82 */ /* 0x000f220000000800 */
[----:B------:R3:W-:Y:S01]  /*b2c10*/  @P3 STG.E desc[UR60][R198.64], R252 ;  /* 0x000000fcc6003986 */ /* 0x0007e2000c10193c */
[----:B------:R-:W-:-:S03]  /*b2c20*/  ISETP.LT.AND P3, PT, R11, R239, !P2 ;  /* 0x000000ef0b00720c */ /* 0x000fc60005761270 */
[----:B------:R-:W4:Y:S01]  /*b2c30*/  LDL.LU R239, [R1+0x894] ;  /* 0x0008940001ef7983 */ /* 0x000f220000300800 */
[----:B------:R-:W-:Y:S02]  /*b2c40*/  ISETP.LT.AND P0, PT, R15, R196, !P0 ;  /* 0x000000c40f00720c */ /* 0x000fe40004701270 */
[----:B------:R-:W1:Y:S01]  /*b2c50*/  LDC.64 R196, c[0x0][0x228] ;  /* 0x00008a00ffc47b82 */ /* 0x000e620000000a00 */
[----:B------:R-:W-:-:S04]  /*b2c60*/  IMAD.WIDE R234, R16, 0x4, R6 ;  /* 0x0000000410ea7825 */ /* 0x000fc800078e0206 */
[C---:B------:R-:W-:Y:S02]  /*b2c70*/  IMAD.IADD R0, R16.reuse, 0x1, R14 ;  /* 0x0000000110007824 */ /* 0x040fe400078e020e */
[----:B---3--:R-:W-:Y:S01]  /*b2c80*/  IMAD.WIDE R198, R16, 0x4, R8 ;  /* 0x0000000410c67825 */ /* 0x008fe200078e0208 */
[----:B------:R-:W3:Y:S03]  /*b2c90*/  LDC R252, c[0x0][0x228] ;  /* 0x00008a00fffc7b82 */ /* 0x000ee60000000800 */
        /* <DEDUP_REMOVED lines=14> */
[C---:B-1----:R-:W-:Y:S01]  /*b2d80*/  IMAD.WIDE R198, R0.reuse, 0x4, R4 ;  /* 0x0000000400c67825 */ /* 0x042fe200078e0204 */
[----:B------:R1:W-:Y:S03]  /*b2d90*/  @P3 STG.E desc[UR60][R232.64], R244 ;  /* 0x000000f4e8003986 */ /* 0x0003e6000c10193c */
[C---:B------:R-:W-:Y:S01]  /*b2da0*/  IMAD.WIDE R234, R0.reuse, 0x4, R8 ;  /* 0x0000000400ea7825 */ /* 0x040fe200078e0208 */
[----:B------:R-:W2:Y:S02]  /*b2db0*/  LDL.LU R197, [R1+0x488] ;  /* 0x0004880001c57983 */ /* 0x000ea40000300800 */
[----:B------:R-:W4:Y:S01]  /*b2dc0*/  LDC R246, c[0x0][0x22c] ;  /* 0x00008b00fff67b82 */ /* 0x000f220000000800 */
[----:B-1----:R-:W-:-:S07]  /*b2dd0*/  IMAD.WIDE R232, R0, 0x4, R6 ;  /* 0x0000000400e87825 */ /* 0x002fce00078e0206 */
[----:B------:R-:W1:Y:S08]  /*b2de0*/  LDC R239, c[0x0][0x228] ;  /* 0x00008a00ffef7b82 */ /* 0x000e700000000800 */
[----:B------:R-:W1:Y:S01]  /*b2df0*/  LDC R244, c[0x0][0x228] ;  /* 0x00008a00fff47b82 */ /* 0x000e620000000800 */
[----:B---3--:R3:W-:Y:S07]  /*b2e00*/  @P5 STG.E desc[UR60][R198.64], R236 ;  /* 0x000000ecc6005986 */ /* 0x0087ee000c10193c */
[----:B---3--:R-:W3:Y:S01]  /*b2e10*/  LDC R236, c[0x0][0x228] ;  /* 0x00008a00ffec7b82 */ /* 0x008ee20000000800 */
[----:B----4-:R4:W-:Y:S01]  /*b2e20*/  @P2 STG.E desc[UR60][R232.64], R16 ;  /* 0x00000010e8002986 */ /* 0x0109e2000c10193c */
[----:B------:R-:W-:-:S02]  /*b2e30*/  ISETP.LT.AND P5, PT, R11, R252, !P0 ;  /* 0x000000fc0b00720c */ /* 0x000fc400047a1270 */
[----:B------:R-:W-:Y:S01]  /*b2e40*/  ISETP.LT.AND P2, PT, R17, R247, !P0 ;  /* 0x000000f71100720c */ /* 0x000fe20004741270 */
[----:B------:R1:W-:Y:S03]  /*b2e50*/  @P4 STG.E desc[UR60][R234.64], R237 ;  /* 0x000000edea004986 */ /* 0x0003e6000c10193c */
[----:B------:R-:W2:Y:S01]  /*b2e60*/  LDC.64 R198, c[0x0][0x228] ;  /* 0x00008a00ffc67b82 */ /* 0x000ea20000000a00 */
[----:B------:R-:W2:Y:S01]  /*b2e70*/  LDL.LU R252, [R1+0x98] ;  /* 0x0000980001fc7983 */ /* 0x000ea20000300800 */
[----:B----4-:R-:W-:Y:S01]  /*b2e80*/  IADD3 R16, R0, R14, RZ ;  /* 0x0000000e00107210 */ /* 0x010fe20007ffe0ff */
[----:B------:R-:W-:-:S05]  /*b2e90*/  VIADD R0, R10, 0x4e ;  /* 0x0000004e0a007836 */ /* 0x000fca0000000000 */
[----:B------:R-:W4:Y:S01]  /*b2ea0*/  LDC R247, c[0x0][0x228] ;  /* 0x00008a00fff77b82 */ /* 0x000f220000000800 */
[----:B------:R-:W-:Y:S02]  /*b2eb0*/  ISETP.GE.AND P3, PT, R0, R246, PT ;  /* 0x000000f60000720c */ /* 0x000fe40003f66270 */
[----:B---3--:R-:W-:Y:S02]  /*b2ec0*/  ISETP.LT.AND P4, PT, R13, R236, !P0 ;  /* 0x000000ec0d00720c */ /* 0x008fe40004781270 */
[----:B------:R-:W-:Y:S02]  /*b2ed0*/  ISETP.LT.AND P0, PT, R15, R196, !P0 ;  /* 0x000000c40f00720c */ /* 0x000fe40004701270 */
[----:B------:R-:W3:Y:S04]  /*b2ee0*/  LDL.LU R196, [R1+0x898] ;  /* 0x0008980001c47983 */ /* 0x000ee80000300800 */
[----:B------:R-:W4:Y:S01]  /*b2ef0*/  LDL.LU R246, [R1+0xc88] ;  /* 0x000c880001f67983 */ /* 0x000f220000300800 */
[----:B------:R-:W-:-:S04]  /*b2f00*/  IMAD.WIDE R232, R16, 0x4, R2 ;  /* 0x0000000410e87825 */ /* 0x000fc800078e0202 */
[----:B-1----:R-:W-:-:S04]  /*b2f10*/  IMAD.WIDE R234, R16, 0x4, R4 ;  /* 0x0000000410ea7825 */ /* 0x002fc800078e0204 */
[----:B------:R-:W-:-:S04]  /*b2f20*/  IMAD.WIDE R236, R16, 0x4, R6 ;  /* 0x0000000410ec7825 */ /* 0x000fc800078e0206 */
[----:B------:R-:W-:Y:S01]  /*b2f30*/  IMAD.IADD R0, R16, 0x1, R14 ;  /* 0x0000000110007824 */ /* 0x000fe200078e020e */
[----:B----4-:R1:W-:Y:S01]  /*b2f40*/  @P5 STG.E desc[UR60][R232.64], R246 ;  /* 0x000000f6e8005986 */ /* 0x0103e2000c10193c */
[----:B------:R-:W-:Y:S02]  /*b2f50*/  ISETP.LT.AND P5, PT, R11, R238, !P3 ;  /* 0x000000ee0b00720c */ /* 0x000fe40005fa1270 */
[----:B------:R-:W-:Y:S01]  /*b2f60*/  IADD3 R238, R10, 0x4f, RZ ;  /* 0x0000004f0aee7810 */ /* 0x000fe20007ffe0ff */
        /* <DEDUP_REMOVED lines=23> */
[----:B-1----:R-:W-:-:S02]  /*b30e0*/  ISETP.LT.AND P6, PT, R13, R252, !P2 ;  /* 0x000000fc0d00720c */ /* 0x002fc400057c1270 */
[----:B------:R-:W2:Y:S01]  /*b30f0*/  LDL.LU R252, [R1+0x9c] ;  /* 0x00009c0001fc7983 */ /* 0x000ea20000300800 */
[----:B------:R-:W-:Y:S01]  /*b3100*/  IMAD.WIDE R234, R0, 0x4, R8 ;  /* 0x0000000400ea7825 */ /* 0x000fe200078e0208 */
[----:B------:R-:W-:Y:S01]  /*b3110*/  ISETP.LT.AND P5, PT, R11, R247, !P2 ;  /* 0x000000f70b00720c */ /* 0x000fe200057a1270 */
[----:B---3--:R-:W1:Y:S01]  /*b3120*/  LDC R237, c[0x0][0x228] ;  /* 0x00008a00ffed7b82 */ /* 0x008e620000000800 */
[----:B------:R3:W-:Y:S04]  /*b3130*/  @P3 STG.E desc[UR60][R232.64], R16 ;  /* 0x00000010e8003986 */ /* 0x0007e8000c10193c */
[----:B----4-:R4:W-:Y:S03]  /*b3140*/  @P4 STG.E desc[UR60][R234.64], R245 ;  /* 0x000000f5ea004986 */ /* 0x0109e6000c10193c */
[----:B------:R-:W1:Y:S01]  /*b3150*/  LDC R238, c[0x0][0x228] ;  /* 0x00008a00ffee7b82 */ /* 0x000e620000000800 */
[----:B------:R-:W2:Y:S01]  /*b3160*/  LDL.LU R247, [R1+0x1090] ;  /* 0x0010900001f77983 */ /* 0x000ea20000300800 */
[----:B---3--:R-:W-:-:S06]  /*b3170*/  VIADD R16, R10, 0x50 ;  /* 0x000000500a107836 */ /* 0x008fcc0000000000 */
[----:B------:R-:W3:Y:S01]  /*b3180*/  LDC R236, c[0x0][0x22c] ;  /* 0x00008b00ffec7b82 */ /* 0x000ee20000000800 */
[----:B----4-:R-:W4:Y:S01]  /*b3190*/  LDL.LU R245, [R1+0x1890] ;  /* 0x0018900001f57983 */ /* 0x010f220000300800 */
[----:B------:R-:W-:-:S03]  /*b31a0*/  ISETP.GE.AND P0, PT, R16, R197, PT ;  /* 0x000000c51000720c */ /* 0x000fc60003f06270 */
[----:B------:R-:W3:Y:S01]  /*b31b0*/  LDL.LU R197, [R1+0x48c] ;  /* 0x00048c0001c57983 */ /* 0x000ee20000300800 */
[----:B------:R-:W-:Y:S01]  /*b31c0*/  IMAD.IADD R0, R0, 0x1, R14 ;  /* 0x0000000100007824 */ /* 0x000fe200078e020e */
        /* <DEDUP_REMOVED lines=8> */
[----:B------:R-:W4:Y:S01]  /*b3250*/  LDC R244, c[0x0][0x228] ;  /* 0x00008a00fff47b82 */ /* 0x000f220000000800 */
[----:B-1----:R-:W-:-:S04]  /*b3260*/  IMAD.WIDE R198, R0, 0x4, R6 ;  /* 0x0000000400c67825 */ /* 0x002fc800078e0206 */
[C---:B------:R-:W-:Y:S01]  /*b3270*/  IMAD.WIDE R232, R0.reuse, 0x4, R8 ;  /* 0x0000000400e87825 */ /* 0x040fe200078e0208 */
[----:B------:R-:W4:Y:S02]  /*b3280*/  LDL.LU R246, [R1+0x10a0] ;  /* 0x0010a00001f67983 */ /* 0x000f240000300800 */
[----:B------:R-:W1:Y:S08]  /*b3290*/  LDC R234, c[0x0][0x228] ;  /* 0x00008a00ffea7b82 */ /* 0x000e700000000800 */
[----:B------:R-:W1:Y:S01]  /*b32a0*/  LDC R235, c[0x0][0x228] ;  /* 0x00008a00ffeb7b82 */ /* 0x000e620000000800 */
[----:B---3--:R-:W-:Y:S04]  /*b32b0*/  @P3 STG.E desc[UR60][R198.64], R197 ;  /* 0x000000c5c6003986 */ /* 0x008fe8000c10193c */
[----:B--2---:R2:W-:Y:S04]  /*b32c0*/  @P2 STG.E desc[UR60][R232.64], R252 ;  /* 0x000000fce8002986 */ /* 0x0045e8000c10193c */
[----:B--2---:R-:W2:Y:S01]  /*b32d0*/  LDL.LU R233, [R1+0x1490] ;  /* 0x0014900001e97983 */ /* 0x004ea20000300800 */
[----:B------:R-:W-:-:S02]  /*b32e0*/  IADD3 R0, R0, R14, RZ ;  /* 0x0000000e00007210 */ /* 0x000fc40007ffe0ff */
[----:B------:R-:W-:Y:S01]  /*b32f0*/  ISETP.LT.AND P5, PT, R13, R237, !P0 ;  /* 0x000000ed0d00720c */ /* 0x000fe200047a1270 */
[----:B------:R-:W-:Y:S01]  /*b3300*/  VIADD R16, R10, 0x51 ;  /* 0x000000510a107836 */ /* 0x000fe20000000000 */
[----:B------:R-:W-:Y:S01]  /*b3310*/  ISETP.LT.AND P2, PT, R17, R238, !P0 ;  /* 0x000000ee1100720c */ /* 0x000fe20004741270 */
[----:B------:R-:W-:Y:S01]  /*b3320*/  IMAD.WIDE R198, R0, 0x4, R2 ;  /* 0x0000000400c67825 */ /* 0x000fe200078e0202 */
[----:B------:R-:W3:Y:S01]  /*b3330*/  LDL.LU R252, [R1+0xc90] ;  /* 0x000c900001fc7983 */ /* 0x000ee20000300800 */
[----:B------:R-:W3:Y:S01]  /*b3340*/  LDC R237, c[0x0][0x228] ;  /* 0x00008a00ffed7b82 */ /* 0x000ee20000000800 */
[----:B------:R-:W-:Y:S02]  /*b3350*/  ISETP.GE.AND P3, PT, R16, R236, PT ;  /* 0x000000ec1000720c */ /* 0x000fe40003f66270 */
[----:B------:R-:W-:-:S05]  /*b3360*/  ISETP.LT.AND P0, PT, R15, R196, !P0 ;  /* 0x000000c40f00720c */ /* 0x000fca0004701270 */
[----:B------:R-:W1:Y:S08]  /*b3370*/  LDC.64 R196, c[0x0][0x228] ;  /* 0x00008a00ffc47b82 */ /* 0x000e700000000a00 */
[----:B------:R-:W3:Y:S08]  /*b3380*/  LDC R236, c[0x0][0x228] ;  /* 0x00008a00ffec7b82 */ /* 0x000ef00000000800 */
[----:B------:R-:W3:Y:S01]  /*b3390*/  LDC R238, c[0x0][0x228] ;  /* 0x00008a00ffee7b82 */ /* 0x000ee20000000800 */
[----:B--2---:R2:W-:Y:S01]  /*b33a0*/  @P4 STG.E desc[UR60][R198.64], R233 ;  /* 0x000000e9c6004986 */ /* 0x0045e2000c10193c */
[----:B----4-:R-:W-:-:S03]  /*b33b0*/  ISETP.LT.AND P4, PT, R17, R244, !P3 ;  /* 0x000000f41100720c */ /* 0x010fc60005f81270 */
[----:B------:R-:W4:Y:S01]  /*b33c0*/  LDL.LU R244, [R1+0x490] ;  /* 0x0004900001f47983 */ /* 0x000f220000300800 */
[----:B--2---:R-:W-:-:S04]  /*b33d0*/  IMAD.WIDE R232, R0, 0x4, R4 ;  /* 0x0000000400e87825 */ /* 0x004fc800078e0204 */
[----:B------:R-:W-:Y:S01]  /*b33e0*/  IMAD.WIDE R198, R0, 0x4, R6 ;  /* 0x0000000400c67825 */ /* 0x000fe200078e0206 */
[----:B------:R2:W-:Y:S01]  /*b33f0*/  @P5 STG.E desc[UR60][R232.64], R247 ;  /* 0x000000f7e8005986 */ /* 0x0005e2000c10193c */
[----:B-1----:R-:W-:-:S03]  /*b3400*/  ISETP.LT.AND P5, PT, R11, R234, !P3 ;  /* 0x000000ea0b00720c */ /* 0x002fc60005fa1270 */
[----:B------:R1:W-:Y:S01]  /*b3410*/  @P2 STG.E desc[UR60][R198.64], R245 ;  /* 0x000000f5c6002986 */ /* 0x0003e2000c10193c */
[----:B------:R-:W-:Y:S02]  /*b3420*/  ISETP.LT.AND P2, PT, R13, R235, !P3 ;  /* 0x000000eb0d00720c */ /* 0x000fe40005f41270 */
[C---:B------:R-:W-:Y:S02]  /*b3430*/  ISETP.LT.AND P3, PT, R15.reuse, R239, !P3 ;  /* 0x000000ef0f00720c */ /* 0x040fe40005f61270 */
[----:B------:R-:W4:Y:S01]  /*b3440*/  LDL.LU R239, [R1+0x4a0] ;  /* 0x0004a00001ef7983 */ /* 0x000f220000300800 */
[----:B--2---:R-:W-:Y:S01]  /*b3450*/  IMAD.WIDE R232, R0, 0x4, R8 ;  /* 0x0000000400e87825 */ /* 0x004fe200078e0208 */
[----:B------:R-:W-:Y:S01]  /*b3460*/  IADD3 R16, R10, 0x52, RZ ;  /* 0x000000520a107810 */ /* 0x000fe20007ffe0ff */
[----:B------:R-:W2:Y:S02]  /*b3470*/  LDC R247, c[0x0][0x228] ;  /* 0x00008a00fff77b82 */ /* 0x000ea40000000800 */
[----:B------:R-:W-:Y:S01]  /*b3480*/  IMAD.IADD R0, R0, 0x1, R14 ;  /* 0x0000000100007824 */ /* 0x000fe200078e020e */
[----:B------:R3:W-:Y:S03]  /*b3490*/  @P0 STG.E desc[UR60][R232.64], R246 ;  /* 0x000000f6e8000986 */ /* 0x0007e6000c10193c */
[----:B-1----:R-:W-:Y:S01]  /*b34a0*/  IMAD.WIDE R198, R0, 0x4, R2 ;  /* 0x0000000400c67825 */ /* 0x002fe200078e0202 */
[----:B------:R-:W-:Y:S01]  /*b34b0*/  ISETP.GE.AND P0, PT, R16, R197, PT ;  /* 0x000000c51000720c */ /* 0x000fe20003f06270 */
[----:B------:R-:W1:Y:S02]  /*b34c0*/  LDC R245, c[0x0][0x22c] ;  /* 0x00008b00fff57b82 */ /* 0x000e640000000800 */
[C---:B------:R-:W-:Y:S01]  /*b34d0*/  IMAD.WIDE R234, R0.reuse, 0x4, R6 ;  /* 0x0000000400ea7825 */ /* 0x040fe200078e0206 */
[----:B---3--:R3:W-:Y:S03]  /*b34e0*/  @P5 STG.E desc[UR60][R198.64], R252 ;  /* 0x000000fcc6005986 */ /* 0x0087e6000c10193c */
[C---:B------:R-:W-:Y:S01]  /*b34f0*/  IMAD.WIDE R232, R0.reuse, 0x4, R4 ;  /* 0x0000000400e87825 */ /* 0x040fe200078e0204 */
[----:B------:R-:W-:Y:S01]  /*b3500*/  ISETP.LT.AND P5, PT, R15, R196, !P0 ;  /* 0x000000c40f00720c */ /* 0x000fe200047a1270 */
[----:B------:R-:W2:Y:S01]  /*b3510*/  LDC R246, c[0x0][0x228] ;  /* 0x00008a00fff67b82 */ /* 0x000ea20000000800 */
[----:B---3--:R-:W3:Y:S01]  /*b3520*/  LDL.LU R252, [R1+0x10a4] ;  /* 0x0010a40001fc7983 */ /* 0x008ee20000300800 */
[----:B------:R-:W-:Y:S01]  /*b3530*/  ISETP.LT.AND P6, PT, R17, R238, !P0 ;  /* 0x000000ee1100720c */ /* 0x000fe200047c1270 */
[----:B------:R-:W-:-:S05]  /*b3540*/  IMAD.IADD R16, R0, 0x1, R14 ;  /* 0x0000000100107824 */ /* 0x000fca00078e020e */
[----:B------:R-:W3:Y:S01]  /*b3550*/  LDC.64 R198, c[0x0][0x228] ;  /* 0x00008a00ffc67b82 */ /* 0x000ee20000000a00 */
[----:B------:R-:W-:-:S07]  /*b3560*/  IMAD.WIDE R196, R0, 0x4, R8 ;  /* 0x0000000400c47825 */ /* 0x000fce00078e0208 */
[----:B------:R-:W3:Y:S01]  /*b3570*/  LDC R238, c[0x0][0x228] ;  /* 0x00008a00ffee7b82 */ /* 0x000ee20000000800 */
[----:B----4-:R4:W-:Y:S04]  /*b3580*/  @P2 STG.E desc[UR60][R232.64], R239 ;  /* 0x000000efe8002986 */ /* 0x0109e8000c10193c */
[----:B------:R1:W-:Y:S01]  /*b3590*/  @P4 STG.E desc[UR60][R234.64], R244 ;  /* 0x000000f4ea004986 */ /* 0x0003e2000c10193c */
[----:B------:R-:W-:Y:S02]  /*b35a0*/  ISETP.LT.AND P4, PT, R11, R236, !P0 ;  /* 0x000000ec0b00720c */ /* 0x000fe40004781270 */
[----:B------:R-:W-:Y:S01]  /*b35b0*/  ISETP.LT.AND P0, PT, R13, R237, !P0 ;  /* 0x000000ed0d00720c */ /* 0x000fe20004701270 */
[----:B----4-:R-:W4:Y:S01]  /*b35c0*/  LDC R239, c[0x0][0x228] ;  /* 0x00008a00ffef7b82 */ /* 0x010f220000000800 */
[----:B-1----:R-:W2:Y:S04]  /*b35d0*/  LDL.LU R235, [R1+0x1494] ;  /* 0x0014940001eb7983 */ /* 0x002ea80000300800 */
[----:B------:R-:W3:Y:S01]  /*b35e0*/  LDL.LU R236, [R1+0xa0] ;  /* 0x0000a00001ec7983 */ /* 0x000ee20000300800 */
[----:B------:R-:W-:-:S02]  /*b35f0*/  IMAD.WIDE R232, R16, 0x4, R2 ;  /* 0x0000000410e87825 */ /* 0x000fc400078e0202 */
[----:B------:R-:W1:Y:S01]  /*b3600*/  LDC R244, c[0x0][0x228] ;  /* 0x00008a00fff47b82 */ /* 0x000e620000000800 */
[----:B------:R-:W4:Y:S04]  /*b3610*/  LDL.LU R237, [R1+0x1094] ;  /* 0x0010940001ed7983 */ /* 0x000f280000300800 */
[----:B------:R-:W4:Y:S01]  /*b3620*/  LDL.LU R0, [R1+0x1894] ;  /* 0x0018940001007983 */ /* 0x000f220000300800 */
[----:B------:R-:W-:-:S05]  /*b3630*/  VIADD R234, R10, 0x53 ;  /* 0x000000530aea7836 */ /* 0x000fca0000000000 */
[----:B------:R-:W-:Y:S02]  /*b3640*/  ISETP.GE.AND P2, PT, R234, R245, PT ;  /* 0x000000f5ea00720c */ /* 0x000fe40003f46270 */
[----:B------:R-:W4:Y:S04]  /*b3650*/  LDL.LU R245, [R1+0x1498] ;  /* 0x0014980001f57983 */ /* 0x000f280000300800 */
[----:B---3--:R3:W-:Y:S04]  /*b3660*/  @P3 STG.E desc[UR60][R196.64], R236 ;  /* 0x000000ecc4003986 */ /* 0x0087e8000c10193c */
[----:B--2---:R2:W-:Y:S01]  /*b3670*/  @P4 STG.E desc[UR60][R232.64], R235 ;  /* 0x000000ebe8004986 */ /* 0x0045e2000c10193c */
[----:B------:R-:W-:Y:S01]  /*b3680*/  ISETP.LT.AND P3, PT, R11, R246, !P2 ;  /* 0x000000f60b00720c */ /* 0x000fe20005761270 */
[----:B---3--:R-:W-:-:S02]  /*b3690*/  IMAD.WIDE R196, R16, 0x4, R4 ;  /* 0x0000000410c47825 */ /* 0x008fc400078e0204 */
[----:B------:R-:W3:Y:S01]  /*b36a0*/  LDL.LU R246, [R1+0xa4] ;  /* 0x0000a40001f67983 */ /* 0x000ee20000300800 */
[----:B------:R-:W1:Y:S01]  /*b36b0*/  LDC R236, c[0x0][0x228] ;  /* 0x00008a00ffec7b82 */ /* 0x000e620000000800 */
[C---:B--2---:R-:W-:Y:S02]  /*b36c0*/  IMAD.WIDE R232, R16.reuse, 0x4, R6 ;  /* 0x0000000410e87825 */ /* 0x044fe400078e0206 */
[----:B----4-:R2:W-:Y:S02]  /*b36d0*/  @P0 STG.E desc[UR60][R196.64], R237 ;  /* 0x000000edc4000986 */ /* 0x0105e4000c10193c */
[----:B------:R-:W-:Y:S01]  /*b36e0*/  IMAD.WIDE R234, R16, 0x4, R8 ;  /* 0x0000000410ea7825 */ /* 0x000fe200078e0208 */
[----:B------:R-:W-:Y:S01]  /*b36f0*/  ISETP.LT.AND P4, PT, R13, R247, !P2 ;  /* 0x000000f70d00720c */ /* 0x000fe20005781270 */
[----:B------:R4:W-:Y:S04]  /*b3700*/  @P6 STG.E desc[UR60][R232.64], R0 ;  /* 0x00000000e8006986 */ /* 0x0009e8000c10193c */
[----:B------:R-:W3:Y:S01]  /*b3710*/  LDL.LU R247, [R1+0x4a4] ;  /* 0x0004a40001f77983 */ /* 0x000ee20000300800 */
[----:B--2---:R-:W2:Y:S03]  /*b3720*/  LDC R237, c[0x0][0x228] ;  /* 0x00008a00ffed7b82 */ /* 0x004ea60000000800 */
[----:B------:R4:W-:Y:S02]  /*b3730*/  @P5 STG.E desc[UR60][R234.64], R252 ;  /* 0x000000fcea005986 */ /* 0x0009e4000c10193c */
[----:B----4-:R-:W-:-:S02]  /*b3740*/  VIADD R0, R10, 0x54 ;  /* 0x000000540a007836 */ /* 0x010fc40000000000 */
[----:B------:R-:W4:Y:S03]  /*b3750*/  LDL.LU R235, [R1+0xc94] ;  /* 0x000c940001eb7983 */ /* 0x000f260000300800 */
[----:B------:R-:W-:Y:S01]  /*b3760*/  ISETP.GE.AND P0, PT, R0, R199, PT ;  /* 0x000000c70000720c */ /* 0x000fe20003f06270 */
[----:B------:R-:W3:Y:S04]  /*b3770*/  LDL.LU R252, [R1+0x10a8] ;  /* 0x0010a80001fc7983 */ /* 0x000ee80000300800 */
[----:B------:R-:W3:Y:S01]  /*b3780*/  LDL.LU R199, [R1+0x494] ;  /* 0x0004940001c77983 */ /* 0x000ee20000300800 */
[----:B------:R-:W-:Y:S02]  /*b3790*/  IADD3 R16, R16, R14, RZ ;  /* 0x0000000e10107210 */ /* 0x000fe40007ffe0ff */
[----:B--2---:R-:W-:-:S02]  /*b37a0*/  ISETP.LT.AND P5, PT, R15, R237, !P2 ;  /* 0x000000ed0f00720c */ /* 0x004fc400057a1270 */
[----:B------:R-:W-:Y:S01]  /*b37b0*/  ISETP.LT.AND P2, PT, R17, R238, !P2 ;  /* 0x000000ee1100720c */ /* 0x000fe20005741270 */
[C---:B------:R-:W-:Y:S01]  /*b37c0*/  IMAD.WIDE R196, R16.reuse, 0x4, R2 ;  /* 0x0000000410c47825 */ /* 0x040fe200078e0202 */
[----:B------:R-:W-:Y:S01]  /*b37d0*/  ISETP.LT.AND P6, PT, R11, R239, !P0 ;  /* 0x000000ef0b00720c */ /* 0x000fe200047c1270 */
[----:B------:R-:W2:Y:S02]  /*b37e0*/  LDC R238, c[0x0][0x228] ;  /* 0x00008a00ffee7b82 */ /* 0x000ea40000000800 */
[----:B------:R-:W-:-:S04]  /*b37f0*/  IMAD.WIDE R232, R16, 0x4, R4 ;  /* 0x0000000410e87825 */ /* 0x000fc800078e0204 */
[----:B------:R-:W-:Y:S02]  /*b3800*/  IMAD.IADD R0, R16, 0x1, R14 ;  /* 0x0000000110007824 */ /* 0x000fe400078e020e */
[----:B------:R-:W2:Y:S01]  /*b3810*/  LDC R239, c[0x0][0x228] ;  /* 0x00008a00ffef7b82 */ /* 0x000ea20000000800 */
[----:B----4-:R4:W-:Y:S04]  /*b3820*/  @P3 STG.E desc[UR60][R196.64], R235 ;  /* 0x000000ebc4003986 */ /* 0x0109e8000c10193c */
[----:B---3--:R3:W-:Y:S01]  /*b3830*/  @P4 STG.E desc[UR60][R232.64], R247 ;  /* 0x000000f7e8004986 */ /* 0x0087e2000c10193c */
[----:B-1----:R-:W-:Y:S01]  /*b3840*/  ISETP.LT.AND P4, PT, R13, R236, !P0 ;  /* 0x000000ec0d00720c */ /* 0x002fe20004781270 */
[----:B------:R-:W-:-:S04]  /*b3850*/  IMAD.WIDE R236, R0, 0x4, R2 ;  /* 0x0000000400ec7825 */ /* 0x000fc800078e0202 */
[C---:B----4-:R-:W-:Y:S01]  /*b3860*/  IMAD.WIDE R234, R16.reuse, 0x4, R8 ;  /* 0x0000000410ea7825 */ /* 0x050fe200078e0208 */
[----:B------:R-:W1:Y:S03]  /*b3870*/  LDC.64 R196, c[0x0][0x228] ;  /* 0x00008a00ffc47b82 */ /* 0x000e660000000a00 */
[----:B---3--:R-:W-:-:S05]  /*b3880*/  IMAD.WIDE R232, R16, 0x4, R6 ;  /* 0x0000000410e87825 */ /* 0x008fca00078e0206 */
[----:B------:R-:W-:Y:S01]  /*b3890*/  @P2 STG.E desc[UR60][R232.64], R199 ;  /* 0x000000c7e8002986 */ /* 0x000fe2000c10193c */
[----:B------:R-:W-:Y:S01]  /*b38a0*/  ISETP.LT.AND P3, PT, R17, R244, !P0 ;  /* 0x000000f41100720c */ /* 0x000fe20004761270 */
[----:B------:R-:W3:Y:S02]  /*b38b0*/  LDC R247, c[0x0][0x228] ;  /* 0x00008a00fff77b82 */ /* 0x000ee40000000800 */
[----:B------:R-:W-:Y:S04]  /*b38c0*/  @P5 STG.E desc[UR60][R234.64], R246 ;  /* 0x000000f6ea005986 */ /* 0x000fe8000c10193c */
[----:B------:R4:W-:Y:S02]  /*b38d0*/  @P6 STG.E desc[UR60][R236.64], R245 ;  /* 0x000000f5ec006986 */ /* 0x0009e4000c10193c */
[----:B------:R-:W3:Y:S02]  /*b38e0*/  LDC R244, c[0x0][0x22c] ;  /* 0x00008b00fff47b82 */ /* 0x000ee40000000800 */
[----:B----4-:R-:W4:Y:S01]  /*b38f0*/  LDL.LU R236, [R1+0x1098] ;  /* 0x0010980001ec7983 */ /* 0x010f220000300800 */
[----:B------:R-:W-:Y:S01]  /*b3900*/  ISETP.LT.AND P0, PT, R15, R198, !P0 ;  /* 0x000000c60f00720c */ /* 0x000fe20004701270 */
[----:B------:R-:W-:-:S04]  /*b3910*/  IMAD.WIDE R232, R0, 0x4, R6 ;  /* 0x0000000400e87825 */ /* 0x000fc800078e0206 */
[----:B------:R-:W3:Y:S01]  /*b3920*/  LDC R245, c[0x0][0x228] ;  /* 0x00008a00fff57b82 */ /* 0x000ee20000000800 */
[----:B------:R-:W2:Y:S01]  /*b3930*/  LDL.LU R237, [R1+0x1898] ;  /* 0x0018980001ed7983 */ /* 0x000ea20000300800 */
[----:B------:R-:W-:-:S03]  /*b3940*/  IMAD.WIDE R198, R0, 0x4, R4 ;  /* 0x0000000400c67825 */ /* 0x000fc600078e0204 */
[----:B------:R-:W3:Y:S01]  /*b3950*/  LDL.LU R246, [R1+0x4a8] ;  /* 0x0004a80001f67983 */ /* 0x000ee20000300800 */
[----:B------:R-:W-:Y:S01]  /*b3960*/  IMAD.WIDE R234, R0, 0x4, R8 ;  /* 0x0000000400ea7825 */ /* 0x000fe200078e0208 */
[----:B------:R-:W-:Y:S02]  /*b3970*/  IADD3 R16, R10, 0x55, RZ ;  /* 0x000000550a107810 */ /* 0x000fe40007ffe0ff */
[----:B----4-:R4:W-:Y:S04]  /*b3980*/  @P4 STG.E desc[UR60][R198.64], R236 ;  /* 0x000000ecc6004986 */ /* 0x0109e8000c10193c */
[----:B--2---:R-:W-:Y:S04]  /*b3990*/  @P3 STG.E desc[UR60][R232.64], R237 ;  /* 0x000000ede8003986 */ /* 0x004fe8000c10193c */
[----:B------:R2:W-:Y:S01]  /*b39a0*/  @P0 STG.E desc[UR60][R234.64], R252 ;  /* 0x000000fcea000986 */ /* 0x0005e2000c10193c */
[----:B-1----:R-:W-:Y:S01]  /*b39b0*/  ISETP.GE.AND P2, PT, R16, R197, PT ;  /* 0x000000c51000720c */ /* 0x002fe20003f46270 */
[----:B------:R-:W-:Y:S01]  /*b39c0*/  IMAD.IADD R0, R0, 0x1, R14 ;  /* 0x0000000100007824 */ /* 0x000fe200078e020e */
[----:B----4-:R-:W1:Y:S01]  /*b39d0*/  LDC.64 R198, c[0x0][0x228] ;  /* 0x00008a00ffc67b82 */ /* 0x010e620000000a00 */
[----:B--2---:R-:W2:Y:S01]  /*b39e0*/  LDL.LU R235, [R1+0xc98] ;  /* 0x000c980001eb7983 */ /* 0x004ea20000300800 */
[----:B------:R-:W-:Y:S01]  /*b39f0*/  ISETP.LT.AND P3, PT, R11, R238, !P2 ;  /* 0x000000ee0b00720c */ /* 0x000fe20005761270 */
[----:B------:R-:W-:Y:S01]  /*b3a00*/  VIADD R16, R10, 0x56 ;  /* 0x000000560a107836 */ /* 0x000fe20000000000 */
[----:B------:R-:W-:Y:S01]  /*b3a10*/  ISETP.LT.AND P4, PT, R13, R239, !P2 ;  /* 0x000000ef0d00720c */ /* 0x000fe20005781270 */
[----:B------:R-:W-:Y:S01]  /*b3a20*/  IMAD.WIDE R232, R0, 0x4, R2 ;  /* 0x0000000400e87825 */ /* 0x000fe200078e0202 */
[----:B------:R-:W-:Y:S01]  /*b3a30*/  ISETP.LT.AND P5, PT, R15, R196, !P2 ;  /* 0x000000c40f00720c */ /* 0x000fe200057a1270 */
[----:B------:R-:W4:Y:S01]  /*b3a40*/  LDL.LU R252, [R1+0x109c] ;  /* 0x00109c0001fc7983 */ /* 0x000f220000300800 */
[----:B---3--:R-:W-:Y:S01]  /*b3a50*/  ISETP.LT.AND P0, PT, R17, R247, !P2 ;  /* 0x000000f71100720c */ /* 0x008fe20005701270 */
[----:B------:R-:W3:Y:S01]  /*b3a60*/  LDC R236, c[0x0][0x228] ;  /* 0x00008a00ffec7b82 */ /* 0x000ee20000000800 */
[----:B------:R-:W-:Y:S01]  /*b3a70*/  ISETP.GE.AND P2, PT, R16, R244, PT ;  /* 0x000000f41000720c */ /* 0x000fe20003f46270 */
[----:B------:R-:W4:Y:S04]  /*b3a80*/  LDL.LU R247, [R1+0x149c] ;  /* 0x00149c0001f77983 */ /* 0x000f280000300800 */
[----:B------:R-:W4:Y:S01]  /*b3a90*/  LDL.LU R16, [R1+0xa8] ;  /* 0x0000a80001107983 */ /* 0x000f220000300800 */
[----:B------:R-:W-:Y:S01]  /*b3aa0*/  IMAD.WIDE R196, R0, 0x4, R4 ;  /* 0x0000000400c47825 */ /* 0x000fe200078e0204 */
[----:B------:R-:W1:Y:S08]  /*b3ab0*/  LDC R239, c[0x0][0x228] ;  /* 0x00008a00ffef7b82 */ /* 0x000e700000000800 */
[----:B------:R-:W4:Y:S08]  /*b3ac0*/  LDC R244, c[0x0][0x228] ;  /* 0x00008a00fff47b82 */ /* 0x000f300000000800 */
[----:B------:R-:W4:Y:S08]  /*b3ad0*/  LDC R238, c[0x0][0x228] ;  /* 0x00008a00ffee7b82 */ /* 0x000f300000000800 */
[----:B------:R-:W4:Y:S01]  /*b3ae0*/  LDC R237, c[0x0][0x228] ;  /* 0x00008a00ffed7b82 */ /* 0x000f220000000800 */
[----:B--2---:R-:W-:Y:S01]  /*b3af0*/  @P3 STG.E desc[UR60][R232.64], R235 ;  /* 0x000000ebe8003986 */ /* 0x004fe2000c10193c */
[----:B------:R-:W-:-:S03]  /*b3b00*/  ISETP.LT.AND P3, PT, R11, R245, !P2 ;  /* 0x000000f50b00720c */ /* 0x000fc60005761270 */
[----:B------:R-:W2:Y:S04]  /*b3b10*/  LDL.LU R245, [R1+0x498] ;  /* 0x0004980001f57983 */ /* 0x000ea80000300800 */
[----:B------:R3:W-:Y:S02]  /*b3b20*/  @P4 STG.E desc[UR60][R196.64], R246 ;  /* 0x000000f6c4004986 */ /* 0x0007e4000c10193c */
[----:B---3--:R-:W3:Y:S01]  /*b3b30*/  LDC R246, c[0x0][0x228] ;  /* 0x00008a00fff67b82 */ /* 0x008ee20000000800 */
[----:B------:R-:W-:-:S04]  /*b3b40*/  IMAD.WIDE R232, R0, 0x4, R6 ;  /* 0x0000000400e87825 */ /* 0x000fc800078e0206 */
[C---:B------:R-:W-:Y:S01]  /*b3b50*/  IMAD.WIDE R234, R0.reuse, 0x4, R8 ;  /* 0x0000000400ea7825 */ /* 0x040fe200078e0208 */
[----:B------:R-:W-:-:S05]  /*b3b60*/  IADD3 R0, R0, R14, RZ ;  /* 0x0000000e00007210 */ /* 0x000fca0007ffe0ff */
[C---:B------:R-:W-:Y:S01]  /*b3b70*/  IMAD.WIDE R196, R0.reuse, 0x4, R2 ;  /* 0x0000000400c47825 */ /* 0x040fe200078e0202 */
[----:B------:R-:W-:Y:S02]  /*b3b80*/  ISETP.LT.AND P6, PT, R15, R236, !P2 ;  /* 0x000000ec0f00720c */ /* 0x000fe400057c1270 */
[----:B---3--:R-:W-:Y:S02]  /*b3b90*/  ISETP.LT.AND P4, PT, R13, R246, !P2 ;  /* 0x000000f60d00720c */ /* 0x008fe40005781270 */
[C---:B-1----:R-:W-:Y:S01]  /*b3ba0*/  ISETP.LT.AND P2, PT, R17.reuse, R239, !P2 ;  /* 0x000000ef1100720c */ /* 0x042fe20005741270 */
[----:B------:R-:W1:Y:S01]  /*b3bb0*/  LDC R246, c[0x0][0x228] ;  /* 0x00008a00fff67b82 */ /* 0x000e620000000800 */
[----:B------:R-:W3:Y:S04]  /*b3bc0*/  LDL.LU R239, [R1+0x10ac] ;  /* 0x0010ac0001ef7983 */ /* 0x000ee80000300800 */
[----:B--2---:R2:W-:Y:S04]  /*b3bd0*/  @P0 STG.E desc[UR60][R232.64], R245 ;  /* 0x000000f5e8000986 */ /* 0x0045e8000c10193c */
[----:B----4-:R4:W-:Y:S04]  /*b3be0*/  @P5 STG.E desc[UR60][R234.64], R16 ;  /* 0x00000010ea005986 */ /* 0x0109e8000c10193c */
[----:B------:R1:W-:Y:S01]  /*b3bf0*/  @P3 STG.E desc[UR60][R196.64], R247 ;  /* 0x000000f7c4003986 */ /* 0x0003e2000c10193c */
[----:B--2---:R-:W-:Y:S01]  /*b3c00*/  IMAD.WIDE R232, R0, 0x4, R4 ;  /* 0x0000000400e87825 */ /* 0x004fe200078e0204 */
[----:B------:R-:W2:Y:S03]  /*b3c10*/  LDC R245, c[0x0][0x228] ;  /* 0x00008a00fff57b82 */ /* 0x000ea60000000800 */
[----:B----4-:R-:W-:Y:S01]  /*b3c20*/  VIADD R16, R10, 0x57 ;  /* 0x000000570a107836 */ /* 0x010fe20000000000 */
[----:B------:R4:W-:Y:S04]  /*b3c30*/  @P4 STG.E desc[UR60][R232.64], R252 ;  /* 0x000000fce8004986 */ /* 0x0009e8000c10193c */
[----:B------:R-:W-:Y:S01]  /*b3c40*/  ISETP.GE.AND P0, PT, R16, R199, PT ;  /* 0x000000c71000720c */ /* 0x000fe20003f06270 */
[----:B-1----:R-:W1:Y:S03]  /*b3c50*/  LDC.64 R196, c[0x0][0x228] ;  /* 0x00008a00ffc47b82 */ /* 0x002e660000000a00 */
[----:B------:R-:W-:-:S02]  /*b3c60*/  ISETP.LT.AND P4, PT, R17, R244, !P0 ;  /* 0x000000f41100720c */ /* 0x000fc40004781270 */
[----:B------:R-:W2:Y:S01]  /*b3c70*/  LDL.LU R244, [R1+0x189c] ;  /* 0x00189c0001f47983 */ /* 0x000ea20000300800 */
[----:B------:R-:W-:Y:S01]  /*b3c80*/  ISETP.LT.AND P3, PT, R15, R198, !P0 ;  /* 0x000000c60f00720c */ /* 0x000fe20004761270 */
[C---:B------:R-:W-:Y:S01]  /*b3c90*/  IMAD.WIDE R198, R0.reuse, 0x4, R6 ;  /* 0x0000000400c67825 */ /* 0x040fe200078e0206 */
[C---:B------:R-:W-:Y:S01]  /*b3ca0*/  IADD3 R16, R0.reuse, R14, RZ ;  /* 0x0000000e00107210 */ /* 0x040fe20007ffe0ff */
[----:B------:R-:W1:Y:S02]  /*b3cb0*/  LDC R247, c[0x0][0x228] ;  /* 0x00008a00fff77b82 */ /* 0x000e640000000800 */
[----:B----4-:R-:W-:Y:S02]  /*b3cc0*/  IMAD.WIDE R232, R0, 0x4, R8 ;  /* 0x0000000400e87825 */ /* 0x010fe400078e0208 */
[----:B------:R-:W4:Y:S01]  /*b3cd0*/  LDL.LU R0, [R1+0x4ac] ;  /* 0x0004ac0001007983 */ /* 0x000f220000300800 */
[----:B------:R-:W-:Y:S02]  /*b3ce0*/  ISETP.LT.AND P5, PT, R13, R238, !P0 ;  /* 0x000000ee0d00720c */ /* 0x000fe400047a1270 */
[----:B------:R-:W-:Y:S01]  /*b3cf0*/  ISETP.LT.AND P0, PT, R11, R237, !P0 ;  /* 0x000000ed0b00720c */ /* 0x000fe20004701270 */
[----:B------:R-:W1:Y:S01]  /*b3d00*/  LDC R252, c[0x0][0x228] ;  /* 0x00008a00fffc7b82 */ /* 0x000e620000000800 */
[----:B--2---:R2:W-:Y:S04]  /*b3d10*/  @P2 STG.E desc[UR60][R198.64], R244 ;  /* 0x000000f4c6002986 */ /* 0x0045e8000c10193c */
[----:B--2---:R-:W2:Y:S03]  /*b3d20*/  LDL.LU R199, [R1+0xc9c] ;  /* 0x000c9c0001c77983 */ /* 0x004ea60000300800 */
[----:B------:R-:W1:Y:S01]  /*b3d30*/  LDC R198, c[0x0][0x22c] ;  /* 0x00008b00ffc67b82 */ /* 0x000e620000000800 */
[----:B------:R-:W-:-:S02]  /*b3d40*/  VIADD R238, R10, 0x58 ;  /* 0x000000580aee7836 */ /* 0x000fc40000000000 */
[C---:B------:R-:W-:Y:S01]  /*b3d50*/  IMAD.WIDE R234, R16.reuse, 0x4, R2 ;  /* 0x0000000410ea7825 */ /* 0x040fe200078e0202 */
[----:B---3--:R3:W-:Y:S03]  /*b3d60*/  @P6 STG.E desc[UR60][R232.64], R239 ;  /* 0x000000efe8006986 */ /* 0x0087e6000c10193c */
[----:B------:R-:W-:Y:S01]  /*b3d70*/  IMAD.WIDE R236, R16, 0x4, R4 ;  /* 0x0000000410ec7825 */ /* 0x000fe200078e0204 */
[----:B------:R-:W4:Y:S08]  /*b3d80*/  LDC R244, c[0x0][0x228] ;  /* 0x00008a00fff47b82 */ /* 0x000f300000000800 */
[----:B---3--:R-:W3:Y:S01]  /*b3d90*/  LDC R239, c[0x0][0x228] ;  /* 0x00008a00ffef7b82 */ /* 0x008ee20000000800 */
[----:B-1----:R-:W-:-:S02]  /*b3da0*/  ISETP.GE.AND P2, PT, R238, R198, PT ;  /* 0x000000c6ee00720c */ /* 0x002fc40003f46270 */
[----:B------:R-:W3:Y:S04]  /*b3db0*/  LDL.LU R238, [R1+0x18a0] ;  /* 0x0018a00001ee7983 */ /* 0x000ee80000300800 */
[----:B--2---:R1:W-:Y:S04]  /*b3dc0*/  @P0 STG.E desc[UR60][R234.64], R199 ;  /* 0x000000c7ea000986 */ /* 0x0043e8000c10193c */
[----:B----4-:R2:W-:Y:S04]  /*b3dd0*/  @P5 STG.E desc[UR60][R236.64], R0 ;  /* 0x00000000ec005986 */ /* 0x0105e8000c10193c */
[----:B-1----:R-:W4:Y:S04]  /*b3de0*/  LDL.LU R234, [R1+0xac] ;  /* 0x0000ac0001ea7983 */ /* 0x002f280000300800 */
[----:B------:R-:W4:Y:S04]  /*b3df0*/  LDL.LU R235, [R1+0x1c90] ;  /* 0x001c900001eb7983 */ /* 0x000f280000300800 */
[----:B--2---:R-:W2:Y:S01]  /*b3e00*/  LDL.LU R237, [R1+0x49c] ;  /* 0x00049c0001ed7983 */ /* 0x004ea20000300800 */
[----:B------:R-:W-:Y:S01]  /*b3e10*/  IMAD.WIDE R198, R16, 0x4, R6 ;  /* 0x0000000410c67825 */ /* 0x000fe200078e0206 */
[----:B---3--:R-:W-:-:S02]  /*b3e20*/  ISETP.LT.AND P5, PT, R11, R239, !P2 ;  /* 0x000000ef0b00720c */ /* 0x008fc400057a1270 */
[----:B------:R-:W3:Y:S01]  /*b3e30*/  LDL.LU R239, [R1+0x8a0] ;  /* 0x0008a00001ef7983 */ /* 0x000ee20000300800 */
[----:B------:R-:W-:-:S04]  /*b3e40*/  IMAD.WIDE R232, R16, 0x4, R8 ;  /* 0x0000000410e87825 */ /* 0x000fc800078e0208 */
[----:B------:R-:W-:Y:S02]  /*b3e50*/  IMAD.IADD R0, R16, 0x1, R14 ;  /* 0x0000000110007824 */ /* 0x000fe400078e020e */
[----:B------:R-:W-:-:S05]  /*b3e60*/  VIADD R16, R10, 0x59 ;  /* 0x000000590a107836 */ /* 0x000fca0000000000 */
[----:B------:R-:W-:Y:S02]  /*b3e70*/  ISETP.GE.AND P0, PT, R16, R197, PT ;  /* 0x000000c51000720c */ /* 0x000fe40003f06270 */
[----:B------:R-:W3:Y:S04]  /*b3e80*/  LDL.LU R16, [R1+0xca0] ;  /* 0x000ca00001107983 */ /* 0x000ee80000300800 */
[----:B------:R-:W3:Y:S04]  /*b3e90*/  LDL.LU R197, [R1+0x10b0] ;  /* 0x0010b00001c57983 */ /* 0x000ee80000300800 */
[----:B--2---:R-:W-:Y:S04]  /*b3ea0*/  @P4 STG.E desc[UR60][R198.64], R237 ;  /* 0x000000edc6004986 */ /* 0x004fe8000c10193c */
[----:B----4-:R1:W-:Y:S01]  /*b3eb0*/  @P3 STG.E desc[UR60][R232.64], R234 ;  /* 0x000000eae8003986 */ /* 0x0103e2000c10193c */
[----:B------:R-:W-:-:S02]  /*b3ec0*/  ISETP.LT.AND P3, PT, R13, R244, !P2 ;  /* 0x000000f40d00720c */ /* 0x000fc40005761270 */
[----:B------:R-:W-:Y:S01]  /*b3ed0*/  ISETP.LT.AND P4, PT, R17, R246, !P2 ;  /* 0x000000f61100720c */ /* 0x000fe20005781270 */
[----:B------:R-:W2:Y:S01]  /*b3ee0*/  LDC R244, c[0x0][0x228] ;  /* 0x00008a00fff47b82 */ /* 0x000ea20000000800 */
[----:B-1----:R-:W-:Y:S01]  /*b3ef0*/  IMAD.WIDE R232, R0, 0x4, R2 ;  /* 0x0000000400e87825 */ /* 0x002fe200078e0202 */
[----:B------:R-:W-:-:S06]  /*b3f00*/  ISETP.LT.AND P2, PT, R15, R247, !P2 ;  /* 0x000000f70f00720c */ /* 0x000fcc0005741270 */
[----:B------:R-:W1:Y:S01]  /*b3f10*/  LDC.64 R198, c[0x0][0x228] ;  /* 0x00008a00ffc67b82 */ /* 0x000e620000000a00 */
[----:B------:R-:W4:Y:S04]  /*b3f20*/  LDL.LU R247, [R1+0xb0] ;  /* 0x0000b00001f77983 */ /* 0x000f280000300800 */
[----:B------:R3:W-:Y:S01]  /*b3f30*/  @P5 STG.E desc[UR60][R232.64], R235 ;  /* 0x000000ebe8005986 */ /* 0x0007e2000c10193c */
[----:B------:R-:W-:Y:S01]  /*b3f40*/  ISETP.LT.AND P5, PT, R13, R252, !P0 ;  /* 0x000000fc0d00720c */ /* 0x000fe200047a1270 */
[C---:B------:R-:W-:Y:S01]  /*b3f50*/  IMAD.WIDE R236, R0.reuse, 0x4, R8 ;  /* 0x0000000400ec7825 */ /* 0x040fe200078e0208 */
[----:B------:R-:W-:Y:S01]  /*b3f60*/  ISETP.LT.AND P6, PT, R11, R245, !P0 ;  /* 0x000000f50b00720c */ /* 0x000fe200047c1270 */
[----:B------:R-:W4:Y:S01]  /*b3f70*/  LDL.LU R252, [R1+0x4b0] ;  /* 0x0004b00001fc7983 */ /* 0x000f220000300800 */
[----:B------:R-:W4:Y:S01]  /*b3f80*/  LDC R245, c[0x0][0x228] ;  /* 0x00008a00fff57b82 */ /* 0x000f220000000800 */
[----:B---3--:R-:W-:-:S07]  /*b3f90*/  IMAD.WIDE R232, R0, 0x4, R4 ;  /* 0x0000000400e87825 */ /* 0x008fce00078e0204 */
[----:B------:R-:W3:Y:S01]  /*b3fa0*/  LDC R246, c[0x0][0x228] ;  /* 0x00008a00fff67b82 */ /* 0x000ee20000000800 */
[----:B------:R2:W-:Y:S04]  /*b3fb0*/  @P3 STG.E desc[UR60][R232.64], R238 ;  /* 0x000000eee8003986 */ /* 0x0005e8000c10193c */
[----:B--2---:R-:W2:Y:S03]  /*b3fc0*/  LDL.LU R233, [R1+0x14a0] ;  /* 0x0014a00001e97983 */ /* 0x004ea60000300800 */
[----:B------:R-:W1:Y:S01]  /*b3fd0*/  LDC R238, c[0x0][0x228] ;  /* 0x00008a00ffee7b82 */ /* 0x000e620000000800 */
[C---:B------:R-:W-:Y:S01]  /*b3fe0*/  IMAD.WIDE R234, R0.reuse, 0x4, R6 ;  /* 0x0000000400ea7825 */ /* 0x040fe200078e0206 */
[----:B------:R-:W-:-:S04]  /*b3ff0*/  IADD3 R0, R0, R14, RZ ;  /* 0x0000000e00007210 */ /* 0x000fc80007ffe0ff */
[----:B--2---:R-:W-:Y:S04]  /*b4000*/  @P4 STG.E desc[UR60][R234.64], R233 ;  /* 0x000000e9ea004986 */ /* 0x004fe8000c10193c */
[----:B------:R2:W-:Y:S04]  /*b4010*/  @P2 STG.E desc[UR60][R236.64], R16 ;  /* 0x00000010ec002986 */ /* 0x0005e8000c10193c */
[----:B--2---:R-:W2:Y:S01]  /*b4020*/  LDL.LU R236, [R1+0x1c94] ;  /* 0x001c940001ec7983 */ /* 0x004ea20000300800 */
[----:B-1----:R-:W-:Y:S01]  /*b4030*/  ISETP.LT.AND P2, PT, R17, R238, !P0 ;  /* 0x000000ee1100720c */ /* 0x002fe20004741270 */
[----:B------:R-:W-:-:S04]  /*b4040*/  IMAD.WIDE R232, R0, 0x4, R2 ;  /* 0x0000000400e87825 */ /* 0x000fc800078e0202 */
[----:B------:R-:W-:Y:S01]  /*b4050*/  VIADD R16, R10, 0x5a ;  /* 0x0000005a0a107836 */ /* 0x000fe20000000000 */
[----:B------:R-:W-:Y:S01]  /*b4060*/  ISETP.LT.AND P0, PT, R15, R196, !P0 ;  /* 0x000000c40f00720c */ /* 0x000fe20004701270 */
[----:B------:R-:W-:Y:S01]  /*b4070*/  IMAD.WIDE R234, R0, 0x4, R4 ;  /* 0x0000000400ea7825 */ /* 0x000fe200078e0204 */
[----:B------:R1:W-:Y:S01]  /*b4080*/  @P6 STG.E desc[UR60][R232.64], R197 ;  /* 0x000000c5e8006986 */ /* 0x0003e2000c10193c */
[----:B------:R-:W2:Y:S01]  /*b4090*/  LDC R238, c[0x0][0x228] ;  /* 0x00008a00ffee7b82 */ /* 0x000ea20000000800 */
[----:B------:R-:W-:Y:S02]  /*b40a0*/  ISETP.GE.AND P6, PT, R16, R199, PT ;  /* 0x000000c71000720c */ /* 0x000fe40003fc6270 */
[----:B------:R3:W-:Y:S02]  /*b40b0*/  @P5 STG.E desc[UR60][R234.64], R239 ;  /* 0x000000efea005986 */ /* 0x0007e4000c10193c */
[----:B------:R-:W-:Y:S02]  /*b40c0*/  ISETP.LT.AND P3, PT, R11, R244, !P6 ;  /* 0x000000f40b00720c */ /* 0x000fe40007761270 */
[----:B------:R-:W2:Y:S01]  /*b40d0*/  LDL.LU R244, [R1+0x14a4] ;  /* 0x0014a40001f47983 */ /* 0x000ea20000300800 */
[----:B-1----:R-:W-:-:S04]  /*b40e0*/  IMAD.WIDE R196, R0, 0x4, R6 ;  /* 0x0000000400c47825 */ /* 0x002fc800078e0206 */
[----:B------:R-:W-:Y:S01]  /*b40f0*/  IMAD.WIDE R232, R0, 0x4, R8 ;  /* 0x0000000400e87825 */ /* 0x000fe200078e0208 */
[----:B----4-:R1:W-:Y:S01]  /*b4100*/  @P2 STG.E desc[UR60][R196.64], R252 ;  /* 0x000000fcc4002986 */ /* 0x0103e2000c10193c */
[----:B------:R-:W-:Y:S01]  /*b4110*/  ISETP.LT.AND P2, PT, R13, R245, !P6 ;  /* 0x000000f50d00720c */ /* 0x000fe20007741270 */
[----:B---3--:R-:W3:Y:S01]  /*b4120*/  LDC R234, c[0x0][0x22c] ;  /* 0x00008b00ffea7b82 */ /* 0x008ee20000000800 */
[----:B------:R-:W-:-:S07]  /*b4130*/  IADD3 R16, R10, 0x5b, RZ ;  /* 0x0000005b0a107810 */ /* 0x000fce0007ffe0ff */
[----:B------:R-:W4:Y:S01]  /*b4140*/  LDC R235, c[0x0][0x228] ;  /* 0x00008a00ffeb7b82 */ /* 0x000f220000000800 */
[----:B-1----:R-:W4:Y:S04]  /*b4150*/  LDL.LU R252, [R1+0xca4] ;  /* 0x000ca40001fc7983 */ /* 0x002f280000300800 */
[----:B------:R-:W3:Y:S01]  /*b4160*/  LDL.LU R245, [R1+0x18a4] ;  /* 0x0018a40001f57983 */ /* 0x000ee20000300800 */
[----:B------:R-:W-:Y:S02]  /*b4170*/  IMAD.IADD R0, R0, 0x1, R14 ;  /* 0x0000000100007824 */ /* 0x000fe400078e020e */
[----:B------:R-:W1:Y:S01]  /*b4180*/  LDC R239, c[0x0][0x228] ;  /* 0x00008a00ffef7b82 */ /* 0x000e620000000800 */
[----:B------:R1:W-:Y:S01]  /*b4190*/  @P0 STG.E desc[UR60][R232.64], R247 ;  /* 0x000000f7e8000986 */ /* 0x0003e2000c10193c */
[----:B------:R-:W-:Y:S01]  /*b41a0*/  IMAD.WIDE R196, R0, 0x4, R2 ;  /* 0x0000000400c47825 */ /* 0x000fe200078e0202 */
[----:B------:R-:W-:-:S02]  /*b41b0*/  ISETP.LT.AND P0, PT, R17, R246, !P6 ;  /* 0x000000f61100720c */ /* 0x000fc40007701270 */
[----:B------:R-:W4:Y:S03]  /*b41c0*/  LDL.LU R237, [R1+0x10b4] ;  /* 0x0010b40001ed7983 */ /* 0x000f260000300800 */
[----:B-1----:R-:W1:Y:S01]  /*b41d0*/  LDC.64 R232, c[0x0][0x228] ;  /* 0x00008a00ffe87b82 */ /* 0x002e620000000a00 */
[----:B------:R-:W-:Y:S01]  /*b41e0*/  ISETP.LT.AND P6, PT, R15, R198, !P6 ;  /* 0x000000c60f00720c */ /* 0x000fe200077c1270 */
[C---:B------:R-:W-:Y:S01]  /*b41f0*/  IMAD.WIDE R198, R0.reuse, 0x4, R4 ;  /* 0x0000000400c67825 */ /* 0x040fe200078e0204 */
[----:B------:R-:W4:Y:S05]  /*b4200*/  LDL.LU R247, [R1+0x4b4] ;  /* 0x0004b40001f77983 */ /* 0x000f2a0000300800 */
[----:B------:R-:W1:Y:S01]  /*b4210*/  LDC R246, c[0x0][0x228] ;  /* 0x00008a00fff67b82 */ /* 0x000e620000000800 */
[----:B--2---:R2:W-:Y:S07]  /*b4220*/  @P3 STG.E desc[UR60][R196.64], R236 ;  /* 0x000000ecc4003986 */ /* 0x0045ee000c10193c */
[----:B--2---:R-:W2:Y:S01]  /*b4230*/  LDC R236, c[0x0][0x22c] ;  /* 0x00008b00ffec7b82 */ /* 0x004ea20000000800 */
[----:B------:R-:W-:Y:S01]  /*b4240*/  IMAD.WIDE R196, R0, 0x4, R6 ;  /* 0x0000000400c47825 */ /* 0x000fe200078e0206 */
[----:B--2---:R-:W-:-:S03]  /*b4250*/  ISETP.GE.AND P4, PT, R16, R236, PT ;  /* 0x000000ec1000720c */ /* 0x004fc60003f86270 */
[----:B------:R-:W-:-:S03]  /*b4260*/  VIADD R16, R10, 0xf5 ;  /* 0x000000f50a107836 */ /* 0x000fc60000000000 */
[----:B------:R-:W2:Y:S01]  /*b4270*/  LDC R236, c[0x0][0x228] ;  /* 0x00008a00ffec7b82 */ /* 0x000ea20000000800 */
[----:B---3--:R3:W-:Y:S01]  /*b4280*/  @P2 STG.E desc[UR60][R198.64], R245 ;  /* 0x000000f5c6002986 */ /* 0x0087e2000c10193c */
[----:B------:R-:W-:-:S03]  /*b4290*/  ISETP.GE.AND P2, PT, R16, R234, PT ;  /* 0x000000ea1000720c */ /* 0x000fc60003f46270 */
[----:B------:R1:W-:Y:S04]  /*b42a0*/  @P0 STG.E desc[UR60][R196.64], R244 ;  /* 0x000000f4c4000986 */ /* 0x0003e8000c10193c */
[----:B------:R-:W2:Y:S01]  /*b42b0*/  LDL.LU R16, [R1+0x8a4] ;  /* 0x0008a40001107983 */ /* 0x000ea20000300800 */
[----:B---3--:R-:W-:Y:S01]  /*b42c0*/  VIADD R198, R10, 0x5c ;  /* 0x0000005c0ac67836 */ /* 0x008fe20000000000 */
[----:B----4-:R-:W-:Y:S01]  /*b42d0*/  ISETP.LT.AND P5, PT, R11, R235, !P4 ;  /* 0x000000eb0b00720c */ /* 0x010fe200067a1270 */
[----:B------:R-:W3:Y:S01]  /*b42e0*/  LDC R245, c[0x0][0x228] ;  /* 0x00008a00fff57b82 */ /* 0x000ee20000000800 */
[----:B-1----:R-:W-:-:S05]  /*b42f0*/  IMAD.WIDE R196, R0, 0x4, R8 ;  /* 0x0000000400c47825 */ /* 0x002fca00078e0208 */
[----:B------:R1:W-:Y:S01]  /*b4300*/  @P6 STG.E desc[UR60][R196.64], R252 ;  /* 0x000000fcc4006986 */ /* 0x0003e2000c10193c */
[----:B------:R-:W-:Y:S01]  /*b4310*/  ISETP.GE.AND P6, PT, R198, R233, PT ;  /* 0x000000e9c600720c */ /* 0x000fe20003fc6270 */
[----:B------:R-:W4:Y:S02]  /*b4320*/  LDC R244, c[0x0][0x22c] ;  /* 0x00008b00fff47b82 */ /* 0x000f240000000800 */
[----:B-1----:R-:W3:Y:S04]  /*b4330*/  LDL.LU R252, [R1+0x14a8] ;  /* 0x0014a80001fc7983 */ /* 0x002ee80000300800 */
[----:B------:R-:W4:Y:S01]  /*b4340*/  LDL.LU R233, [R1+0xb4] ;  /* 0x0000b40001e97983 */ /* 0x000f220000300800 */
[----:B------:R-:W-:Y:S02]  /*b4350*/  ISETP.LT.AND P3, PT, R13, R238, !P4 ;  /* 0x000000ee0d00720c */ /* 0x000fe40006761270 */
[----:B------:R-:W-:Y:S01]  /*b4360*/  IADD3 R0, R0, R14, RZ ;  /* 0x0000000e00007210 */ /* 0x000fe20007ffe0ff */
[----:B------:R-:W1:Y:S01]  /*b4370*/  LDC R238, c[0x0][0x228] ;  /* 0x00008a00ffee7b82 */ /* 0x000e620000000800 */
[----:B------:R-:W-:-:S02]  /*b4380*/  ISETP.LT.AND P0, PT, R17, R239, !P4 ;  /* 0x000000ef1100720c */ /* 0x000fc40006701270 */
[----:B------:R-:W-:Y:S01]  /*b4390*/  ISETP.LT.AND P4, PT, R15, R246, !P4 ;  /* 0x000000f60f00720c */ /* 0x000fe20006781270 */
[C---:B------:R-:W-:Y:S01]  /*b43a0*/  IMAD.WIDE R196, R0.reuse, 0x4, R2 ;  /* 0x0000000400c47825 */ /* 0x040fe200078e0202 */
[----:B------:R-:W3:Y:S03]  /*b43b0*/  LDL.LU R246, [R1+0x18a8] ;  /* 0x0018a80001f67983 */ /* 0x000ee60000300800 */
[C---:B------:R-:W-:Y:S01]  /*b43c0*/  IMAD.WIDE R198, R0.reuse, 0x4, R4 ;  /* 0x0000000400c67825 */ /* 0x040fe200078e0204 */
[----:B------:R1:W-:Y:S01]  /*b43d0*/  @P5 STG.E desc[UR60][R196.64], R237 ;  /* 0x000000edc4005986 */ /* 0x0003e2000c10193c */
[----:B------:R-:W3:Y:S02]  /*b43e0*/  LDC R239, c[0x0][0x228] ;  /* 0x00008a00ffef7b82 */ /* 0x000ee40000000800 */
[----:B------:R-:W-:-:S06]  /*b43f0*/  IMAD.WIDE R234, R0, 0x4, R6 ;  /* 0x0000000400ea7825 */ /* 0x000fcc00078e0206 */
[----:B-1----:R-:W1:Y:S08]  /*b4400*/  LDC R237, c[0x0][0x228] ;  /* 0x00008a00ffed7b82 */ /* 0x002e700000000800 */
[----:B------:R-:W3:Y:S01]  /*b4410*/  LDC.64 R196, c[0x0][0x228] ;  /* 0x00008a00ffc47b82 */ /* 0x000ee20000000a00 */
[----:B--2---:R2:W-:Y:S04]  /*b4420*/  @P3 STG.E desc[UR60][R198.64], R16 ;  /* 0x00000010c6003986 */ /* 0x0045e8000c10193c */
[----:B------:R1:W-:Y:S01]  /*b4430*/  @P0 STG.E desc[UR60][R234.64], R247 ;  /* 0x000000f7ea000986 */ /* 0x0003e2000c10193c */
[----:B--2---:R-:W-:-:S04]  /*b4440*/  IMAD.WIDE R198, R0, 0x4, R8 ;  /* 0x0000000400c67825 */ /* 0x004fc800078e0208 */
[----:B------:R-:W-:Y:S01]  /*b4450*/  VIADD R16, R10, 0x5d ;  /* 0x0000005d0a107836 */ /* 0x000fe20000000000 */
[----:B-1----:R-:W2:Y:S04]  /*b4460*/  LDL.LU R247, [R1+0xca8] ;  /* 0x000ca80001f77983 */ /* 0x002ea80000300800 */
[----:B----4-:R1:W-:Y:S01]  /*b4470*/  @P4 STG.E desc[UR60][R198.64], R233 ;  /* 0x000000e9c6004986 */ /* 0x0103e2000c10193c */
[----:B------:R-:W-:-:S03]  /*b4480*/  ISETP.GE.AND P4, PT, R16, R244, PT ;  /* 0x000000f41000720c */ /* 0x000fc60003f86270 */
[----:B------:R-:W4:Y:S01]  /*b4490*/  LDL.LU R16, [R1+0x1c98] ;  /* 0x001c980001107983 */ /* 0x000f220000300800 */
[----:B------:R-:W-:Y:S02]  /*b44a0*/  ISETP.LT.AND P3, PT, R11, R236, !P6 ;  /* 0x000000ec0b00720c */ /* 0x000fe40007761270 */
[----:B------:R-:W-:Y:S01]  /*b44b0*/  ISETP.LT.AND P0, PT, R13, R237, !P6 ;  /* 0x000000ed0d00720c */ /* 0x000fe20007701270 */
[----:B------:R-:W-:Y:S01]  /*b44c0*/  IMAD.IADD R0, R0, 0x1, R14 ;  /* 0x0000000100007824 */ /* 0x000fe200078e020e */
[----:B------:R-:W-:Y:S01]  /*b44d0*/  ISETP.LT.AND P5, PT, R17, R238, !P6 ;  /* 0x000000ee1100720c */ /* 0x000fe200077a1270 */
[----:B------:R-:W2:Y:S01]  /*b44e0*/  LDL.LU R244, [R1+0x10b8] ;  /* 0x0010b80001f47983 */ /* 0x000ea20000300800 */
[----:B------:R-:W-:Y:S01]  /*b44f0*/  ISETP.LT.AND P6, PT, R15, R232, !P6 ;  /* 0x000000e80f00720c */ /* 0x000fe200077c1270 */
[C---:B-1----:R-:W-:Y:S01]  /*b4500*/  IMAD.WIDE R198, R0.reuse, 0x4, R2 ;  /* 0x0000000400c67825 */ /* 0x042fe200078e0202 */
[----:B------:R-:W1:Y:S03]  /*b4510*/  LDC R236, c[0x0][0x228] ;  /* 0x00008a00ffec7b82 */ /* 0x000e660000000800 */
[----:B------:R-:W-:-:S04]  /*b4520*/  IMAD.WIDE R232, R0, 0x4, R4 ;  /* 0x0000000400e87825 */ /* 0x000fc800078e0204 */
[----:B------:R-:W-:Y:S01]  /*b4530*/  IMAD.WIDE R234, R0, 0x4, R6 ;  /* 0x0000000400ea7825 */ /* 0x000fe200078e0206 */
[----:B------:R-:W1:Y:S08]  /*b4540*/  LDC R237, c[0x0][0x228] ;  /* 0x00008a00ffed7b82 */ /* 0x000e700000000800 */
[----:B------:R-:W1:Y:S01]  /*b4550*/  LDC R238, c[0x0][0x228] ;  /* 0x00008a00ffee7b82 */ /* 0x000e620000000800 */
[----:B----4-:R4:W-:Y:S04]  /*b4560*/  @P3 STG.E desc[UR60][R198.64], R16 ;  /* 0x00000010c6003986 */ /* 0x0109e8000c10193c */
[----:B---3--:R3:W-:Y:S01]  /*b4570*/  @P0 STG.E desc[UR60][R232.64], R246 ;  /* 0x000000f6e8000986 */ /* 0x0087e2000c10193c */
[----:B------:R-:W-:-:S03]  /*b4580*/  ISETP.LT.AND P3, PT, R13, R245, !P4 ;  /* 0x000000f50d00720c */ /* 0x000fc60006761270 */
[----:B------:R1:W-:Y:S01]  /*b4590*/  @P5 STG.E desc[UR60][R234.64], R252 ;  /* 0x000000fcea005986 */ /* 0x0003e2000c10193c */
[----:B----4-:R-:W-:-:S03]  /*b45a0*/  IADD3 R16, R10, 0x5e, RZ ;  /* 0x0000005e0a107810 */ /* 0x010fc60007ffe0ff */
[----:B------:R-:W4:Y:S01]  /*b45b0*/  LDL.LU R245, [R1+0x4b8] ;  /* 0x0004b80001f57983 */ /* 0x000f220000300800 */
[----:B------:R-:W4:Y:S01]  /*b45c0*/  LDC.64 R198, c[0x0][0x228] ;  /* 0x00008a00ffc67b82 */ /* 0x000f220000000a00 */
[----:B---3--:R-:W-:Y:S02]  /*b45d0*/  IMAD.WIDE R232, R0, 0x4, R8 ;  /* 0x0000000400e87825 */ /* 0x008fe400078e0208 */
[----:B-1----:R-:W3:Y:S05]  /*b45e0*/  LDL.LU R252, [R1+0x1c9c] ;  /* 0x001c9c0001fc7983 */ /* 0x002eea0000300800 */
[----:B------:R-:W1:Y:S01]  /*b45f0*/  LDC R246, c[0x0][0x228] ;  /* 0x00008a00fff67b82 */ /* 0x000e620000000800 */
[----:B--2---:R2:W-:Y:S01]  /*b4600*/  @P6 STG.E desc[UR60][R232.64], R247 ;  /* 0x000000f7e8006986 */ /* 0x0045e2000c10193c */
[----:B------:R-:W-:-:S03]  /*b4610*/  ISETP.GE.AND P6, PT, R16, R197, PT ;  /* 0x000000c51000720c */ /* 0x000fc60003fc6270 */
[----:B------:R-:W4:Y:S04]  /*b4620*/  LDL.LU R16, [R1+0x8a8] ;  /* 0x0008a80001107983 */ /* 0x000f280000300800 */
[----:B------:R-:W3:Y:S01]  /*b4630*/  LDL.LU R197, [R1+0xb8] ;  /* 0x0000b80001c57983 */ /* 0x000ee20000300800 */
[----:B------:R-:W-:Y:S02]  /*b4640*/  ISETP.LT.AND P0, PT, R11, R239, !P4 ;  /* 0x000000ef0b00720c */ /* 0x000fe40006701270 */
[----:B------:R-:W-:Y:S01]  /*b4650*/  ISETP.LT.AND P5, PT, R17, R236, !P4 ;  /* 0x000000ec1100720c */ /* 0x000fe200067a1270 */
[----:B------:R-:W-:Y:S01]  /*b4660*/  IMAD.IADD R0, R0, 0x1, R14 ;  /* 0x0000000100007824 */ /* 0x000fe200078e020e */
[----:B------:R-:W-:Y:S01]  /*b4670*/  ISETP.LT.AND P4, PT, R15, R237, !P4 ;  /* 0x000000ed0f00720c */ /* 0x000fe20006781270 */
[----:B------:R-:W1:Y:S02]  /*b4680*/  LDC R239, c[0x0][0x228] ;  /* 0x00008a00ffef7b82 */ /* 0x000e640000000800 */
[----:B--2---:R-:W-:-:S04]  /*b4690*/  IMAD.WIDE R232, R0, 0x4, R2 ;  /* 0x0000000400e87825 */ /* 0x004fc800078e0202 */
[C---:B------:R-:W-:Y:S02]  /*b46a0*/  IMAD.WIDE R234, R0.reuse, 0x4, R4 ;  /* 0x0000000400ea7825 */ /* 0x040fe400078e0204 */
[----:B------:R-:W2:Y:S02]  /*b46b0*/  LDC R247, c[0x0][0x228] ;  /* 0x00008a00fff77b82 */ /* 0x000ea40000000800 */
[C---:B------:R-:W-:Y:S01]  /*b46c0*/  IMAD.WIDE R236, R0.reuse, 0x4, R6 ;  /* 0x0000000400ec7825 */ /* 0x040fe200078e0206 */
[----:B------:R1:W-:Y:S03]  /*b46d0*/  @P0 STG.E desc[UR60][R232.64], R244 ;  /* 0x000000f4e8000986 */ /* 0x0003e6000c10193c */
[----:B-1----:R-:W-:Y:S02]  /*b46e0*/  IMAD.WIDE R232, R0, 0x4, R8 ;  /* 0x0000000400e87825 */ /* 0x002fe400078e0208 */
[----:B------:R-:W1:Y:S01]  /*b46f0*/  LDC R244, c[0x0][0x228] ;  /* 0x00008a00fff47b82 */ /* 0x000e620000000800 */
[----:B----4-:R4:W-:Y:S04]  /*b4700*/  @P3 STG.E desc[UR60][R234.64], R16 ;  /* 0x00000010ea003986 */ /* 0x0109e8000c10193c */
[----:B------:R2:W-:Y:S04]  /*b4710*/  @P5 STG.E desc[UR60][R236.64], R245 ;  /* 0x000000f5ec005986 */ /* 0x0005e8000c10193c */
[----:B---3--:R3:W-:Y:S01]  /*b4720*/  @P4 STG.E desc[UR60][R232.64], R197 ;  /* 0x000000c5e8004986 */ /* 0x0087e2000c10193c */
[----:B----4-:R-:W-:-:S03]  /*b4730*/  VIADD R16, R10, 0x5f ;  /* 0x0000005f0a107836 */ /* 0x010fc60000000000 */
[----:B--2---:R-:W2:Y:S02]  /*b4740*/  LDL.LU R236, [R1+0x18ac] ;  /* 0x0018ac0001ec7983 */ /* 0x004ea40000300800 */
[----:B------:R-:W-:Y:S01]  /*b4750*/  ISETP.GE.AND P4, PT, R16, R199, PT ;  /* 0x000000c71000720c */ /* 0x000fe20003f86270 */
[----:B------:R-:W4:Y:S01]  /*b4760*/  LDC R245, c[0x0][0x22c] ;  /* 0x00008b00fff57b82 */ /* 0x000f220000000800 */
[----:B------:R-:W4:Y:S04]  /*b4770*/  LDL.LU R237, [R1+0x14ac] ;  /* 0x0014ac0001ed7983 */ /* 0x000f280000300800 */
[----:B------:R-:W4:Y:S01]  /*b4780*/  LDL.LU R199, [R1+0xcac] ;  /* 0x000cac0001c77983 */ /* 0x000f220000300800 */
[----:B------:R-:W-:Y:S02]  /*b4790*/  ISETP.LT.AND P3, PT, R11, R238, !P6 ;  /* 0x000000ee0b00720c */ /* 0x000fe40007761270 */
[----:B------:R-:W4:Y:S01]  /*b47a0*/  LDC R238, c[0x0][0x228] ;  /* 0x00008a00ffee7b82 */ /* 0x000f220000000800 */
[----:B-1----:R-:W-:-:S02]  /*b47b0*/  ISETP.LT.AND P0, PT, R13, R244, !P6 ;  /* 0x000000f40d00720c */ /* 0x002fc40007701270 */
[----:B------:R-:W-:Y:S02]  /*b47c0*/  IADD3 R0, R0, R14, RZ ;  /* 0x0000000e00007210 */ /* 0x000fe40007ffe0ff */
[----:B------:R-:W-:Y:S02]  /*b47d0*/  ISETP.LT.AND P5, PT, R17, R239, !P6 ;  /* 0x000000ef1100720c */ /* 0x000fe400077a1270 */
[----:B------:R-:W-:Y:S01]  /*b47e0*/  ISETP.LT.AND P6, PT, R15, R196, !P6 ;  /* 0x000000c40f00720c */ /* 0x000fe200077c1270 */
[C---:B---3--:R-:W-:Y:S01]  /*b47f0*/  IMAD.WIDE R196, R0.reuse, 0x4, R2 ;  /* 0x0000000400c47825 */ /* 0x048fe200078e0202 */
[----:B------:R-:W1:Y:S03]  /*b4800*/  LDC R244, c[0x0][0x228] ;  /* 0x00008a00fff47b82 */ /* 0x000e660000000800 */
[C---:B------:R-:W-:Y:S01]  /*b4810*/  IMAD.WIDE R232, R0.reuse, 0x4, R4 ;  /* 0x0000000400e87825 */ /* 0x040fe200078e0204 */
[----:B------:R3:W-:Y:S03]  /*b4820*/  @P3 STG.E desc[UR60][R196.64], R252 ;  /* 0x000000fcc4003986 */ /* 0x0007e6000c10193c */
[----:B------:R-:W-:Y:S01]  /*b4830*/  IMAD.WIDE R234, R0, 0x4, R6 ;  /* 0x0000000400ea7825 */ /* 0x000fe200078e0206 */
[----:B------:R-:W1:Y:S03]  /*b4840*/  LDC R239, c[0x0][0x228] ;  /* 0x00008a00ffef7b82 */ /* 0x000e660000000800 */
[----:B------:R-:W-:Y:S01]  /*b4850*/  VIADD R16, R10, 0x60 ;  /* 0x000000600a107836 */ /* 0x000fe20000000000 */
[----:B---3--:R-:W3:Y:S04]  /*b4860*/  LDL.LU R252, [R1+0xbc] ;  /* 0x0000bc0001fc7983 */ /* 0x008ee80000300800 */
[----:B------:R-:W3:Y:S01]  /*b4870*/  LDC.64 R196, c[0x0][0x228] ;  /* 0x00008a00ffc47b82 */ /* 0x000ee20000000a00 */
[----:B--2---:R2:W-:Y:S04]  /*b4880*/  @P0 STG.E desc[UR60][R232.64], R236 ;  /* 0x000000ece8000986 */ /* 0x0045e8000c10193c */
[----:B----4-:R4:W-:Y:S01]  /*b4890*/  @P5 STG.E desc[UR60][R234.64], R237 ;  /* 0x000000edea005986 */ /* 0x0109e2000c10193c */
[----:B------:R-:W-:-:S03]  /*b48a0*/  ISETP.LT.AND P5, PT, R17, R238, !P4 ;  /* 0x000000ee1100720c */ /* 0x000fc600067a1270 */
[----:B------:R-:W3:Y:S01]  /*b48b0*/  LDL.LU R238, [R1+0x4bc] ;  /* 0x0004bc0001ee7983 */ /* 0x000ee20000300800 */
[----:B--2---:R-:W-:Y:S01]  /*b48c0*/  IMAD.WIDE R232, R0, 0x4, R8 ;  /* 0x0000000400e87825 */ /* 0x004fe200078e0208 */
[----:B------:R-:W2:Y:S04]  /*b48d0*/  LDC R236, c[0x0][0x228] ;  /* 0x00008a00ffec7b82 */ /* 0x000ea80000000800 */
[----:B------:R1:W-:Y:S01]  /*b48e0*/  @P6 STG.E desc[UR60][R232.64], R199 ;  /* 0x000000c7e8006986 */ /* 0x0003e2000c10193c */
[----:B------:R-:W-:-:S03]  /*b48f0*/  ISETP.GE.AND P6, PT, R16, R245, PT ;  /* 0x000000f51000720c */ /* 0x000fc60003fc6270 */
[----:B------:R-:W2:Y:S01]  /*b4900*/  LDL.LU R16, [R1+0x10bc] ;  /* 0x0010bc0001107983 */ /* 0x000ea20000300800 */
[----:B----4-:R-:W4:Y:S03]  /*b4910*/  LDC R237, c[0x0][0x228] ;  /* 0x00008a00ffed7b82 */ /* 0x010f260000000800 */
[----:B------:R-:W4:Y:S01]  /*b4920*/  LDL.LU R245, [R1+0x8ac] ;  /* 0x0008ac0001f57983 */ /* 0x000f220000300800 */
[----:B------:R-:W-:Y:S01]  /*b4930*/  ISETP.LT.AND P0, PT, R11, R246, !P4 ;  /* 0x000000f60b00720c */ /* 0x000fe20006701270 */
[----:B------:R-:W-:Y:S01]  /*b4940*/  IMAD.IADD R0, R0, 0x1, R14 ;  /* 0x0000000100007824 */ /* 0x000fe200078e020e */
[----:B------:R-:W-:Y:S02]  /*b4950*/  ISETP.LT.AND P3, PT, R13, R247, !P4 ;  /* 0x000000f70d00720c */ /* 0x000fe40006761270 */
[----:B------:R-:W-:Y:S01]  /*b4960*/  ISETP.LT.AND P4, PT, R15, R198, !P4 ;  /* 0x000000c60f00720c */ /* 0x000fe20006781270 */
[C---:B-1----:R-:W-:Y:S01]  /*b4970*/  IMAD.WIDE R198, R0.reuse, 0x4, R2 ;  /* 0x0000000400c67825 */ /* 0x042fe200078e0202 */
[----:B------:R-:W1:Y:S03]  /*b4980*/  LDC R247, c[0x0][0x228] ;  /* 0x00008a00fff77b82 */ /* 0x000e660000000800 */
[----:B------:R-:W-:-:S04]  /*b4990*/  IMAD.WIDE R232, R0, 0x4, R4 ;  /* 0x0000000400e87825 */ /* 0x000fc800078e0204 */
[C---:B------:R-:W-:Y:S01]  /*b49a0*/  IMAD.WIDE R234, R0.reuse, 0x4, R6 ;  /* 0x0000000400ea7825 */ /* 0x040fe200078e0206 */
[----:B------:R-:W1:Y:S01]  /*b49b0*/  LDC R246, c[0x0][0x228] ;  /* 0x00008a00fff67b82 */ /* 0x000e620000000800 */
[----:B--2---:R2:W-:Y:S04]  /*b49c0*/  @P0 STG.E desc[UR60][R198.64], R16 ;  /* 0x00000010c6000986 */ /* 0x0045e8000c10193c */
[----:B----4-:R4:W-:Y:S04]  /*b49d0*/  @P3 STG.E desc[UR60][R232.64], R245 ;  /* 0x000000f5e8003986 */ /* 0x0109e8000c10193c */
[----:B---3--:R-:W-:Y:S01]  /*b49e0*/  @P5 STG.E desc[UR60][R234.64], R238 ;  /* 0x000000eeea005986 */ /* 0x008fe2000c10193c */
[----:B--2---:R-:W-:Y:S01]  /*b49f0*/  IMAD.WIDE R198, R0, 0x4, R8 ;  /* 0x0000000400c67825 */ /* 0x004fe200078e0208 */
[----:B------:R-:W-:-:S02]  /*b4a00*/  IADD3 R16, R10, 0x61, RZ ;  /* 0x000000610a107810 */ /* 0x000fc40007ffe0ff */
[----:B------:R-:W-:Y:S01]  /*b4a10*/  ISETP.LT.AND P5, PT, R17, R236, !P6 ;  /* 0x000000ec1100720c */ /* 0x000fe200077a1270 */
[----:B----4-:R-:W2:Y:S01]  /*b4a20*/  LDC R245, c[0x0][0x228] ;  /* 0x00008a00fff57b82 */ /* 0x010ea20000000800 */
[----:B------:R-:W3:Y:S01]  /*b4a30*/  LDL.LU R236, [R1+0x14b0] ;  /* 0x0014b00001ec7983 */ /* 0x000ee20000300800 */
[----:B------:R-:W-:-:S03]  /*b4a40*/  ISETP.LT.AND P0, PT, R13, R244, !P6 ;  /* 0x000000f40d00720c */ /* 0x000fc60007701270 */
[----:B------:R4:W-:Y:S01]  /*b4a50*/  @P4 STG.E desc[UR60][R198.64], R252 ;  /* 0x000000fcc6004986 */ /* 0x0009e2000c10193c */
[----:B------:R-:W-:Y:S02]  /*b4a60*/  ISETP.GE.AND P4, PT, R16, R197, PT ;  /* 0x000000c51000720c */ /* 0x000fe40003f86270 */
[----:B------:R-:W-:Y:S01]  /*b4a70*/  ISETP.LT.AND P3, PT, R11, R239, !P6 ;  /* 0x000000ef0b00720c */ /* 0x000fe20007761270 */
[----:B------:R-:W2:Y:S01]  /*b4a80*/  LDC R244, c[0x0][0x22c] ;  /* 0x00008b00fff47b82 */ /* 0x000ea20000000800 */
[----:B------:R-:W-:Y:S01]  /*b4a90*/  ISETP.LT.AND P6, PT, R15, R237, !P6 ;  /* 0x000000ed0f00720c */ /* 0x000fe200077c1270 */
[----:B----4-:R-:W4:Y:S01]  /*b4aa0*/  LDL.LU R252, [R1+0x4c0] ;  /* 0x0004c00001fc7983 */ /* 0x010f220000300800 */
[----:B------:R-:W-:-:S05]  /*b4ab0*/  IMAD.IADD R0, R0, 0x1, R14 ;  /* 0x0000000100007824 */ /* 0x000fca00078e020e */
[----:B------:R-:W2:Y:S01]  /*b4ac0*/  LDC R238, c[0x0][0x228] ;  /* 0x00008a00ffee7b82 */ /* 0x000ea20000000800 */
[----:B------:R-:W2:Y:S04]  /*b4ad0*/  LDL.LU R16, [R1+0x18b0] ;  /* 0x0018b00001107983 */ /* 0x000ea80000300800 */
[----:B------:R-:W4:Y:S03]  /*b4ae0*/  LDL.LU R197, [R1+0xcb0] ;  /* 0x000cb00001c57983 */ /* 0x000f260000300800 */
[----:B------:R-:W4:Y:S01]  /*b4af0*/  LDC R239, c[0x0][0x228] ;  /* 0x00008a00ffef7b82 */ /* 0x000f220000000800 */
[----:B------:R-:W3:Y:S01]  /*b4b00*/  LDL.LU R237, [R1+0x1ca0] ;  /* 0x001ca00001ed7983 */ /* 0x000ee20000300800 */
[----:B------:R-:W-:-:S04]  /*b4b10*/  IMAD.WIDE R198, R0, 0x4, R2 ;  /* 0x0000000400c67825 */ /* 0x000fc800078e0202 */
[----:B------:R-:W-:-:S04]  /*b4b20*/  IMAD.WIDE R232, R0, 0x4, R4 ;  /* 0x0000000400e87825 */ /* 0x000fc800078e0204 */
[C---:B------:R-:W-:Y:S01]  /*b4b30*/  IMAD.WIDE R234, R0.reuse, 0x4, R6 ;  /* 0x0000000400ea7825 */ /* 0x040fe200078e0206 */
[----:B---3--:R3:W-:Y:S04]  /*b4b40*/  @P3 STG.E desc[UR60][R198.64], R237 ;  /* 0x000000edc6003986 */ /* 0x0087e8000c10193c */
[----:B--2---:R2:W-:Y:S01]  /*b4b50*/  @P0 STG.E desc[UR60][R232.64], R16 ;  /* 0x00000010e8000986 */ /* 0x0045e2000c10193c */
[----:B-1----:R-:W-:Y:S02]  /*b4b60*/  ISETP.LT.AND P3, PT, R13, R247, !P4 ;  /* 0x000000f70d00720c */ /* 0x002fe40006761270 */
[----:B------:R-:W-:Y:S01]  /*b4b70*/  ISETP.LT.AND P0, PT, R11, R246, !P4 ;  /* 0x000000f60b00720c */ /* 0x000fe20006701270 */
[----:B------:R1:W-:Y:S04]  /*b4b80*/  @P5 STG.E desc[UR60][R234.64], R236 ;  /* 0x000000ecea005986 */ /* 0x0003e8000c10193c */
[----:B------:R-:W4:Y:S01]  /*b4b90*/  LDL.LU R247, [R1+0xc0] ;  /* 0x0000c00001f77983 */ /* 0x000f220000300800 */
[----:B---3--:R-:W3:Y:S01]  /*b4ba0*/  LDC.64 R198, c[0x0][0x228] ;  /* 0x00008a00ffc67b82 */ /* 0x008ee20000000a00 */
[----:B--2---:R-:W-:-:S02]  /*b4bb0*/  IMAD.WIDE R232, R0, 0x4, R8 ;  /* 0x0000000400e87825 */ /* 0x004fc400078e0208 */
[----:B------:R-:W2:Y:S02]  /*b4bc0*/  LDL.LU R246, [R1+0x8b0] ;  /* 0x0008b00001f67983 */ /* 0x000ea40000300800 */
[----:B------:R-:W-:Y:S02]  /*b4bd0*/  VIADD R16, R10, 0x62 ;  /* 0x000000620a107836 */ /* 0x000fe40000000000 */
[----:B----4-:R4:W-:Y:S01]  /*b4be0*/  @P6 STG.E desc[UR60][R232.64], R197 ;  /* 0x000000c5e8006986 */ /* 0x0109e2000c10193c */
[----:B-1----:R-:W1:Y:S02]  /*b4bf0*/  LDC R236, c[0x0][0x228] ;  /* 0x00008a00ffec7b82 */ /* 0x002e640000000800 */
[----:B------:R-:W-:Y:S02]  /*b4c00*/  ISETP.GE.AND P6, PT, R16, R244, PT ;  /* 0x000000f41000720c */ /* 0x000fe40003fc6270 */
[----:B------:R-:W3:Y:S01]  /*b4c10*/  LDL.LU R16, [R1+0x10c0] ;  /* 0x0010c00001107983 */ /* 0x000ee20000300800 */
[----:B------:R-:W-:-:S02]  /*b4c20*/  IADD3 R0, R0, R14, RZ ;  /* 0x0000000e00007210 */ /* 0x000fc40007ffe0ff */
[----:B------:R-:W-:Y:S01]  /*b4c30*/  ISETP.LT.AND P5, PT, R17, R238, !P4 ;  /* 0x000000ee1100720c */ /* 0x000fe200067a1270 */
[----:B------:R-:W2:Y:S01]  /*b4c40*/  LDL.LU R244, [R1+0x1ca4] ;  /* 0x001ca40001f47983 */ /* 0x000ea20000300800 */
[----:B------:R-:W-:Y:S01]  /*b4c50*/  ISETP.LT.AND P4, PT, R15, R196, !P4 ;  /* 0x000000c40f00720c */ /* 0x000fe20006781270 */
[C---:B----4-:R-:W-:Y:S01]  /*b4c60*/  IMAD.WIDE R196, R0.reuse, 0x4, R2 ;  /* 0x0000000400c47825 */ /* 0x050fe200078e0202 */
[----:B------:R-:W4:Y:S03]  /*b4c70*/  LDC R237, c[0x0][0x228] ;  /* 0x00008a00ffed7b82 */ /* 0x000f260000000800 */
[----:B------:R-:W-:-:S04]  /*b4c80*/  IMAD.WIDE R232, R0, 0x4, R4 ;  /* 0x0000000400e87825 */ /* 0x000fc800078e0204 */
[----:B------:R-:W-:Y:S01]  /*b4c90*/  IMAD.WIDE R234, R0, 0x4, R6 ;  /* 0x0000000400ea7825 */ /* 0x000fe200078e0206 */
[----:B------:R-:W4:Y:S01]  /*b4ca0*/  LDC R238, c[0x0][0x228] ;  /* 0x00008a00ffee7b82 */ /* 0x000f220000000800 */
[----:B---3--:R3:W-:Y:S04]  /*b4cb0*/  @P0 STG.E desc[UR60][R196.64], R16 ;  /* 0x00000010c4000986 */ /* 0x0087e8000c10193c */
[----:B--2---:R2:W-:Y:S01]  /*b4cc0*/  @P3 STG.E desc[UR60][R232.64], R246 ;  /* 0x000000f6e8003986 */ /* 0x0045e2000c10193c */
[----:B------:R-:W-:-:S03]  /*b4cd0*/  ISETP.LT.AND P0, PT, R13, R245, !P6 ;  /* 0x000000f50d00720c */ /* 0x000fc60007701270 */
[----:B------:R1:W-:Y:S01]  /*b4ce0*/  @P5 STG.E desc[UR60][R234.64], R252 ;  /* 0x000000fcea005986 */ /* 0x0003e2000c10193c */
[----:B---3--:R-:W-:-:S03]  /*b4cf0*/  VIADD R16, R10, 0x63 ;  /* 0x000000630a107836 */ /* 0x008fc60000000000 */
[----:B------:R-:W3:Y:S01]  /*b4d00*/  LDL.LU R245, [R1+0x14b4] ;  /* 0x0014b40001f57983 */ /* 0x000ee20000300800 */
[----:B------:R-:W3:Y:S01]  /*b4d10*/  LDC.64 R196, c[0x0][0x228] ;  /* 0x00008a00ffc47b82 */ /* 0x000ee20000000a00 */
[----:B--2---:R-:W-:Y:S02]  /*b4d20*/  IMAD.WIDE R232, R0, 0x4, R8 ;  /* 0x0000000400e87825 */ /* 0x004fe400078e0208 */
[----:B-1----:R-:W2:Y:S05]  /*b4d30*/  LDL.LU R252, [R1+0x10c4] ;  /* 0x0010c40001fc7983 */ /* 0x002eaa0000300800 */
[----:B------:R-:W1:Y:S01]  /*b4d40*/  LDC R246, c[0x0][0x228] ;  /* 0x00008a00fff67b82 */ /* 0x000e620000000800 */
[----:B------:R4:W-:Y:S01]  /*b4d50*/  @P4 STG.E desc[UR60][R232.64], R247 ;  /* 0x000000f7e8004986 */ /* 0x0009e2000c10193c */
[----:B------:R-:W-:-:S03]  /*b4d60*/  ISETP.GE.AND P4, PT, R16, R199, PT ;  /* 0x000000c71000720c */ /* 0x000fc60003f86270 */
[----:B------:R-:W3:Y:S04]  /*b4d70*/  LDL.LU R16, [R1+0x18b4] ;  /* 0x0018b40001107983 */ /* 0x000ee80000300800 */
[----:B------:R-:W2:Y:S01]  /*b4d80*/  LDL.LU R199, [R1+0xcb4] ;  /* 0x000cb40001c77983 */ /* 0x000ea20000300800 */
[----:B------:R-:W-:Y:S02]  /*b4d90*/  ISETP.LT.AND P3, PT, R11, R239, !P6 ;  /* 0x000000ef0b00720c */ /* 0x000fe40007761270 */
[----:B------:R-:W-:Y:S01]  /*b4da0*/  ISETP.LT.AND P5, PT, R17, R236, !P6 ;  /* 0x000000ec1100720c */ /* 0x000fe200077a1270 */
[----:B------:R-:W-:Y:S01]  /*b4db0*/  IMAD.IADD R0, R0, 0x1, R14 ;  /* 0x0000000100007824 */ /* 0x000fe200078e020e */
[----:B----4-:R-:W-:Y:S01]  /*b4dc0*/  ISETP.LT.AND P6, PT, R15, R237, !P6 ;  /* 0x000000ed0f00720c */ /* 0x010fe200077c1270 */
[----:B------:R-:W4:Y:S02]  /*b4dd0*/  LDC R239, c[0x0][0x228] ;  /* 0x00008a00ffef7b82 */ /* 0x000f240000000800 */
[----:B------:R-:W-:-:S04]  /*b4de0*/  IMAD.WIDE R232, R0, 0x4, R2 ;  /* 0x0000000400e87825 */ /* 0x000fc800078e0202 */
[C---:B------:R-:W-:Y:S02]  /*b4df0*/  IMAD.WIDE R234, R0.reuse, 0x4, R4 ;  /* 0x0000000400ea7825 */ /* 0x040fe400078e0204 */
[----:B------:R-:W1:Y:S02]  /*b4e00*/  LDC R247, c[0x0][0x228] ;  /* 0x00008a00fff77b82 */ /* 0x000e640000000800 */
[C---:B------:R-:W-:Y:S01]  /*b4e10*/  IMAD.WIDE R236, R0.reuse, 0x4, R6 ;  /* 0x0000000400ec7825 */ /* 0x040fe200078e0206 */
[----:B------:R4:W-:Y:S03]  /*b4e20*/  @P3 STG.E desc[UR60][R232.64], R244 ;  /* 0x000000f4e8003986 */ /* 0x0009e6000c10193c */
[----:B----4-:R-:W-:Y:S02]  /*b4e30*/  IMAD.WIDE R232, R0, 0x4, R8 ;  /* 0x0000000400e87825 */ /* 0x010fe400078e0208 */
[----:B------:R-:W4:Y:S01]  /*b4e40*/  LDC R244, c[0x0][0x228] ;  /* 0x00008a00fff47b82 */ /* 0x000f220000000800 */
[----:B---3--:R3:W-:Y:S04]  /*b4e50*/  @P0 STG.E desc[UR60][R234.64], R16 ;  /* 0x00000010ea000986 */ /* 0x0087e8000c10193c */
[----:B------:R1:W-:Y:S04]  /*b4e60*/  @P5 STG.E desc[UR60][R236.64], R245 ;  /* 0x000000f5ec005986 */ /* 0x0003e8000c10193c */
[----:B--2---:R2:W-:Y:S01]  /*b4e70*/  @P6 STG.E desc[UR60][R232.64], R199 ;  /* 0x000000c7e8006986 */ /* 0x0045e2000c10193c */
[----:B---3--:R-:W-:-:S03]  /*b4e80*/  IADD3 R16, R10, 0x64, RZ ;  /* 0x000000640a107810 */ /* 0x008fc60007ffe0ff */
[----:B-1----:R-:W3:Y:S01]  /*b4e90*/  LDL.LU R236, [R1+0x8b4] ;  /* 0x0008b40001ec7983 */ /* 0x002ee20000300800 */
[----:B------:R-:W-:Y:S01]  /*b4ea0*/  ISETP.GE.AND P6, PT, R16, R197, PT ;  /* 0x000000c51000720c */ /* 0x000fe20003fc6270 */
[----:B------:R-:W1:Y:S02]  /*b4eb0*/  LDC R245, c[0x0][0x22c] ;  /* 0x00008b00fff57b82 */ /* 0x000e640000000800 */
[----:B------:R-:W3:Y:S04]  /*b4ec0*/  LDL.LU R237, [R1+0x4c4] ;  /* 0x0004c40001ed7983 */ /* 0x000ee80000300800 */
[----:B------:R-:W3:Y:S01]  /*b4ed0*/  LDL.LU R197, [R1+0xc4] ;  /* 0x0000c40001c57983 */ /* 0x000ee20000300800 */
[----:B------:R-:W-:Y:S02]  /*b4ee0*/  ISETP.LT.AND P0, PT, R11, R238, !P4 ;  /* 0x000000ee0b00720c */ /* 0x000fe40006701270 */
[----:B------:R-:W1:Y:S01]  /*b4ef0*/  LDC R238, c[0x0][0x228] ;  /* 0x00008a00ffee7b82 */ /* 0x000e620000000800 */
[----:B----4-:R-:W-:Y:S01]  /*b4f00*/  ISETP.LT.AND P3, PT, R13, R244, !P4 ;  /* 0x000000f40d00720c */ /* 0x010fe20006761270 */
[----:B------:R-:W-:Y:S01]  /*b4f10*/  IMAD.IADD R0, R0, 0x1, R14 ;  /* 0x0000000100007824 */ /* 0x000fe200078e020e */
[----:B------:R-:W-:-:S02]  /*b4f20*/  ISETP.LT.AND P5, PT, R17, R239, !P4 ;  /* 0x000000ef1100720c */ /* 0x000fc400067a1270 */
[----:B------:R-:W-:Y:S01]  /*b4f30*/  ISETP.LT.AND P4, PT, R15, R198, !P4 ;  /* 0x000000c60f00720c */ /* 0x000fe20006781270 */
[C---:B--2---:R-:W-:Y:S02]  /*b4f40*/  IMAD.WIDE R198, R0.reuse, 0x4, R2 ;  /* 0x0000000400c67825 */ /* 0x044fe400078e0202 */
[----:B------:R-:W2:Y:S02]  /*b4f50*/  LDC R244, c[0x0][0x228] ;  /* 0x00008a00fff47b82 */ /* 0x000ea40000000800 */
[C---:B------:R-:W-:Y:S01]  /*b4f60*/  IMAD.WIDE R232, R0.reuse, 0x4, R4 ;  /* 0x0000000400e87825 */ /* 0x040fe200078e0204 */
[----:B------:R4:W-:Y:S03]  /*b4f70*/  @P0 STG.E desc[UR60][R198.64], R252 ;  /* 0x000000fcc6000986 */ /* 0x0009e6000c10193c */
[----:B------:R-:W-:Y:S02]  /*b4f80*/  IMAD.WIDE R234, R0, 0x4, R6 ;  /* 0x0000000400ea7825 */ /* 0x000fe400078e0206 */
[----:B------:R-:W2:Y:S02]  /*b4f90*/  LDC R239, c[0x0][0x228] ;  /* 0x00008a00ffef7b82 */ /* 0x000ea40000000800 */
[----:B------:R-:W-:Y:S01]  /*b4fa0*/  VIADD R16, R10, 0x65 ;  /* 0x000000650a107836 */ /* 0x000fe20000000000 */
[----:B----4-:R-:W4:Y:S05]  /*b4fb0*/  LDL.LU R252, [R1+0xcb8] ;  /* 0x000cb80001fc7983 */ /* 0x010f2a0000300800 */
[----:B------:R-:W2:Y:S01]  /*b4fc0*/  LDC.64 R198, c[0x0][0x228] ;  /* 0x00008a00ffc67b82 */ /* 0x000ea20000000a00 */
[----:B---3--:R3:W-:Y:S04]  /*b4fd0*/  @P3 STG.E desc[UR60][R232.64], R236 ;  /* 0x000000ece8003986 */ /* 0x0087e8000c10193c */
[----:B------:R2:W-:Y:S01]  /*b4fe0*/  @P5 STG.E desc[UR60][R234.64], R237 ;  /* 0x000000edea005986 */ /* 0x0005e2000c10193c */
[----:B-1----:R-:W-:-:S03]  /*b4ff0*/  ISETP.LT.AND P5, PT, R17, R238, !P6 ;  /* 0x000000ee1100720c */ /* 0x002fc600077a1270 */
[----:B------:R-:W4:Y:S01]  /*b5000*/  LDL.LU R238, [R1+0x14b8] ;  /* 0x0014b80001ee7983 */ /* 0x000f220000300800 */
[----:B---3--:R-:W-:Y:S01]  /*b5010*/  IMAD.WIDE R232, R0, 0x4, R8 ;  /* 0x0000000400e87825 */ /* 0x008fe200078e0208 */
[----:B------:R-:W1:Y:S04]  /*b5020*/  LDC R236, c[0x0][0x228] ;  /* 0x00008a00ffec7b82 */ /* 0x000e680000000800 */
[----:B------:R3:W-:Y:S01]  /*b5030*/  @P4 STG.E desc[UR60][R232.64], R197 ;  /* 0x000000c5e8004986 */ /* 0x0007e2000c10193c */
[----:B------:R-:W-:-:S03]  /*b5040*/  ISETP.GE.AND P4, PT, R16, R245, PT ;  /* 0x000000f51000720c */ /* 0x000fc60003f86270 */
[----:B------:R-:W4:Y:S01]  /*b5050*/  LDL.LU R16, [R1+0x1ca8] ;  /* 0x001ca80001107983 */ /* 0x000f220000300800 */
[----:B--2---:R-:W2:Y:S03]  /*b5060*/  LDC R237, c[0x0][0x228] ;  /* 0x00008a00ffed7b82 */ /* 0x004ea60000000800 */
[----:B------:R-:W2:Y:S01]  /*b5070*/  LDL.LU R245, [R1+0x18b8] ;  /* 0x0018b80001f57983 */ /* 0x000ea20000300800 */
[----:B------:R-:W-:Y:S02]  /*b5080*/  ISETP.LT.AND P3, PT, R11, R246, !P6 ;  /* 0x000000f60b00720c */ /* 0x000fe40007761270 */
[----:B------:R-:W-:Y:S02]  /*b5090*/  ISETP.LT.AND P0, PT, R13, R247, !P6 ;  /* 0x000000f70d00720c */ /* 0x000fe40007701270 */
[----:B------:R-:W-:Y:S01]  /*b50a0*/  IADD3 R0, R0, R14, RZ ;  /* 0x0000000e00007210 */ /* 0x000fe20007ffe0ff */
[----:B------:R-:W1:Y:S01]  /*b50b0*/  LDC R246, c[0x0][0x228] ;  /* 0x00008a00fff67b82 */ /* 0x000e620000000800 */
[----:B------:R-:W-:-:S03]  /*b50c0*/  ISETP.LT.AND P6, PT, R15, R196, !P6 ;  /* 0x000000c40f00720c */ /* 0x000fc600077c1270 */
[----:B---3--:R-:W-:-:S04]  /*b50d0*/  IMAD.WIDE R196, R0, 0x4, R2 ;  /* 0x0000000400c47825 */ /* 0x008fc800078e0202 */
[C---:B------:R-:W-:Y:S01]  /*b50e0*/  IMAD.WIDE R232, R0.reuse, 0x4, R4 ;  /* 0x0000000400e87825 */ /* 0x040fe200078e0204 */
[----:B------:R-:W3:Y:S03]  /*b50f0*/  LDC R247, c[0x0][0x228] ;  /* 0x00008a00fff77b82 */ /* 0x000ee60000000800 */
[C---:B------:R-:W-:Y:S01]  /*b5100*/  IMAD.WIDE R234, R0.reuse, 0x4, R6 ;  /* 0x0000000400ea7825 */ /* 0x040fe200078e0206 */
[----:B----4-:R4:W-:Y:S04]  /*b5110*/  @P3 STG.E desc[UR60][R196.64], R16 ;  /* 0x00000010c4003986 */ /* 0x0109e8000c10193c */
[----:B--2---:R2:W-:Y:S04]  /*b5120*/  @P0 STG.E desc[UR60][R232.64], R245 ;  /* 0x000000f5e8000986 */ /* 0x0045e8000c10193c */
[----:B------:R-:W-:Y:S01]  /*b5130*/  @P5 STG.E desc[UR60][R234.64], R238 ;  /* 0x000000eeea005986 */ /* 0x000fe2000c10193c */
[----:B-1----:R-:W-:Y:S01]  /*b5140*/  ISETP.LT.AND P5, PT, R17, R236, !P4 ;  /* 0x000000ec1100720c */ /* 0x002fe200067a1270 */
[----:B----4-:R-:W-:-:S02]  /*b5150*/  IMAD.WIDE R196, R0, 0x4, R8 ;  /* 0x0000000400c47825 */ /* 0x010fc400078e0208 */
[----:B------:R-:W4:Y:S02]  /*b5160*/  LDL.LU R236, [R1+0x4c8] ;  /* 0x0004c80001ec7983 */ /* 0x000f240000300800 */
[----:B------:R-:W-:Y:S02]  /*b5170*/  VIADD R16, R10, 0x66 ;  /* 0x000000660a107836 */ /* 0x000fe40000000000 */
[----:B------:R1:W-:Y:S01]  /*b5180*/  @P6 STG.E desc[UR60][R196.64], R252 ;  /* 0x000000fcc4006986 */ /* 0x0003e2000c10193c */
[----:B------:R-:W-:Y:S02]  /*b5190*/  ISETP.LT.AND P3, PT, R13, R244, !P4 ;  /* 0x000000f40d00720c */ /* 0x000fe40006761270 */
[----:B------:R-:W-:Y:S01]  /*b51a0*/  ISETP.LT.AND P0, PT, R11, R239, !P4 ;  /* 0x000000ef0b00720c */ /* 0x000fe20006701270 */
[----:B--2---:R-:W2:Y:S01]  /*b51b0*/  LDL.LU R245, [R1+0x1cac] ;  /* 0x001cac0001f57983 */ /* 0x004ea20000300800 */
[----:B------:R-:W-:Y:S01]  /*b51c0*/  ISETP.GE.AND P6, PT, R16, R199, PT ;  /* 0x000000c71000720c */ /* 0x000fe20003fc6270 */
[----:B------:R-:W4:Y:S01]  /*b51d0*/  LDC R244, c[0x0][0x22c] ;  /* 0x00008b00fff47b82 */ /* 0x000f220000000800 */
[----:B------:R-:W-:Y:S01]  /*b51e0*/  ISETP.LT.AND P4, PT, R15, R237, !P4 ;  /* 0x000000ed0f00720c */ /* 0x000fe20006781270 */
[----:B-1----:R-:W2:Y:S01]  /*b51f0*/  LDL.LU R252, [R1+0x14bc] ;  /* 0x0014bc0001fc7983 */ /* 0x002ea20000300800 */
[----:B------:R-:W-:-:S05]  /*b5200*/  IMAD.IADD R0, R0, 0x1, R14 ;  /* 0x0000000100007824 */ /* 0x000fca00078e020e */
[----:B------:R-:W1:Y:S01]  /*b5210*/  LDC R238, c[0x0][0x228] ;  /* 0x00008a00ffee7b82 */ /* 0x000e620000000800 */
[----:B------:R-:W3:Y:S04]  /*b5220*/  LDL.LU R16, [R1+0x8b8] ;  /* 0x0008b80001107983 */ /* 0x000ee80000300800 */
[----:B------:R-:W2:Y:S03]  /*b5230*/  LDL.LU R199, [R1+0xc8] ;  /* 0x0000c80001c77983 */ /* 0x000ea60000300800 */
[----:B------:R-:W1:Y:S01]  /*b5240*/  LDC R239, c[0x0][0x228] ;  /* 0x00008a00ffef7b82 */ /* 0x000e620000000800 */
[----:B------:R-:W4:Y:S01]  /*b5250*/  LDL.LU R237, [R1+0x10c8] ;  /* 0x0010c80001ed7983 */ /* 0x000f220000300800 */
[----:B------:R-:W-:-:S04]  /*b5260*/  IMAD.WIDE R196, R0, 0x4, R2 ;  /* 0x0000000400c47825 */ /* 0x000fc800078e0202 */
[----:B------:R-:W-:-:S04]  /*b5270*/  IMAD.WIDE R232, R0, 0x4, R4 ;  /* 0x0000000400e87825 */ /* 0x000fc800078e0204 */
[C---:B------:R-:W-:Y:S01]  /*b5280*/  IMAD.WIDE R234, R0.reuse, 0x4, R6 ;  /* 0x0000000400ea7825 */ /* 0x040fe200078e0206 */
[----:B----4-:R4:W-:Y:S04]  /*b5290*/  @P0 STG.E desc[UR60][R196.64], R237 ;  /* 0x000000edc4000986 */ /* 0x0109e8000c10193c */
[----:B---3--:R3:W-:Y:S01]  /*b52a0*/  @P3 STG.E desc[UR60][R232.64], R16 ;  /* 0x00000010e8003986 */ /* 0x0087e2000c10193c */
[----:B------:R-:W-:Y:S02]  /*b52b0*/  ISETP.LT.AND P3, PT, R11, R246, !P6 ;  /* 0x000000f60b00720c */ /* 0x000fe40007761270 */
[----:B------:R-:W-:Y:S01]  /*b52c0*/  ISETP.LT.AND P0, PT, R13, R247, !P6 ;  /* 0x000000f70d00720c */ /* 0x000fe20007701270 */
[----:B------:R1:W-:Y:S01]  /*b52d0*/  @P5 STG.E desc[UR60][R234.64], R236 ;  /* 0x000000ecea005986 */ /* 0x0003e2000c10193c */
[----:B----4-:R-:W-:-:S03]  /*b52e0*/  IMAD.WIDE R196, R0, 0x4, R8 ;  /* 0x0000000400c47825 */ /* 0x010fc600078e0208 */
[----:B------:R-:W4:Y:S01]  /*b52f0*/  LDL.LU R246, [R1+0xcbc] ;  /* 0x000cbc0001f67983 */ /* 0x000f220000300800 */
[----:B---3--:R-:W-:-:S03]  /*b5300*/  IADD3 R16, R10, 0x67, RZ ;  /* 0x000000670a107810 */ /* 0x008fc60007ffe0ff */
[----:B--2---:R2:W-:Y:S01]  /*b5310*/  @P4 STG.E desc[UR60][R196.64], R199 ;  /* 0x000000c7c4004986 */ /* 0x0045e2000c10193c */
[----:B------:R-:W-:-:S03]  /*b5320*/  ISETP.GE.AND P4, PT, R16, R244, PT ;  /* 0x000000f41000720c */ /* 0x000fc60003f86270 */
[----:B------:R-:W3:Y:S01]  /*b5330*/  LDL.LU R247, [R1+0x8bc] ;  /* 0x0008bc0001f77983 */ /* 0x000ee20000300800 */
[----:B------:R-:W-:Y:S01]  /*b5340*/  IMAD.IADD R0, R0, 0x1, R14 ;  /* 0x0000000100007824 */ /* 0x000fe200078e020e */
[----:B-1----:R-:W1:Y:S02]  /*b5350*/  LDC.64 R236, c[0x0][0x228] ;  /* 0x00008a00ffec7b82 */ /* 0x002e640000000a00 */
[----:B------:R-:W4:Y:S01]  /*b5360*/  LDL.LU R16, [R1+0x18bc] ;  /* 0x0018bc0001107983 */ /* 0x000f220000300800 */
[----:B--2---:R-:W-:Y:S01]  /*b5370*/  IMAD.WIDE R196, R0, 0x4, R2 ;  /* 0x0000000400c47825 */ /* 0x004fe200078e0202 */
[----:B------:R-:W-:-:S04]  /*b5380*/  ISETP.LT.AND P5, PT, R17, R238, !P6 ;  /* 0x000000ee1100720c */ /* 0x000fc800077a1270 */
[----:B------:R-:W2:Y:S01]  /*b5390*/  LDC R244, c[0x0][0x228] ;  /* 0x00008a00fff47b82 */ /* 0x000ea20000000800 */
[----:B------:R1:W-:Y:S01]  /*b53a0*/  @P3 STG.E desc[UR60][R196.64], R245 ;  /* 0x000000f5c4003986 */ /* 0x0003e2000c10193c */
[----:B------:R-:W-:-:S06]  /*b53b0*/  IMAD.WIDE R232, R0, 0x4, R6 ;  /* 0x0000000400e87825 */ /* 0x000fcc00078e0206 */
[----:B------:R-:W2:Y:S08]  /*b53c0*/  LDC R234, c[0x0][0x228] ;  /* 0x00008a00ffea7b82 */ /* 0x000eb00000000800 */
[----:B-1----:R-:W1:Y:S01]  /*b53d0*/  LDC R245, c[0x0][0x228] ;  /* 0x00008a00fff57b82 */ /* 0x002e620000000800 */
[----:B------:R-:W-:Y:S01]  /*b53e0*/  ISETP.LT.AND P6, PT, R15, R198, !P6 ;  /* 0x000000c60f00720c */ /* 0x000fe200077c1270 */
[----:B------:R-:W-:-:S06]  /*b53f0*/  IMAD.WIDE R198, R0, 0x4, R4 ;  /* 0x0000000400c67825 */ /* 0x000fcc00078e0204 */
[----:B------:R-:W2:Y:S08]  /*b5400*/  LDC R235, c[0x0][0x228] ;  /* 0x00008a00ffeb7b82 */ /* 0x000eb00000000800 */
[----:B------:R-:W3:Y:S01]  /*b5410*/  LDC.64 R196, c[0x0][0x228] ;  /* 0x00008a00ffc47b82 */ /* 0x000ee20000000a00 */
[----:B-1----:R-:W-:-:S07]  /*b5420*/  ISETP.LT.AND P3, PT, R13, R245, !P4 ;  /* 0x000000f50d00720c */ /* 0x002fce0006761270 */
[----:B------:R-:W1:Y:S01]  /*b5430*/  LDC R238, c[0x0][0x228] ;  /* 0x00008a00ffee7b82 */ /* 0x000e620000000800 */
[----:B------:R-:W3:Y:S04]  /*b5440*/  LDL.LU R245, [R1+0x4cc] ;  /* 0x0004cc0001f57983 */ /* 0x000ee80000300800 */
[----:B----4-:R4:W-:Y:S04]  /*b5450*/  @P0 STG.E desc[UR60][R198.64], R16 ;  /* 0x00000010c6000986 */ /* 0x0109e8000c10193c */
[----:B------:R2:W-:Y:S01]  /*b5460*/  @P5 STG.E desc[UR60][R232.64], R252 ;  /* 0x000000fce8005986 */ /* 0x0005e2000c10193c */
[----:B----4-:R-:W-:-:S04]  /*b5470*/  IMAD.WIDE R198, R0, 0x4, R8 ;  /* 0x0000000400c67825 */ /* 0x010fc800078e0208 */
[----:B------:R-:W-:Y:S01]  /*b5480*/  VIADD R16, R10, 0x68 ;  /* 0x000000680a107836 */ /* 0x000fe20000000000 */
[----:B------:R4:W-:Y:S04]  /*b5490*/  @P6 STG.E desc[UR60][R198.64], R246 ;  /* 0x000000f6c6006986 */ /* 0x0009e8000c10193c */
[----:B--2---:R-:W2:Y:S01]  /*b54a0*/  LDL.LU R252, [R1+0x1cb0] ;  /* 0x001cb00001fc7983 */ /* 0x004ea20000300800 */
[----:B------:R-:W-:Y:S02]  /*b54b0*/  ISETP.GE.AND P6, PT, R16, R237, PT ;  /* 0x000000ed1000720c */ /* 0x000fe40003fc6270 */
[----:B------:R-:W-:Y:S01]  /*b54c0*/  ISETP.LT.AND P0, PT, R11, R239, !P4 ;  /* 0x000000ef0b00720c */ /* 0x000fe20006701270 */
[----:B------:R-:W3:Y:S01]  /*b54d0*/  LDL.LU R16, [R1+0x10cc] ;  /* 0x0010cc0001107983 */ /* 0x000ee20000300800 */
[----:B------:R-:W-:Y:S01]  /*b54e0*/  IADD3 R0, R0, R14, RZ ;  /* 0x0000000e00007210 */ /* 0x000fe20007ffe0ff */
[----:B------:R-:W2:Y:S04]  /*b54f0*/  LDC R239, c[0x0][0x228] ;  /* 0x00008a00ffef7b82 */ /* 0x000ea80000000800 */
[----:B----4-:R-:W-:Y:S01]  /*b5500*/  IMAD.WIDE R198, R0, 0x4, R2 ;  /* 0x0000000400c67825 */ /* 0x010fe200078e0202 */
[----:B------:R-:W-:-:S02]  /*b5510*/  ISETP.LT.AND P5, PT, R17, R234, !P4 ;  /* 0x000000ea1100720c */ /* 0x000fc400067a1270 */
[----:B------:R-:W-:Y:S01]  /*b5520*/  ISETP.LT.AND P4, PT, R15, R235, !P4 ;  /* 0x000000eb0f00720c */ /* 0x000fe20006781270 */
[----:B------:R-:W4:Y:S08]  /*b5530*/  LDC R237, c[0x0][0x228] ;  /* 0x00008a00ffed7b82 */ /* 0x000f300000000800 */
[----:B------:R-:W4:Y:S01]  /*b5540*/  LDC R246, c[0x0][0x228] ;  /* 0x00008a00fff67b82 */ /* 0x000f220000000800 */
[----:B---3--:R3:W-:Y:S01]  /*b5550*/  @P0 STG.E desc[UR60][R198.64], R16 ;  /* 0x00000010c6000986 */ /* 0x0087e2000c10193c */
[----:B------:R-:W-:-:S03]  /*b5560*/  ISETP.LT.AND P0, PT, R13, R244, !P6 ;  /* 0x000000f40d00720c */ /* 0x000fc60007701270 */
[----:B------:R-:W4:Y:S01]  /*b5570*/  LDL.LU R244, [R1+0xcc] ;  /* 0x0000cc0001f47983 */ /* 0x000f220000300800 */
[----:B------:R-:W-:-:S04]  /*b5580*/  IMAD.WIDE R232, R0, 0x4, R4 ;  /* 0x0000000400e87825 */ /* 0x000fc800078e0204 */
[C---:B------:R-:W-:Y:S01]  /*b5590*/  IMAD.WIDE R234, R0.reuse, 0x4, R6 ;  /* 0x0000000400ea7825 */ /* 0x040fe200078e0206 */
[----:B------:R1:W-:Y:S03]  /*b55a0*/  @P3 STG.E desc[UR60][R232.64], R247 ;  /* 0x000000f7e8003986 */ /* 0x0003e6000c10193c */
[----:B---3--:R-:W-:Y:S01]  /*b55b0*/  IMAD.WIDE R198, R0, 0x4, R8 ;  /* 0x0000000400c67825 */ /* 0x008fe200078e0208 */
[----:B------:R3:W-:Y:S03]  /*b55c0*/  @P5 STG.E desc[UR60][R234.64], R245 ;  /* 0x000000f5ea005986 */ /* 0x0007e6000c10193c */
[----:B------:R-:W-:Y:S01]  /*b55d0*/  VIADD R16, R10, 0x69 ;  /* 0x000000690a107836 */ /* 0x000fe20000000000 */
[----:B-1----:R-:W2:Y:S01]  /*b55e0*/  LDL.LU R247, [R1+0xcc0] ;  /* 0x000cc00001f77983 */ /* 0x002ea20000300800 */
[----:B------:R-:W-:-:S02]  /*b55f0*/  ISETP.LT.AND P3, PT, R11, R238, !P6 ;  /* 0x000000ee0b00720c */ /* 0x000fc40007761270 */
[----:B------:R-:W1:Y:S01]  /*b5600*/  LDC R238, c[0x0][0x228] ;  /* 0x00008a00ffee7b82 */ /* 0x000e620000000800 */
[----:B------:R-:W-:-:S07]  /*b5610*/  IMAD.IADD R0, R0, 0x1, R14 ;  /* 0x0000000100007824 */ /* 0x000fce00078e020e */
[----:B---3--:R-:W3:Y:S01]  /*b5620*/  LDC R245, c[0x0][0x22c] ;  /* 0x00008b00fff57b82 */ /* 0x008ee20000000800 */
[----:B----4-:R4:W-:Y:S01]  /*b5630*/  @P4 STG.E desc[UR60][R198.64], R244 ;  /* 0x000000f4c6004986 */ /* 0x0109e2000c10193c */
[----:B------:R-:W-:-:S03]  /*b5640*/  ISETP.GE.AND P4, PT, R16, R197, PT ;  /* 0x000000c51000720c */ /* 0x000fc60003f86270 */
[----:B------:R-:W3:Y:S04]  /*b5650*/  LDL.LU R16, [R1+0x18c0] ;  /* 0x0018c00001107983 */ /* 0x000ee80000300800 */
[----:B------:R-:W3:Y:S01]  /*b5660*/  LDL.LU R197, [R1+0x14c0] ;  /* 0x0014c00001c57983 */ /* 0x000ee20000300800 */
[----:B--2---:R-:W-:Y:S02]  /*b5670*/  ISETP.LT.AND P5, PT, R17, R239, !P6 ;  /* 0x000000ef1100720c */ /* 0x004fe400077a1270 */
[----:B------:R-:W-:Y:S01]  /*b5680*/  ISETP.LT.AND P6, PT, R15, R236, !P6 ;  /* 0x000000ec0f00720c */ /* 0x000fe200077c1270 */
[C---:B----4-:R-:W-:Y:S01]  /*b5690*/  IMAD.WIDE R198, R0.reuse, 0x4, R2 ;  /* 0x0000000400c67825 */ /* 0x050fe200078e0202 */
[----:B------:R-:W2:Y:S03]  /*b56a0*/  LDC R236, c[0x0][0x228] ;  /* 0x00008a00ffec7b82 */ /* 0x000ea60000000800 */
[C---:B------:R-:W-:Y:S01]  /*b56b0*/  IMAD.WIDE R232, R0.reuse, 0x4, R4 ;  /* 0x0000000400e87825 */ /* 0x040fe200078e0204 */
[----:B------:R4:W-:Y:S03]  /*b56c0*/  @P3 STG.E desc[UR60][R198.64], R252 ;  /* 0x000000fcc6003986 */ /* 0x0009e6000c10193c */
[----:B------:R-:W-:Y:S01]  /*b56d0*/  IMAD.WIDE R234, R0, 0x4, R6 ;  /* 0x0000000400ea7825 */ /* 0x000fe200078e0206 */
[----:B------:R-:W2:Y:S01]  /*b56e0*/  LDC R244, c[0x0][0x228] ;  /* 0x00008a00fff47b82 */ /* 0x000ea20000000800 */
[----:B----4-:R-:W4:Y:S07]  /*b56f0*/  LDL.LU R252, [R1+0xd0] ;  /* 0x0000d00001fc7983 */ /* 0x010f2e0000300800 */
[----:B------:R-:W4:Y:S08]  /*b5700*/  LDC.64 R198, c[0x0][0x228] ;  /* 0x00008a00ffc67b82 */ /* 0x000f300000000a00 */
[----:B------:R-:W4:Y:S01]  /*b5710*/  LDC R239, c[0x0][0x228] ;  /* 0x00008a00ffef7b82 */ /* 0x000f220000000800 */
[----:B---3--:R3:W-:Y:S04]  /*b5720*/  @P0 STG.E desc[UR60][R232.64], R16 ;  /* 0x00000010e8000986 */ /* 0x0087e8000c10193c */
[----:B------:R2:W-:Y:S01]  /*b5730*/  @P5 STG.E desc[UR60][R234.64], R197 ;  /* 0x000000c5ea005986 */ /* 0x0005e2000c10193c */
[----:B-1----:R-:W-:-:S03]  /*b5740*/  ISETP.LT.AND P5, PT, R17, R238, !P4 ;  /* 0x000000ee1100720c */ /* 0x002fc600067a1270 */
[----:B------:R-:W4:Y:S01]  /*b5750*/  LDL.LU R238, [R1+0x4d0] ;  /* 0x0004d00001ee7983 */ /* 0x000f220000300800 */
[----:B---3--:R-:W-:Y:S01]  /*b5760*/  IMAD.WIDE R232, R0, 0x4, R8 ;  /* 0x0000000400e87825 */ /* 0x008fe200078e0208 */
[----:B------:R-:W-:-:S04]  /*b5770*/  IADD3 R16, R10, 0x6a, RZ ;  /* 0x0000006a0a107810 */ /* 0x000fc80007ffe0ff */
[----:B------:R1:W-:Y:S01]  /*b5780*/  @P6 STG.E desc[UR60][R232.64], R247 ;  /* 0x000000f7e8006986 */ /* 0x0003e2000c10193c */
[----:B------:R-:W-:-:S03]  /*b5790*/  ISETP.GE.AND P6, PT, R16, R245, PT ;  /* 0x000000f51000720c */ /* 0x000fc60003fc6270 */
[----:B------:R-:W3:Y:S04]  /*b57a0*/  LDL.LU R16, [R1+0x10d0] ;  /* 0x0010d00001107983 */ /* 0x000ee80000300800 */
[----:B------:R-:W4:Y:S01]  /*b57b0*/  LDL.LU R245, [R1+0x8c0] ;  /* 0x0008c00001f57983 */ /* 0x000f220000300800 */
[----:B------:R-:W-:Y:S02]  /*b57c0*/  ISETP.LT.AND P0, PT, R11, R237, !P4 ;  /* 0x000000ed0b00720c */ /* 0x000fe40006701270 */
[----:B------:R-:W4:Y:S01]  /*b57d0*/  LDC R237, c[0x0][0x228] ;  /* 0x00008a00ffed7b82 */ /* 0x000f220000000800 */
[----:B------:R-:W-:Y:S01]  /*b57e0*/  ISETP.LT.AND P3, PT, R13, R246, !P4 ;  /* 0x000000f60d00720c */ /* 0x000fe20006761270 */
[----:B------:R-:W-:Y:S01]  /*b57f0*/  IMAD.IADD R0, R0, 0x1, R14 ;  /* 0x0000000100007824 */ /* 0x000fe200078e020e */
[----:B------:R-:W-:-:S03]  /*b5800*/  ISETP.LT.AND P4, PT, R15, R196, !P4 ;  /* 0x000000c40f00720c */ /* 0x000fc60006781270 */
[C---:B--2---:R-:W-:Y:S02]  /*b5810*/  IMAD.WIDE R196, R0.reuse, 0x4, R2 ;  /* 0x0000000400c47825 */ /* 0x044fe400078e0202 */
[----:B-1----:R-:W1:Y:S02]  /*b5820*/  LDC R247, c[0x0][0x228] ;  /* 0x00008a00fff77b82 */ /* 0x002e640000000800 */
[----:B------:R-:W-:-:S04]  /*b5830*/  IMAD.WIDE R232, R0, 0x4, R4 ;  /* 0x0000000400e87825 */ /* 0x000fc800078e0204 */
[C---:B------:R-:W-:Y:S02]  /*b5840*/  IMAD.WIDE R234, R0.reuse, 0x4, R6 ;  /* 0x0000000400ea7825 */ /* 0x040fe400078e0206 */
[----:B------:R-:W2:Y:S01]  /*b5850*/  LDC R246, c[0x0][0x228] ;  /* 0x00008a00fff67b82 */ /* 0x000ea20000000800 */
[----:B---3--:R3:W-:Y:S04]  /*b5860*/  @P0 STG.E desc[UR60][R196.64], R16 ;  /* 0x00000010c4000986 */ /* 0x0087e8000c10193c */
[----:B----4-:R4:W-:Y:S04]  /*b5870*/  @P3 STG.E desc[UR60][R232.64], R245 ;  /* 0x000000f5e8003986 */ /* 0x0109e8000c10193c */
[----:B------:R-:W-:Y:S01]  /*b5880*/  @P5 STG.E desc[UR60][R234.64], R238 ;  /* 0x000000eeea005986 */ /* 0x000fe2000c10193c */
[----:B---3--:R-:W-:Y:S01]  /*b5890*/  IMAD.WIDE R196, R0, 0x4, R8 ;  /* 0x0000000400c47825 */ /* 0x008fe200078e0208 */
[----:B------:R-:W-:-:S02]  /*b58a0*/  ISETP.LT.AND P5, PT, R17, R236, !P6 ;  /* 0x000000ec1100720c */ /* 0x000fc400077a1270 */
[----:B------:R-:W3:Y:S01]  /*b58b0*/  LDL.LU R236, [R1+0x14c4] ;  /* 0x0014c40001ec7983 */ /* 0x000ee20000300800 */
[----:B------:R-:W-:Y:S01]  /*b58c0*/  VIADD R16, R10, 0x6b ;  /* 0x0000006b0a107836 */ /* 0x000fe20000000000 */
[----:B------:R-:W-:Y:S01]  /*b58d0*/  ISETP.LT.AND P0, PT, R13, R244, !P6 ;  /* 0x000000f40d00720c */ /* 0x000fe20007701270 */
[----:B----4-:R-:W4:Y:S01]  /*b58e0*/  LDC R245, c[0x0][0x228] ;  /* 0x00008a00fff57b82 */ /* 0x010f220000000800 */
[----:B------:R1:W-:Y:S01]  /*b58f0*/  @P4 STG.E desc[UR60][R196.64], R252 ;  /* 0x000000fcc4004986 */ /* 0x0003e2000c10193c */
[----:B------:R-:W-:Y:S02]  /*b5900*/  ISETP.LT.AND P3, PT, R11, R239, !P6 ;  /* 0x000000ef0b00720c */ /* 0x000fe40007761270 */
[----:B------:R-:W-:Y:S02]  /*b5910*/  ISETP.GE.AND P4, PT, R16, R199, PT ;  /* 0x000000c71000720c */ /* 0x000fe40003f86270 */
[----:B------:R-:W-:Y:S02]  /*b5920*/  ISETP.LT.AND P6, PT, R15, R237, !P6 ;  /* 0x000000ed0f00720c */ /* 0x000fe400077c1270 */
[----:B------:R-:W4:Y:S01]  /*b5930*/  LDC R244, c[0x0][0x22c] ;  /* 0x00008b00fff47b82 */ /* 0x000f220000000800 */
[----:B-1----:R-:W4:Y:S01]  /*b5940*/  LDL.LU R252, [R1+0x10d4] ;  /* 0x0010d40001fc7983 */ /* 0x002f220000300800 */
[----:B------:R-:W-:-:S06]  /*b5950*/  IADD3 R0, R0, R14, RZ ;  /* 0x0000000e00007210 */ /* 0x000fcc0007ffe0ff */
[----:B------:R-:W1:Y:S01]  /*b5960*/  LDC R238, c[0x0][0x228] ;  /* 0x00008a00ffee7b82 */ /* 0x000e620000000800 */
[----:B------:R-:W2:Y:S04]  /*b5970*/  LDL.LU R16, [R1+0x18c4] ;  /* 0x0018c40001107983 */ /* 0x000ea80000300800 */
[----:B------:R-:W4:Y:S03]  /*b5980*/  LDL.LU R199, [R1+0xcc4] ;  /* 0x000cc40001c77983 */ /* 0x000f260000300800 */
[----:B------:R-:W1:Y:S01]  /*b5990*/  LDC R239, c[0x0][0x228] ;  /* 0x00008a00ffef7b82 */ /* 0x000e620000000800 */
[----:B------:R-:W3:Y:S01]  /*b59a0*/  LDL.LU R237, [R1+0x1cb4] ;  /* 0x001cb40001ed7983 */ /* 0x000ee20000300800 */
[----:B------:R-:W-:-:S04]  /*b59b0*/  IMAD.WIDE R196, R0, 0x4, R2 ;  /* 0x0000000400c47825 */ /* 0x000fc800078e0202 */
[----:B------:R-:W-:-:S04]  /*b59c0*/  IMAD.WIDE R232, R0, 0x4, R4 ;  /* 0x0000000400e87825 */ /* 0x000fc800078e0204 */
[C---:B------:R-:W-:Y:S01]  /*b59d0*/  IMAD.WIDE R234, R0.reuse, 0x4, R6 ;  /* 0x0000000400ea7825 */ /* 0x040fe200078e0206 */
[----:B---3--:R3:W-:Y:S04]  /*b59e0*/  @P3 STG.E desc[UR60][R196.64], R237 ;  /* 0x000000edc4003986 */ /* 0x0087e8000c10193c */
[----:B--2---:R2:W-:Y:S01]  /*b59f0*/  @P0 STG.E desc[UR60][R232.64], R16 ;  /* 0x00000010e8000986 */ /* 0x0045e2000c10193c */
[----:B------:R-:W-:Y:S02]  /*b5a00*/  ISETP.LT.AND P3, PT, R13, R247, !P4 ;  /* 0x000000f70d00720c */ /* 0x000fe40006761270 */
        /* <DEDUP_REMOVED lines=11> */
[----:B------:R-:W-:Y:S01]  /*b5ac0*/  IMAD.IADD R0, R0, 0x1, R14 ;  /* 0x0000000100007824 */ /* 0x000fe200078e020e */
[----:B------:R-:W-:-:S02]  /*b5ad0*/  ISETP.LT.AND P5, PT, R17, R238, !P4 ;  /* 0x000000ee1100720c */ /* 0x000fc400067a1270 */
[----:B------:R-:W1:Y:S01]  /*b5ae0*/  LDC R237, c[0x0][0x228] ;  /* 0x00008a00ffed7b82 */ /* 0x000e620000000800 */
[----:B------:R-:W-:Y:S01]  /*b5af0*/  ISETP.LT.AND P4, PT, R15, R198, !P4 ;  /* 0x000000c60f00720c */ /* 0x000fe20006781270 */
[----:B----4-:R-:W-:-:S04]  /*b5b00*/  IMAD.WIDE R198, R0, 0x4, R2 ;  /* 0x0000000400c67825 */ /* 0x010fc800078e0202 */
[C---:B------:R-:W-:Y:S01]  /*b5b10*/  IMAD.WIDE R232, R0.reuse, 0x4, R4 ;  /* 0x0000000400e87825 */ /* 0x040fe200078e0204 */
[----:B------:R4:W-:Y:S01]  /*b5b20*/  @P0 STG.E desc[UR60][R198.64], R252 ;  /* 0x000000fcc6000986 */ /* 0x0009e2000c10193c */
[----:B------:R-:W1:Y:S02]  /*b5b30*/  LDC R244, c[0x0][0x228] ;  /* 0x00008a00fff47b82 */ /* 0x000e640000000800 */
[----:B------:R-:W-:Y:S01]  /*b5b40*/  IMAD.WIDE R234, R0, 0x4, R6 ;  /* 0x0000000400ea7825 */ /* 0x000fe200078e0206 */
[----:B------:R-:W-:-:S05]  /*b5b50*/  ISETP.LT.AND P0, PT, R13, R245, !P6 ;  /* 0x000000f50d00720c */ /* 0x000fca0007701270 */
[----:B------:R-:W1:Y:S01]  /*b5b60*/  LDC R238, c[0x0][0x228] ;  /* 0x00008a00ffee7b82 */ /* 0x000e620000000800 */
[----:B----4-:R-:W4:Y:S04]  /*b5b70*/  LDL.LU R252, [R1+0xcc8] ;  /* 0x000cc80001fc7983 */ /* 0x010f280000300800 */
[----:B------:R-:W4:Y:S03]  /*b5b80*/  LDL.LU R245, [R1+0x14c8] ;  /* 0x0014c80001f57983 */ /* 0x000f260000300800 */
[----:B------:R-:W4:Y:S01]  /*b5b90*/  LDC.64 R198, c[0x0][0x228] ;  /* 0x00008a00ffc67b82 */ /* 0x000f220000000a00 */
[----:B---3--:R3:W-:Y:S04]  /*b5ba0*/  @P3 STG.E desc[UR60][R232.64], R16 ;  /* 0x00000010e8003986 */ /* 0x0087e8000c10193c */
[----:B--2---:R2:W-:Y:S01]  /*b5bb0*/  @P5 STG.E desc[UR60][R234.64], R246 ;  /* 0x000000f6ea005986 */ /* 0x0045e2000c10193c */
[----:B---3--:R-:W-:Y:S01]  /*b5bc0*/  IMAD.WIDE R232, R0, 0x4, R8 ;  /* 0x0000000400e87825 */ /* 0x008fe200078e0208 */
[----:B------:R-:W-:-:S02]  /*b5bd0*/  IADD3 R16, R10, 0x6d, RZ ;  /* 0x0000006d0a107810 */ /* 0x000fc40007ffe0ff */
[----:B------:R-:W-:Y:S01]  /*b5be0*/  ISETP.LT.AND P3, PT, R11, R239, !P6 ;  /* 0x000000ef0b00720c */ /* 0x000fe20007761270 */
[----:B--2---:R-:W2:Y:S01]  /*b5bf0*/  LDC R246, c[0x0][0x228] ;  /* 0x00008a00fff67b82 */ /* 0x004ea20000000800 */
[----:B------:R3:W-:Y:S01]  /*b5c00*/  @P4 STG.E desc[UR60][R232.64], R247 ;  /* 0x000000f7e8004986 */ /* 0x0007e2000c10193c */
[----:B------:R-:W-:-:S03]  /*b5c10*/  ISETP.GE.AND P4, PT, R16, R197, PT ;  /* 0x000000c51000720c */ /* 0x000fc60003f86270 */
[----:B------:R-:W4:Y:S01]  /*b5c20*/  LDL.LU R16, [R1+0x1cb8] ;  /* 0x001cb80001107983 */ /* 0x000f220000300800 */
[----:B------:R-:W-:Y:S01]  /*b5c30*/  IMAD.IADD R0, R0, 0x1, R14 ;  /* 0x0000000100007824 */ /* 0x000fe200078e020e */
[----:B-1----:R-:W-:Y:S01]  /*b5c40*/  ISETP.LT.AND P5, PT, R17, R236, !P6 ;  /* 0x000000ec1100720c */ /* 0x002fe200077a1270 */
[----:B------:R-:W1:Y:S01]  /*b5c50*/  LDC R239, c[0x0][0x228] ;  /* 0x00008a00ffef7b82 */ /* 0x000e620000000800 */
[----:B------:R-:W2:Y:S01]  /*b5c60*/  LDL.LU R197, [R1+0x18c8] ;  /* 0x0018c80001c57983 */ /* 0x000ea20000300800 */
[----:B------:R-:W-:Y:S01]  /*b5c70*/  ISETP.LT.AND P6, PT, R15, R237, !P6 ;  /* 0x000000ed0f00720c */ /* 0x000fe200077c1270 */
[----:B---3--:R-:W-:-:S05]  /*b5c80*/  IMAD.WIDE R232, R0, 0x4, R2 ;  /* 0x0000000400e87825 */ /* 0x008fca00078e0202 */
[----:B------:R-:W3:Y:S01]  /*b5c90*/  LDC R247, c[0x0][0x228] ;  /* 0x00008a00fff77b82 */ /* 0x000ee20000000800 */
[----:B------:R-:W-:-:S04]  /*b5ca0*/  IMAD.WIDE R234, R0, 0x4, R4 ;  /* 0x0000000400ea7825 */ /* 0x000fc800078e0204 */
[C---:B------:R-:W-:Y:S01]  /*b5cb0*/  IMAD.WIDE R236, R0.reuse, 0x4, R6 ;  /* 0x0000000400ec7825 */ /* 0x040fe200078e0206 */
[----:B----4-:R4:W-:Y:S04]  /*b5cc0*/  @P3 STG.E desc[UR60][R232.64], R16 ;  /* 0x00000010e8003986 */ /* 0x0109e8000c10193c */
[----:B--2---:R-:W-:Y:S04]  /*b5cd0*/  @P0 STG.E desc[UR60][R234.64], R197 ;  /* 0x000000c5ea000986 */ /* 0x004fe8000c10193c */
[----:B------:R2:W-:Y:S01]  /*b5ce0*/  @P5 STG.E desc[UR60][R236.64], R245 ;  /* 0x000000f5ec005986 */ /* 0x0005e2000c10193c */
[----:B----4-:R-:W-:-:S04]  /*b5cf0*/  IMAD.WIDE R232, R0, 0x4, R8 ;  /* 0x0000000400e87825 */ /* 0x010fc800078e0208 */
[----:B------:R-:W-:Y:S01]  /*b5d00*/  VIADD R16, R10, 0x6e ;  /* 0x0000006e0a107836 */ /* 0x000fe20000000000 */
[----:B------:R4:W-:Y:S01]  /*b5d10*/  @P6 STG.E desc[UR60][R232.64], R252 ;  /* 0x000000fce8006986 */ /* 0x0009e2000c10193c */
[----:B------:R-:W-:Y:S02]  /*b5d20*/  ISETP.LT.AND P0, PT, R11, R238, !P4 ;  /* 0x000000ee0b00720c */ /* 0x000fe40006701270 */
[----:B------:R-:W3:Y:S01]  /*b5d30*/  LDC R238, c[0x0][0x228] ;  /* 0x00008a00ffee7b82 */ /* 0x000ee20000000800 */
[----:B--2---:R-:W2:Y:S01]  /*b5d40*/  LDL.LU R236, [R1+0x8c8] ;  /* 0x0008c80001ec7983 */ /* 0x004ea20000300800 */
[----:B------:R-:W-:-:S03]  /*b5d50*/  ISETP.GE.AND P6, PT, R16, R199, PT ;  /* 0x000000c71000720c */ /* 0x000fc60003fc6270 */
[----:B------:R-:W3:Y:S03]  /*b5d60*/  LDL.LU R237, [R1+0x4d8] ;  /* 0x0004d80001ed7983 */ /* 0x000ee60000300800 */
[----:B------:R-:W3:Y:S01]  /*b5d70*/  LDC R245, c[0x0][0x22c] ;  /* 0x00008b00fff57b82 */ /* 0x000ee20000000800 */
[----:B----4-:R-:W4:Y:S04]  /*b5d80*/  LDL.LU R252, [R1+0x18cc] ;  /* 0x0018cc0001fc7983 */ /* 0x010f280000300800 */
[----:B------:R-:W2:Y:S04]  /*b5d90*/  LDL.LU R16, [R1+0x10d8] ;  /* 0x0010d80001107983 */ /* 0x000ea80000300800 */
[----:B------:R-:W4:Y:S01]  /*b5da0*/  LDL.LU R199, [R1+0xd8] ;  /* 0x0000d80001c77983 */ /* 0x000f220000300800 */
[----:B------:R-:W-:-:S02]  /*b5db0*/  ISETP.LT.AND P3, PT, R13, R244, !P4 ;  /* 0x000000f40d00720c */ /* 0x000fc40006761270 */
[----:B------:R-:W-:Y:S01]  /*b5dc0*/  IADD3 R0, R0, R14, RZ ;  /* 0x0000000e00007210 */ /* 0x000fe20007ffe0ff */
[----:B------:R-:W4:Y:S01]  /*b5dd0*/  LDC R244, c[0x0][0x228] ;  /* 0x00008a00fff47b82 */ /* 0x000f220000000800 */
[----:B-1----:R-:W-:Y:S02]  /*b5de0*/  ISETP.LT.AND P5, PT, R17, R239, !P4 ;  /* 0x000000ef1100720c */ /* 0x002fe400067a1270 */
[----:B------:R-:W-:Y:S01]  /*b5df0*/  ISETP.LT.AND P4, PT, R15, R196, !P4 ;  /* 0x000000c40f00720c */ /* 0x000fe20006781270 */
[----:B------:R-:W-:-:S04]  /*b5e00*/  IMAD.WIDE R196, R0, 0x4, R2 ;  /* 0x0000000400c47825 */ /* 0x000fc800078e0202 */
[C---:B------:R-:W-:Y:S01]  /*b5e10*/  IMAD.WIDE R232, R0.reuse, 0x4, R4 ;  /* 0x0000000400e87825 */ /* 0x040fe200078e0204 */
[----:B------:R-:W1:Y:S03]  /*b5e20*/  LDC R239, c[0x0][0x228] ;  /* 0x00008a00ffef7b82 */ /* 0x000e660000000800 */
[----:B------:R-:W-:Y:S01]  /*b5e30*/  IMAD.WIDE R234, R0, 0x4, R6 ;  /* 0x0000000400ea7825 */ /* 0x000fe200078e0206 */
[----:B--2---:R2:W-:Y:S04]  /*b5e40*/  @P0 STG.E desc[UR60][R196.64], R16 ;  /* 0x00000010c4000986 */ /* 0x0045e8000c10193c */
[----:B------:R1:W-:Y:S01]  /*b5e50*/  @P3 STG.E desc[UR60][R232.64], R236 ;  /* 0x000000ece8003986 */ /* 0x0003e2000c10193c */
[----:B------:R-:W-:-:S03]  /*b5e60*/  ISETP.LT.AND P3, PT, R11, R246, !P6 ;  /* 0x000000f60b00720c */ /* 0x000fc60007761270 */
[----:B---3--:R3:W-:Y:S01]  /*b5e70*/  @P5 STG.E desc[UR60][R234.64], R237 ;  /* 0x000000edea005986 */ /* 0x0087e2000c10193c */
[----:B--2---:R-:W-:-:S03]  /*b5e80*/  VIADD R16, R10, 0x6f ;  /* 0x0000006f0a107836 */ /* 0x004fc60000000000 */
[----:B------:R-:W2:Y:S01]  /*b5e90*/  LDL.LU R246, [R1+0xccc] ;  /* 0x000ccc0001f67983 */ /* 0x000ea20000300800 */
[----:B------:R-:W2:Y:S01]  /*b5ea0*/  LDC.64 R196, c[0x0][0x228] ;  /* 0x00008a00ffc47b82 */ /* 0x000ea20000000a00 */
[----:B-1----:R-:W-:Y:S01]  /*b5eb0*/  IMAD.WIDE R232, R0, 0x4, R8 ;  /* 0x0000000400e87825 */ /* 0x002fe200078e0208 */
[----:B------:R-:W-:Y:S02]  /*b5ec0*/  ISETP.LT.AND P5, PT, R17, R238, !P6 ;  /* 0x000000ee1100720c */ /* 0x000fe400077a1270 */
[----:B------:R-:W2:Y:S04]  /*b5ed0*/  LDL.LU R238, [R1+0x14cc] ;  /* 0x0014cc0001ee7983 */ /* 0x000ea80000300800 */
[----:B------:R-:W1:Y:S01]  /*b5ee0*/  LDC R236, c[0x0][0x228] ;  /* 0x00008a00ffec7b82 */ /* 0x000e620000000800 */
[----:B----4-:R4:W-:Y:S01]  /*b5ef0*/  @P4 STG.E desc[UR60][R232.64], R199 ;  /* 0x000000c7e8004986 */ /* 0x0109e2000c10193c */
[----:B------:R-:W-:-:S03]  /*b5f00*/  ISETP.GE.AND P4, PT, R16, R245, PT ;  /* 0x000000f51000720c */ /* 0x000fc60003f86270 */
[----:B------:R-:W2:Y:S01]  /*b5f10*/  LDL.LU R16, [R1+0x1cbc] ;  /* 0x001cbc0001107983 */ /* 0x000ea20000300800 */
[----:B------:R-:W-:Y:S01]  /*b5f20*/  ISETP.LT.AND P0, PT, R13, R247, !P6 ;  /* 0x000000f70d00720c */ /* 0x000fe20007701270 */
[----:B------:R-:W-:Y:S01]  /*b5f30*/  IMAD.IADD R0, R0, 0x1, R14 ;  /* 0x0000000100007824 */ /* 0x000fe200078e020e */
[----:B------:R-:W-:Y:S01]  /*b5f40*/  ISETP.LT.AND P6, PT, R15, R198, !P6 ;  /* 0x000000c60f00720c */ /* 0x000fe200077c1270 */
[----:B---3--:R-:W3:Y:S02]  /*b5f50*/  LDC R237, c[0x0][0x228] ;  /* 0x00008a00ffed7b82 */ /* 0x008ee40000000800 */
[----:B----4-:R-:W-:-:S04]  /*b5f60*/  IMAD.WIDE R198, R0, 0x4, R2 ;  /* 0x0000000400c67825 */ /* 0x010fc800078e0202 */
[C---:B------:R-:W-:Y:S02]  /*b5f70*/  IMAD.WIDE R232, R0.reuse, 0x4, R4 ;  /* 0x0000000400e87825 */ /* 0x040fe400078e0204 */
[----:B------:R-:W4:Y:S02]  /*b5f80*/  LDC R247, c[0x0][0x228] ;  /* 0x00008a00fff77b82 */ /* 0x000f240000000800 */
[----:B------:R-:W-:-:S06]  /*b5f90*/  IMAD.WIDE R234, R0, 0x4, R6 ;  /* 0x0000000400ea7825 */ /* 0x000fcc00078e0206 */
[----:B------:R-:W4:Y:S01]  /*b5fa0*/  LDC R245, c[0x0][0x228] ;  /* 0x00008a00fff57b82 */ /* 0x000f220000000800 */
[----:B--2---:R2:W-:Y:S04]  /*b5fb0*/  @P3 STG.E desc[UR60][R198.64], R16 ;  /* 0x00000010c6003986 */ /* 0x0045e8000c10193c */
[----:B------:R3:W-:Y:S04]  /*b5fc0*/  @P0 STG.E desc[UR60][R232.64], R252 ;  /* 0x000000fce8000986 */ /* 0x0007e8000c10193c */
[----:B------:R4:W-:Y:S01]  /*b5fd0*/  @P5 STG.E desc[UR60][R234.64], R238 ;  /* 0x000000eeea005986 */ /* 0x0009e2000c10193c */
[----:B--2---:R-:W-:Y:S01]  /*b5fe0*/  IMAD.WIDE R198, R0, 0x4, R8 ;  /* 0x0000000400c67825 */ /* 0x004fe200078e0208 */
[----:B------:R-:W-:-:S02]  /*b5ff0*/  IADD3 R16, R10, 0x70, RZ ;  /* 0x000000700a107810 */ /* 0x000fc40007ffe0ff */
[----:B-1----:R-:W-:Y:S01]  /*b6000*/  ISETP.LT.AND P5, PT, R17, R236, !P4 ;  /* 0x000000ec1100720c */ /* 0x002fe200067a1270 */
[----:B---3--:R-:W2:Y:S04]  /*b6010*/  LDL.LU R252, [R1+0xdc] ;  /* 0x0000dc0001fc7983 */ /* 0x008ea80000300800 */
[----:B------:R-:W3:Y:S01]  /*b6020*/  LDL.LU R236, [R1+0x4dc] ;  /* 0x0004dc0001ec7983 */ /* 0x000ee20000300800 */
[----:B----4-:R-:W1:Y:S03]  /*b6030*/  LDC R238, c[0x0][0x228] ;  /* 0x00008a00ffee7b82 */ /* 0x010e660000000800 */
[----:B------:R4:W-:Y:S01]  /*b6040*/  @P6 STG.E desc[UR60][R198.64], R246 ;  /* 0x000000f6c6006986 */ /* 0x0009e2000c10193c */
[----:B------:R-:W-:-:S03]  /*b6050*/  ISETP.GE.AND P6, PT, R16, R197, PT ;  /* 0x000000c51000720c */ /* 0x000fc60003fc6270 */
[----:B----4-:R-:W4:Y:S04]  /*b6060*/  LDL.LU R246, [R1+0x1cc0] ;  /* 0x001cc00001f67983 */ /* 0x010f280000300800 */
[----:B------:R-:W2:Y:S04]  /*b6070*/  LDL.LU R16, [R1+0x10dc] ;  /* 0x0010dc0001107983 */ /* 0x000ea80000300800 */
[----:B------:R-:W3:Y:S01]  /*b6080*/  LDL.LU R197, [R1+0x8cc] ;  /* 0x0008cc0001c57983 */ /* 0x000ee20000300800 */
[----:B------:R-:W-:Y:S02]  /*b6090*/  ISETP.LT.AND P0, PT, R11, R239, !P4 ;  /* 0x000000ef0b00720c */ /* 0x000fe40006701270 */
[----:B------:R-:W1:Y:S01]  /*b60a0*/  LDC R239, c[0x0][0x22c] ;  /* 0x00008b00ffef7b82 */ /* 0x000e620000000800 */
[----:B------:R-:W-:Y:S01]  /*b60b0*/  ISETP.LT.AND P3, PT, R13, R244, !P4 ;  /* 0x000000f40d00720c */ /* 0x000fe20006761270 */
[----:B------:R-:W-:Y:S01]  /*b60c0*/  IMAD.IADD R0, R0, 0x1, R14 ;  /* 0x0000000100007824 */ /* 0x000fe200078e020e */
[----:B------:R-:W-:-:S03]  /*b60d0*/  ISETP.LT.AND P4, PT, R15, R237, !P4 ;  /* 0x000000ed0f00720c */ /* 0x000fc60006781270 */
[C---:B------:R-:W-:Y:S02]  /*b60e0*/  IMAD.WIDE R198, R0.reuse, 0x4, R2 ;  /* 0x0000000400c67825 */ /* 0x040fe400078e0202 */
[----:B------:R-:W4:Y:S02]  /*b60f0*/  LDC R244, c[0x0][0x228] ;  /* 0x00008a00fff47b82 */ /* 0x000f240000000800 */
[----:B------:R-:W-:-:S04]  /*b6100*/  IMAD.WIDE R232, R0, 0x4, R4 ;  /* 0x0000000400e87825 */ /* 0x000fc800078e0204 */
[----:B------:R-:W-:Y:S02]  /*b6110*/  IMAD.WIDE R234, R0, 0x4, R6 ;  /* 0x0000000400ea7825 */ /* 0x000fe400078e0206 */
[----:B------:R-:W4:Y:S01]  /*b6120*/  LDC R237, c[0x0][0x228] ;  /* 0x00008a00ffed7b82 */ /* 0x000f220000000800 */
[----:B--2---:R2:W-:Y:S04]  /*b6130*/  @P0 STG.E desc[UR60][R198.64], R16 ;  /* 0x00000010c6000986 */ /* 0x0045e8000c10193c */
[----:B---3--:R3:W-:Y:S01]  /*b6140*/  @P3 STG.E desc[UR60][R232.64], R197 ;  /* 0x000000c5e8003986 */ /* 0x0087e2000c10193c */
[----:B------:R-:W-:-:S03]  /*b6150*/  ISETP.LT.AND P0, PT, R13, R247, !P6 ;  /* 0x000000f70d00720c */ /* 0x000fc60007701270 */
[----:B------:R4:W-:Y:S01]  /*b6160*/  @P5 STG.E desc[UR60][R234.64], R236 ;  /* 0x000000ecea005986 */ /* 0x0009e2000c10193c */
[----:B-1----:R-:W-:Y:S01]  /*b6170*/  ISETP.LT.AND P5, PT, R17, R238, !P6 ;  /* 0x000000ee1100720c */ /* 0x002fe200077a1270 */
[----:B--2---:R-:W-:Y:S02]  /*b6180*/  VIADD R16, R10, 0x71 ;  /* 0x000000710a107836 */ /* 0x004fe40000000000 */
[----:B------:R-:W2:Y:S01]  /*b6190*/  LDL.LU R247, [R1+0xcd0] ;  /* 0x000cd00001f77983 */ /* 0x000ea20000300800 */
[----:B------:R-:W1:Y:S01]  /*b61a0*/  LDC.64 R198, c[0x0][0x228] ;  /* 0x00008a00ffc67b82 */ /* 0x000e620000000a00 */
[----:B---3--:R-:W-:Y:S02]  /*b61b0*/  IMAD.WIDE R232, R0, 0x4, R8 ;  /* 0x0000000400e87825 */ /* 0x008fe400078e0208 */
[----:B------:R-:W3:Y:S04]  /*b61c0*/  LDL.LU R238, [R1+0x14d0] ;  /* 0x0014d00001ee7983 */ /* 0x000ee80000300800 */
[----:B------:R4:W-:Y:S01]  /*b61d0*/  @P4 STG.E desc[UR60][R232.64], R252 ;  /* 0x000000fce8004986 */ /* 0x0009e2000c10193c */
[----:B------:R-:W-:Y:S01]  /*b61e0*/  ISETP.GE.AND P4, PT, R16, R239, PT ;  /* 0x000000ef1000720c */ /* 0x000fe20003f86270 */
[----:B----4-:R-:W4:Y:S01]  /*b61f0*/  LDC R236, c[0x0][0x228] ;  /* 0x00008a00ffec7b82 */ /* 0x010f220000000800 */
[----:B------:R-:W-:Y:S01]  /*b6200*/  ISETP.LT.AND P3, PT, R11, R245, !P6 ;  /* 0x000000f50b00720c */ /* 0x000fe20007761270 */
[----:B------:R-:W4:Y:S01]  /*b6210*/  LDL.LU R252, [R1+0x8d0] ;  /* 0x0008d00001fc7983 */ /* 0x000f220000300800 */
[----:B------:R-:W-:-:S05]  /*b6220*/  IADD3 R0, R0, R14, RZ ;  /* 0x0000000e00007210 */ /* 0x000fca0007ffe0ff */
[----:B------:R-:W4:Y:S01]  /*b6230*/  LDC R239, c[0x0][0x228] ;  /* 0x00008a00ffef7b82 */ /* 0x000f220000000800 */
[----:B------:R-:W2:Y:S01]  /*b6240*/  LDL.LU R16, [R1+0x18d0] ;  /* 0x0018d00001107983 */ /* 0x000ea20000300800 */
[----:B------:R-:W-:Y:S01]  /*b6250*/  ISETP.LT.AND P6, PT, R15, R196, !P6 ;  /* 0x000000c40f00720c */ /* 0x000fe200077c1270 */
[----:B------:R-:W-:-:S05]  /*b6260*/  IMAD.WIDE R196, R0, 0x4, R2 ;  /* 0x0000000400c47825 */ /* 0x000fca00078e0202 */
[----:B------:R-:W4:Y:S01]  /*b6270*/  LDC R245, c[0x0][0x228] ;  /* 0x00008a00fff57b82 */ /* 0x000f220000000800 */
[----:B------:R1:W-:Y:S07]  /*b6280*/  @P3 STG.E desc[UR60][R196.64], R246 ;  /* 0x000000f6c4003986 */ /* 0x0003ee000c10193c */
[----:B-1----:R-:W1:Y:S01]  /*b6290*/  LDC R246, c[0x0][0x228] ;  /* 0x00008a00fff67b82 */ /* 0x002e620000000800 */
[----:B------:R-:W-:-:S04]  /*b62a0*/  IMAD.WIDE R232, R0, 0x4, R4 ;  /* 0x0000000400e87825 */ /* 0x000fc800078e0204 */
[----:B------:R-:W-:-:S03]  /*b62b0*/  IMAD.WIDE R234, R0, 0x4, R6 ;  /* 0x0000000400ea7825 */ /* 0x000fc600078e0206 */
[----:B------:R-:W4:Y:S01]  /*b62c0*/  LDC.64 R196, c[0x0][0x228] ;  /* 0x00008a00ffc47b82 */ /* 0x000f220000000a00 */
[----:B-1----:R-:W-:Y:S02]  /*b62d0*/  ISETP.LT.AND P3, PT, R13, R246, !P4 ;  /* 0x000000f60d00720c */ /* 0x002fe40006761270 */
[----:B------:R-:W4:Y:S04]  /*b62e0*/  LDL.LU R246, [R1+0xe0] ;  /* 0x0000e00001f67983 */ /* 0x000f280000300800 */
[----:B--2---:R1:W-:Y:S04]  /*b62f0*/  @P0 STG.E desc[UR60][R232.64], R16 ;  /* 0x00000010e8000986 */ /* 0x0043e8000c10193c */
[----:B---3--:R2:W-:Y:S01]  /*b6300*/  @P5 STG.E desc[UR60][R234.64], R238 ;  /* 0x000000eeea005986 */ /* 0x0085e2000c10193c */
[----:B-1----:R-:W-:-:S04]  /*b6310*/  IMAD.WIDE R232, R0, 0x4, R8 ;  /* 0x0000000400e87825 */ /* 0x002fc800078e0208 */
[----:B------:R-:W-:Y:S01]  /*b6320*/  VIADD R16, R10, 0x72 ;  /* 0x000000720a107836 */ /* 0x000fe20000000000 */
[----:B------:R1:W-:Y:S01]  /*b6330*/  @P6 STG.E desc[UR60][R232.64], R247 ;  /* 0x000000f7e8006986 */ /* 0x0003e2000c10193c */
[----:B--2---:R-:W2:Y:S03]  /*b6340*/  LDC R238, c[0x0][0x228] ;  /* 0x00008a00ffee7b82 */ /* 0x004ea60000000800 */
[----:B------:R-:W-:Y:S02]  /*b6350*/  ISETP.GE.AND P6, PT, R16, R199, PT ;  /* 0x000000c71000720c */ /* 0x000fe40003fc6270 */
[----:B------:R-:W3:Y:S04]  /*b6360*/  LDL.LU R16, [R1+0x10e0] ;  /* 0x0010e00001107983 */ /* 0x000ee80000300800 */
[----:B------:R-:W2:Y:S01]  /*b6370*/  LDL.LU R199, [R1+0x4e0] ;  /* 0x0004e00001c77983 */ /* 0x000ea20000300800 */
[----:B------:R-:W-:Y:S01]  /*b6380*/  ISETP.LT.AND P0, PT, R11, R244, !P4 ;  /* 0x000000f40b00720c */ /* 0x000fe20006701270 */
[----:B------:R-:W-:Y:S01]  /*b6390*/  IMAD.IADD R0, R0, 0x1, R14 ;  /* 0x0000000100007824 */ /* 0x000fe200078e020e */
[----:B----4-:R-:W-:Y:S01]  /*b63a0*/  ISETP.LT.AND P5, PT, R17, R236, !P4 ;  /* 0x000000ec1100720c */ /* 0x010fe200067a1270 */
[----:B-1----:R-:W1:Y:S01]  /*b63b0*/  LDC R247, c[0x0][0x228] ;  /* 0x00008a00fff77b82 */ /* 0x002e620000000800 */
[----:B------:R-:W-:Y:S01]  /*b63c0*/  ISETP.LT.AND P4, PT, R15, R237, !P4 ;  /* 0x000000ed0f00720c */ /* 0x000fe20006781270 */
[----:B------:R-:W-:-:S04]  /*b63d0*/  IMAD.WIDE R232, R0, 0x4, R2 ;  /* 0x0000000400e87825 */ /* 0x000fc800078e0202 */
[C---:B------:R-:W-:Y:S02]  /*b63e0*/  IMAD.WIDE R234, R0.reuse, 0x4, R4 ;  /* 0x0000000400ea7825 */ /* 0x040fe400078e0204 */
[----:B------:R-:W4:Y:S02]  /*b63f0*/  LDC R244, c[0x0][0x228] ;  /* 0x00008a00fff47b82 */ /* 0x000f240000000800 */
[C---:B------:R-:W-:Y:S01]  /*b6400*/  IMAD.WIDE R236, R0.reuse, 0x4, R6 ;  /* 0x0000000400ec7825 */ /* 0x040fe200078e0206 */
[----:B---3--:R3:W-:Y:S04]  /*b6410*/  @P0 STG.E desc[UR60][R232.64], R16 ;  /* 0x00000010e8000986 */ /* 0x0087e8000c10193c */
[----:B------:R1:W-:Y:S04]  /*b6420*/  @P3 STG.E desc[UR60][R234.64], R252 ;  /* 0x000000fcea003986 */ /* 0x0003e8000c10193c */
[----:B--2---:R2:W-:Y:S01]  /*b6430*/  @P5 STG.E desc[UR60][R236.64], R199 ;  /* 0x000000c7ec005986 */ /* 0x0045e2000c10193c */
[----:B---3--:R-:W-:Y:S01]  /*b6440*/  IMAD.WIDE R232, R0, 0x4, R8 ;  /* 0x0000000400e87825 */ /* 0x008fe200078e0208 */
[----:B------:R-:W-:-:S02]  /*b6450*/  IADD3 R16, R10, 0x73, RZ ;  /* 0x000000730a107810 */ /* 0x000fc40007ffe0ff */
[----:B------:R-:W-:Y:S01]  /*b6460*/  ISETP.LT.AND P5, PT, R17, R238, !P6 ;  /* 0x000000ee1100720c */ /* 0x000fe200077a1270 */
[----:B-1----:R-:W3:Y:S04]  /*b6470*/  LDL.LU R252, [R1+0xcd4] ;  /* 0x000cd40001fc7983 */ /* 0x002ee80000300800 */
[----:B--2---:R-:W2:Y:S01]  /*b6480*/  LDL.LU R237, [R1+0x14d4] ;  /* 0x0014d40001ed7983 */ /* 0x004ea20000300800 */
[----:B------:R-:W1:Y:S03]  /*b6490*/  LDC R236, c[0x0][0x228] ;  /* 0x00008a00ffec7b82 */ /* 0x000e660000000800 */
[----:B------:R4:W-:Y:S01]  /*b64a0*/  @P4 STG.E desc[UR60][R232.64], R246 ;  /* 0x000000f6e8004986 */ /* 0x0009e2000c10193c */
[----:B------:R-:W-:-:S03]  /*b64b0*/  ISETP.GE.AND P4, PT, R16, R197, PT ;  /* 0x000000c51000720c */ /* 0x000fc60003f86270 */
[----:B------:R-:W3:Y:S04]  /*b64c0*/  LDL.LU R238, [R1+0x18d4] ;  /* 0x0018d40001ee7983 */ /* 0x000ee80000300800 */
[----:B------:R-:W2:Y:S01]  /*b64d0*/  LDL.LU R197, [R1+0x1cc4] ;  /* 0x001cc40001c57983 */ /* 0x000ea20000300800 */
[----:B------:R-:W-:Y:S02]  /*b64e0*/  ISETP.LT.AND P3, PT, R11, R239, !P6 ;  /* 0x000000ef0b00720c */ /* 0x000fe40007761270 */
[----:B------:R-:W1:Y:S01]  /*b64f0*/  LDC R239, c[0x0][0x22c] ;  /* 0x00008b00ffef7b82 */ /* 0x000e620000000800 */
[----:B------:R-:W-:Y:S01]  /*b6500*/  ISETP.LT.AND P0, PT, R13, R245, !P6 ;  /* 0x000000f50d00720c */ /* 0x000fe20007701270 */
[----:B------:R-:W-:Y:S01]  /*b6510*/  IMAD.IADD R0, R0, 0x1, R14 ;  /* 0x0000000100007824 */ /* 0x000fe200078e020e */
[----:B------:R-:W-:-:S03]  /*b6520*/  ISETP.LT.AND P6, PT, R15, R198, !P6 ;  /* 0x000000c60f00720c */ /* 0x000fc600077c1270 */
[C---:B------:R-:W-:Y:S02]  /*b6530*/  IMAD.WIDE R198, R0.reuse, 0x4, R2 ;  /* 0x0000000400c67825 */ /* 0x040fe400078e0202 */
[----:B----4-:R-:W4:Y:S02]  /*b6540*/  LDC R246, c[0x0][0x228] ;  /* 0x00008a00fff67b82 */ /* 0x010f240000000800 */
[----:B------:R-:W-:-:S04]  /*b6550*/  IMAD.WIDE R232, R0, 0x4, R4 ;  /* 0x0000000400e87825 */ /* 0x000fc800078e0204 */
[----:B------:R-:W-:Y:S02]  /*b6560*/  IMAD.WIDE R234, R0, 0x4, R6 ;  /* 0x0000000400ea7825 */ /* 0x000fe400078e0206 */
[----:B------:R-:W4:Y:S02]  /*b6570*/  LDC R245, c[0x0][0x228] ;  /* 0x00008a00fff57b82 */ /* 0x000f240000000800 */
[----:B------:R-:W-:Y:S01]  /*b6580*/  VIADD R16, R10, 0x74 ;  /* 0x000000740a107836 */ /* 0x000fe20000000000 */
[----:B--2---:R2:W-:Y:S04]  /*b6590*/  @P3 STG.E desc[UR60][R198.64], R197 ;  /* 0x000000c5c6003986 */ /* 0x0045e8000c10193c */
[----:B---3--:R3:W-:Y:S01]  /*b65a0*/  @P0 STG.E desc[UR60][R232.64], R238 ;  /* 0x000000eee8000986 */ /* 0x0087e2000c10193c */
[----:B------:R-:W-:-:S03]  /*b65b0*/  ISETP.LT.AND P3, PT, R13, R247, !P4 ;  /* 0x000000f70d00720c */ /* 0x000fc60006761270 */
[----:B------:R4:W-:Y:S01]  /*b65c0*/  @P5 STG.E desc[UR60][R234.64], R237 ;  /* 0x000000edea005986 */ /* 0x0009e2000c10193c */
[----:B-1----:R-:W-:-:S03]  /*b65d0*/  ISETP.LT.AND P5, PT, R17, R236, !P4 ;  /* 0x000000ec1100720c */ /* 0x002fc600067a1270 */
[----:B------:R-:W4:Y:S01]  /*b65e0*/  LDL.LU R247, [R1+0x8d4] ;  /* 0x0008d40001f77983 */ /* 0x000f220000300800 */
[----:B--2---:R-:W1:Y:S01]  /*b65f0*/  LDC.64 R198, c[0x0][0x228] ;  /* 0x00008a00ffc67b82 */ /* 0x004e620000000a00 */
[----:B---3--:R-:W-:Y:S02]  /*b6600*/  IMAD.WIDE R232, R0, 0x4, R8 ;  /* 0x0000000400e87825 */ /* 0x008fe400078e0208 */
[----:B------:R-:W2:Y:S04]  /*b6610*/  LDL.LU R236, [R1+0x4e4] ;  /* 0x0004e40001ec7983 */ /* 0x000ea80000300800 */
[----:B------:R3:W-:Y:S01]  /*b6620*/  @P6 STG.E desc[UR60][R232.64], R252 ;  /* 0x000000fce8006986 */ /* 0x0007e2000c10193c */
[----:B------:R-:W-:Y:S01]  /*b6630*/  ISETP.GE.AND P6, PT, R16, R239, PT ;  /* 0x000000ef1000720c */ /* 0x000fe20003fc6270 */
[----:B----4-:R-:W4:Y:S01]  /*b6640*/  LDC R237, c[0x0][0x228] ;  /* 0x00008a00ffed7b82 */ /* 0x010f220000000800 */
[----:B------:R-:W-:-:S07]  /*b6650*/  ISETP.LT.AND P0, PT, R11, R244, !P4 ;  /* 0x000000f40b00720c */ /* 0x000fce0006701270 */
[----:B------:R-:W4:Y:S01]  /*b6660*/  LDC R238, c[0x0][0x228] ;  /* 0x00008a00ffee7b82 */ /* 0x000f220000000800 */
[----:B---3--:R-:W3:Y:S04]  /*b6670*/  LDL.LU R252, [R1+0x14d8] ;  /* 0x0014d80001fc7983 */ /* 0x008ee80000300800 */
[----:B------:R-:W4:Y:S01]  /*b6680*/  LDL.LU R16, [R1+0x10e4] ;  /* 0x0010e40001107983 */ /* 0x000f220000300800 */
[----:B------:R-:W-:Y:S02]  /*b6690*/  IADD3 R0, R0, R14, RZ ;  /* 0x0000000e00007210 */ /* 0x000fe40007ffe0ff */
[----:B------:R-:W3:Y:S01]  /*b66a0*/  LDC R239, c[0x0][0x228] ;  /* 0x00008a00ffef7b82 */ /* 0x000ee20000000800 */
[----:B------:R-:W-:Y:S02]  /*b66b0*/  ISETP.LT.AND P4, PT, R15, R196, !P4 ;  /* 0x000000c40f00720c */ /* 0x000fe40006781270 */
[----:B------:R-:W-:-:S04]  /*b66c0*/  IMAD.WIDE R196, R0, 0x4, R2 ;  /* 0x0000000400c47825 */ /* 0x000fc800078e0202 */
[----:B------:R-:W-:Y:S01]  /*b66d0*/  IMAD.WIDE R232, R0, 0x4, R4 ;  /* 0x0000000400e87825 */ /* 0x000fe200078e0204 */
[----:B------:R-:W3:Y:S01]  /*b66e0*/  LDC R244, c[0x0][0x228] ;  /* 0x00008a00fff47b82 */ /* 0x000ee20000000800 */
[----:B----4-:R-:W-:Y:S01]  /*b66f0*/  @P0 STG.E desc[UR60][R196.64], R16 ;  /* 0x00000010c4000986 */ /* 0x010fe2000c10193c */
[----:B------:R-:W-:-:S03]  /*b6700*/  ISETP.LT.AND P0, PT, R13, R246, !P6 ;  /* 0x000000f60d00720c */ /* 0x000fc60007701270 */
[----:B------:R-:W4:Y:S04]  /*b6710*/  LDL.LU R246, [R1+0x18d8] ;  /* 0x0018d80001f67983 */ /* 0x000f280000300800 */
[----:B------:R1:W-:Y:S04]  /*b6720*/  @P3 STG.E desc[UR60][R232.64], R247 ;  /* 0x000000f7e8003986 */ /* 0x0003e8000c10193c */
[----:B-1----:R-:W3:Y:S01]  /*b6730*/  LDL.LU R233, [R1+0xe4] ;  /* 0x0000e40001e97983 */ /* 0x002ee20000300800 */
[----:B------:R-:W-:-:S03]  /*b6740*/  IMAD.WIDE R234, R0, 0x4, R6 ;  /* 0x0000000400ea7825 */ /* 0x000fc600078e0206 */
[----:B------:R-:W4:Y:S01]  /*b6750*/  LDL.LU R247, [R1+0xcd8] ;  /* 0x000cd80001f77983 */ /* 0x000f220000300800 */
[----:B------:R-:W-:-:S04]  /*b6760*/  IMAD.WIDE R196, R0, 0x4, R8 ;  /* 0x0000000400c47825 */ /* 0x000fc800078e0208 */
[----:B------:R-:W-:Y:S01]  /*b6770*/  VIADD R16, R10, 0x75 ;  /* 0x000000750a107836 */ /* 0x000fe20000000000 */
[----:B--2---:R1:W-:Y:S01]  /*b6780*/  @P5 STG.E desc[UR60][R234.64], R236 ;  /* 0x000000ecea005986 */ /* 0x0043e2000c10193c */
[----:B------:R-:W-:Y:S02]  /*b6790*/  ISETP.LT.AND P3, PT, R11, R245, !P6 ;  /* 0x000000f50b00720c */ /* 0x000fe40007761270 */
[----:B------:R-:W2:Y:S01]  /*b67a0*/  LDC R245, c[0x0][0x22c] ;  /* 0x00008b00fff57b82 */ /* 0x000ea20000000800 */
[----:B------:R-:W-:-:S07]  /*b67b0*/  IMAD.IADD R0, R0, 0x1, R14 ;  /* 0x0000000100007824 */ /* 0x000fce00078e020e */
[----:B-1----:R-:W1:Y:S01]  /*b67c0*/  LDC R236, c[0x0][0x228] ;  /* 0x00008a00ffec7b82 */ /* 0x002e620000000800 */
[----:B---3--:R3:W-:Y:S01]  /*b67d0*/  @P4 STG.E desc[UR60][R196.64], R233 ;  /* 0x000000e9c4004986 */ /* 0x0087e2000c10193c */
[----:B------:R-:W-:-:S03]  /*b67e0*/  ISETP.GE.AND P4, PT, R16, R199, PT ;  /* 0x000000c71000720c */ /* 0x000fc60003f86270 */
[----:B------:R-:W2:Y:S01]  /*b67f0*/  LDL.LU R199, [R1+0x1cc8] ;  /* 0x001cc80001c77983 */ /* 0x000ea20000300800 */
[----:B------:R-:W-:Y:S02]  /*b6800*/  ISETP.LT.AND P5, PT, R17, R237, !P6 ;  /* 0x000000ed1100720c */ /* 0x000fe400077a1270 */
[----:B------:R-:W-:Y:S01]  /*b6810*/  ISETP.LT.AND P6, PT, R15, R238, !P6 ;  /* 0x000000ee0f00720c */ /* 0x000fe200077c1270 */
[C---:B------:R-:W-:Y:S01]  /*b6820*/  IMAD.WIDE R234, R0.reuse, 0x4, R6 ;  /* 0x0000000400ea7825 */ /* 0x040fe200078e0206 */
[----:B------:R-:W4:Y:S03]  /*b6830*/  LDL.LU R238, [R1+0x10e8] ;  /* 0x0010e80001ee7983 */ /* 0x000f260000300800 */
[----:B---3--:R-:W-:-:S04]  /*b6840*/  IMAD.WIDE R196, R0, 0x4, R2 ;  /* 0x0000000400c47825 */ /* 0x008fc800078e0202 */
[----:B------:R-:W-:Y:S01]  /*b6850*/  IMAD.WIDE R232, R0, 0x4, R4 ;  /* 0x0000000400e87825 */ /* 0x000fe200078e0204 */
[----:B------:R-:W-:Y:S01]  /*b6860*/  IADD3 R16, R10, 0x76, RZ ;  /* 0x000000760a107810 */ /* 0x000fe20007ffe0ff */
[----:B------:R-:W3:Y:S01]  /*b6870*/  LDC R237, c[0x0][0x228] ;  /* 0x00008a00ffed7b82 */ /* 0x000ee20000000800 */
[----:B--2---:R2:W-:Y:S04]  /*b6880*/  @P3 STG.E desc[UR60][R196.64], R199 ;  /* 0x000000c7c4003986 */ /* 0x0045e8000c10193c */
[----:B----4-:R4:W-:Y:S04]  /*b6890*/  @P0 STG.E desc[UR60][R232.64], R246 ;  /* 0x000000f6e8000986 */ /* 0x0109e8000c10193c */
[----:B------:R3:W-:Y:S01]  /*b68a0*/  @P5 STG.E desc[UR60][R234.64], R252 ;  /* 0x000000fcea005986 */ /* 0x0007e2000c10193c */
[----:B-1----:R-:W-:Y:S01]  /*b68b0*/  ISETP.LT.AND P5, PT, R17, R236, !P4 ;  /* 0x000000ec1100720c */ /* 0x002fe200067a1270 */
[----:B--2---:R-:W1:Y:S01]  /*b68c0*/  LDC.64 R196, c[0x0][0x228] ;  /* 0x00008a00ffc47b82 */ /* 0x004e620000000a00 */
[----:B----4-:R-:W-:Y:S01]  /*b68d0*/  IMAD.WIDE R232, R0, 0x4, R8 ;  /* 0x0000000400e87825 */ /* 0x010fe200078e0208 */
[----:B---3--:R-:W2:Y:S01]  /*b68e0*/  LDL.LU R252, [R1+0x1ccc] ;  /* 0x001ccc0001fc7983 */ /* 0x008ea20000300800 */
[----:B------:R-:W-:-:S05]  /*b68f0*/  ISETP.LT.AND P3, PT, R13, R244, !P4 ;  /* 0x000000f40d00720c */ /* 0x000fca0006761270 */
[----:B------:R-:W3:Y:S01]  /*b6900*/  LDC R246, c[0x0][0x228] ;  /* 0x00008a00fff67b82 */ /* 0x000ee20000000800 */
[----:B------:R4:W-:Y:S01]  /*b6910*/  @P6 STG.E desc[UR60][R232.64], R247 ;  /* 0x000000f7e8006986 */ /* 0x0009e2000c10193c */
[----:B------:R-:W-:-:S03]  /*b6920*/  ISETP.GE.AND P6, PT, R16, R245, PT ;  /* 0x000000f51000720c */ /* 0x000fc60003fc6270 */
[----:B------:R-:W3:Y:S01]  /*b6930*/  LDL.LU R236, [R1+0x4e8] ;  /* 0x0004e80001ec7983 */ /* 0x000ee20000300800 */
[----:B------:R-:W-:Y:S01]  /*b6940*/  ISETP.LT.AND P0, PT, R11, R239, !P4 ;  /* 0x000000ef0b00720c */ /* 0x000fe20006701270 */
[----:B------:R-:W-:Y:S01]  /*b6950*/  IMAD.IADD R0, R0, 0x1, R14 ;  /* 0x0000000100007824 */ /* 0x000fe200078e020e */
[----:B------:R-:W1:Y:S01]  /*b6960*/  LDC R244, c[0x0][0x228] ;  /* 0x00008a00fff47b82 */ /* 0x000e620000000800 */
[----:B------:R-:W2:Y:S04]  /*b6970*/  LDL.LU R16, [R1+0x8d8] ;  /* 0x0008d80001107983 */ /* 0x000ea80000300800 */
[----:B------:R-:W3:Y:S01]  /*b6980*/  LDL.LU R245, [R1+0xe8] ;  /* 0x0000e80001f57983 */ /* 0x000ee20000300800 */
[----:B------:R-:W-:Y:S01]  /*b6990*/  ISETP.LT.AND P4, PT, R15, R198, !P4 ;  /* 0x000000c60f00720c */ /* 0x000fe20006781270 */
[C---:B------:R-:W-:Y:S01]  /*b69a0*/  IMAD.WIDE R198, R0.reuse, 0x4, R2 ;  /* 0x0000000400c67825 */ /* 0x040fe200078e0202 */
[----:B------:R-:W1:Y:S04]  /*b69b0*/  LDC R239, c[0x0][0x228] ;  /* 0x00008a00ffef7b82 */ /* 0x000e680000000800 */
[----:B------:R4:W-:Y:S04]  /*b69c0*/  @P0 STG.E desc[UR60][R198.64], R238 ;  /* 0x000000eec6000986 */ /* 0x0009e8000c10193c */
[----:B----4-:R-:W4:Y:S08]  /*b69d0*/  LDC R247, c[0x0][0x228] ;  /* 0x00008a00fff77b82 */ /* 0x010f300000000800 */
[----:B------:R-:W1:Y:S01]  /*b69e0*/  LDC R238, c[0x0][0x228] ;  /* 0x00008a00ffee7b82 */ /* 0x000e620000000800 */
[----:B------:R-:W-:-:S04]  /*b69f0*/  IMAD.WIDE R232, R0, 0x4, R4 ;  /* 0x0000000400e87825 */ /* 0x000fc800078e0204 */
[----:B------:R-:W-:-:S04]  /*b6a00*/  IMAD.WIDE R234, R0, 0x4, R6 ;  /* 0x0000000400ea7825 */ /* 0x000fc800078e0206 */
[----:B------:R-:W-:Y:S01]  /*b6a10*/  IMAD.WIDE R198, R0, 0x4, R8 ;  /* 0x0000000400c67825 */ /* 0x000fe200078e0208 */
[----:B-1----:R-:W-:Y:S01]  /*b6a20*/  ISETP.LT.AND P0, PT, R13, R238, !P6 ;  /* 0x000000ee0d00720c */ /* 0x002fe20007701270 */
[----:B--2---:R1:W-:Y:S01]  /*b6a30*/  @P3 STG.E desc[UR60][R232.64], R16 ;  /* 0x00000010e8003986 */ /* 0x0043e2000c10193c */
[----:B------:R-:W-:Y:S01]  /*b6a40*/  ISETP.LT.AND P3, PT, R11, R237, !P6 ;  /* 0x000000ed0b00720c */ /* 0x000fe20007761270 */
[----:B------:R-:W2:Y:S02]  /*b6a50*/  LDC R238, c[0x0][0x228] ;  /* 0x00008a00ffee7b82 */ /* 0x000ea40000000800 */
[----:B---3--:R3:W-:Y:S01]  /*b6a60*/  @P5 STG.E desc[UR60][R234.64], R236 ;  /* 0x000000ecea005986 */ /* 0x0087e2000c10193c */
[----:B------:R-:W-:-:S03]  /*b6a70*/  ISETP.LT.AND P5, PT, R17, R239, !P6 ;  /* 0x000000ef1100720c */ /* 0x000fc600077a1270 */
[----:B------:R4:W-:Y:S01]  /*b6a80*/  @P4 STG.E desc[UR60][R198.64], R245 ;  /* 0x000000f5c6004986 */ /* 0x0009e2000c10193c */
[----:B-1----:R-:W-:Y:S01]  /*b6a90*/  VIADD R16, R10, 0x77 ;  /* 0x000000770a107836 */ /* 0x002fe20000000000 */
[----:B------:R-:W-:Y:S01]  /*b6aa0*/  ISETP.LT.AND P6, PT, R15, R244, !P6 ;  /* 0x000000f40f00720c */ /* 0x000fe200077c1270 */
[----:B------:R-:W1:Y:S03]  /*b6ab0*/  LDC R239, c[0x0][0x228] ;  /* 0x00008a00ffef7b82 */ /* 0x000e660000000800 */
[----:B------:R-:W-:Y:S02]  /*b6ac0*/  ISETP.GE.AND P4, PT, R16, R197, PT ;  /* 0x000000c51000720c */ /* 0x000fe40003f86270 */
[----:B------:R-:W2:Y:S03]  /*b6ad0*/  LDL.LU R16, [R1+0x14dc] ;  /* 0x0014dc0001107983 */ /* 0x000ea60000300800 */
[----:B---3--:R-:W3:Y:S01]  /*b6ae0*/  LDC.64 R236, c[0x0][0x228] ;  /* 0x00008a00ffec7b82 */ /* 0x008ee20000000a00 */
[----:B------:R-:W3:Y:S04]  /*b6af0*/  LDL.LU R197, [R1+0xcdc] ;  /* 0x000cdc0001c57983 */ /* 0x000ee80000300800 */
[----:B------:R-:W2:Y:S01]  /*b6b00*/  LDL.LU R244, [R1+0x18dc] ;  /* 0x0018dc0001f47983 */ /* 0x000ea20000300800 */
[----:B------:R-:W-:-:S02]  /*b6b10*/  IADD3 R0, R0, R14, RZ ;  /* 0x0000000e00007210 */ /* 0x000fc40007ffe0ff */
[----:B----4-:R-:W4:Y:S03]  /*b6b20*/  LDC R245, c[0x0][0x228] ;  /* 0x00008a00fff57b82 */ /* 0x010f260000000800 */
[----:B------:R-:W-:-:S04]  /*b6b30*/  IMAD.WIDE R198, R0, 0x4, R2 ;  /* 0x0000000400c67825 */ /* 0x000fc800078e0202 */
[C---:B------:R-:W-:Y:S01]  /*b6b40*/  IMAD.WIDE R232, R0.reuse, 0x4, R4 ;  /* 0x0000000400e87825 */ /* 0x040fe200078e0204 */
[----:B------:R1:W-:Y:S03]  /*b6b50*/  @P3 STG.E desc[UR60][R198.64], R252 ;  /* 0x000000fcc6003986 */ /* 0x0003e6000c10193c */
[----:B------:R-:W-:Y:S01]  /*b6b60*/  IMAD.WIDE R234, R0, 0x4, R6 ;  /* 0x0000000400ea7825 */ /* 0x000fe200078e0206 */
[----:B------:R-:W-:-:S03]  /*b6b70*/  ISETP.LT.AND P3, PT, R13, R247, !P4 ;  /* 0x000000f70d00720c */ /* 0x000fc60006761270 */
[----:B-1----:R-:W-:Y:S01]  /*b6b80*/  IMAD.WIDE R198, R0, 0x4, R8 ;  /* 0x0000000400c67825 */ /* 0x002fe200078e0208 */
[----:B------:R-:W4:Y:S04]  /*b6b90*/  LDL.LU R252, [R1+0xec] ;  /* 0x0000ec0001fc7983 */ /* 0x000f280000300800 */
[----:B------:R-:W4:Y:S04]  /*b6ba0*/  LDL.LU R247, [R1+0x4ec] ;  /* 0x0004ec0001f77983 */ /* 0x000f280000300800 */
[----:B--2---:R-:W-:Y:S04]  /*b6bb0*/  @P0 STG.E desc[UR60][R232.64], R244 ;  /* 0x000000f4e8000986 */ /* 0x004fe8000c10193c */
[----:B------:R1:W-:Y:S01]  /*b6bc0*/  @P5 STG.E desc[UR60][R234.64], R16 ;  /* 0x00000010ea005986 */ /* 0x0003e2000c10193c */
[----:B------:R-:W-:-:S03]  /*b6bd0*/  ISETP.LT.AND P0, PT, R11, R246, !P4 ;  /* 0x000000f60b00720c */ /* 0x000fc60006701270 */
[----:B------:R-:W2:Y:S04]  /*b6be0*/  LDL.LU R246, [R1+0x8dc] ;  /* 0x0008dc0001f67983 */ /* 0x000ea80000300800 */
[----:B---3--:R3:W-:Y:S01]  /*b6bf0*/  @P6 STG.E desc[UR60][R198.64], R197 ;  /* 0x000000c5c6006986 */ /* 0x0087e2000c10193c */
[----:B-1----:R-:W-:-:S03]  /*b6c00*/  VIADD R16, R10, 0x78 ;  /* 0x000000780a107836 */ /* 0x002fc60000000000 */
[----:B------:R-:W4:Y:S01]  /*b6c10*/  LDL.LU R244, [R1+0x1cd0] ;  /* 0x001cd00001f47983 */ /* 0x000f220000300800 */
[----:B------:R-:W1:Y:S01]  /*b6c20*/  LDC R235, c[0x0][0x22c] ;  /* 0x00008b00ffeb7b82 */ /* 0x000e620000000800 */
[----:B------:R-:W-:Y:S02]  /*b6c30*/  ISETP.GE.AND P6, PT, R16, R237, PT ;  /* 0x000000ed1000720c */ /* 0x000fe40003fc6270 */
[----:B------:R-:W2:Y:S01]  /*b6c40*/  LDL.LU R237, [R1+0x10ec] ;  /* 0x0010ec0001ed7983 */ /* 0x000ea20000300800 */
[----:B------:R-:W-:Y:S01]  /*b6c50*/  IMAD.IADD R0, R0, 0x1, R14 ;  /* 0x0000000100007824 */ /* 0x000fe200078e020e */
[----:B------:R-:W-:-:S03]  /*b6c60*/  ISETP.LT.AND P5, PT, R17, R238, !P4 ;  /* 0x000000ee1100720c */ /* 0x000fc600067a1270 */
[----:B------:R-:W1:Y:S01]  /*b6c70*/  LDC R234, c[0x0][0x228] ;  /* 0x00008a00ffea7b82 */ /* 0x000e620000000800 */
[----:B------:R-:W-:Y:S01]  /*b6c80*/  ISETP.LT.AND P4, PT, R15, R196, !P4 ;  /* 0x000000c40f00720c */ /* 0x000fe20006781270 */
[----:B---3--:R-:W-:-:S04]  /*b6c90*/  IMAD.WIDE R196, R0, 0x4, R2 ;  /* 0x0000000400c47825 */ /* 0x008fc800078e0202 */
[----:B------:R-:W-:Y:S01]  /*b6ca0*/  IMAD.WIDE R198, R0, 0x4, R4 ;  /* 0x0000000400c67825 */ /* 0x000fe200078e0204 */
[----:B------:R-:W-:Y:S01]  /*b6cb0*/  IADD3 R16, R10, 0x79, RZ ;  /* 0x000000790a107810 */ /* 0x000fe20007ffe0ff */
[----:B------:R-:W3:Y:S02]  /*b6cc0*/  LDC R238, c[0x0][0x228] ;  /* 0x00008a00ffee7b82 */ /* 0x000ee40000000800 */
[----:B------:R-:W-:Y:S01]  /*b6cd0*/  IMAD.WIDE R232, R0, 0x4, R6 ;  /* 0x0000000400e87825 */ /* 0x000fe200078e0206 */
[----:B--2---:R-:W-:Y:S04]  /*b6ce0*/  @P0 STG.E desc[UR60][R196.64], R237 ;  /* 0x000000edc4000986 */ /* 0x004fe8000c10193c */
[----:B------:R2:W-:Y:S01]  /*b6cf0*/  @P3 STG.E desc[UR60][R198.64], R246 ;  /* 0x000000f6c6003986 */ /* 0x0005e2000c10193c */
[----:B------:R-:W-:-:S02]  /*b6d00*/  ISETP.LT.AND P3, PT, R11, R239, !P6 ;  /* 0x000000ef0b00720c */ /* 0x000fc40007761270 */
[----:B----4-:R-:W-:Y:S01]  /*b6d10*/  ISETP.LT.AND P0, PT, R13, R245, !P6 ;  /* 0x000000f50d00720c */ /* 0x010fe20007701270 */
[----:B------:R4:W-:Y:S01]  /*b6d20*/  @P5 STG.E desc[UR60][R232.64], R247 ;  /* 0x000000f7e8005986 */ /* 0x0009e2000c10193c */
[----:B------:R-:W3:Y:S03]  /*b6d30*/  LDC R239, c[0x0][0x228] ;  /* 0x00008a00ffef7b82 */ /* 0x000ee60000000800 */
[----:B------:R-:W3:Y:S01]  /*b6d40*/  LDL.LU R245, [R1+0xce0] ;  /* 0x000ce00001f57983 */ /* 0x000ee20000300800 */
[----:B--2---:R-:W-:-:S04]  /*b6d50*/  IMAD.WIDE R198, R0, 0x4, R8 ;  /* 0x0000000400c67825 */ /* 0x004fc800078e0208 */
[----:B------:R-:W2:Y:S01]  /*b6d60*/  LDC R237, c[0x0][0x228] ;  /* 0x00008a00ffed7b82 */ /* 0x000ea20000000800 */
[----:B------:R-:W-:Y:S01]  /*b6d70*/  IMAD.IADD R0, R0, 0x1, R14 ;  /* 0x0000000100007824 */ /* 0x000fe200078e020e */
[----:B------:R4:W-:Y:S01]  /*b6d80*/  @P4 STG.E desc[UR60][R198.64], R252 ;  /* 0x000000fcc6004986 */ /* 0x0009e2000c10193c */
[----:B-1----:R-:W-:-:S03]  /*b6d90*/  ISETP.GE.AND P4, PT, R16, R235, PT ;  /* 0x000000eb1000720c */ /* 0x002fc60003f86270 */
[----:B----4-:R-:W4:Y:S02]  /*b6da0*/  LDL.LU R247, [R1+0x8e0] ;  /* 0x0008e00001f77983 */ /* 0x010f240000300800 */
[----:B------:R-:W1:Y:S01]  /*b6db0*/  LDC.64 R196, c[0x0][0x228] ;  /* 0x00008a00ffc47b82 */ /* 0x000e620000000a00 */
[C---:B------:R-:W-:Y:S01]  /*b6dc0*/  IMAD.WIDE R198, R0.reuse, 0x4, R2 ;  /* 0x0000000400c67825 */ /* 0x040fe200078e0202 */
[----:B------:R-:W4:Y:S06]  /*b6dd0*/  LDL.LU R252, [R1+0x4f0] ;  /* 0x0004f00001fc7983 */ /* 0x000f2c0000300800 */
[----:B------:R-:W4:Y:S01]  /*b6de0*/  LDC R246, c[0x0][0x228] ;  /* 0x00008a00fff67b82 */ /* 0x000f220000000800 */
[----:B------:R-:W2:Y:S04]  /*b6df0*/  LDL.LU R16, [R1+0x14e0] ;  /* 0x0014e00001107983 */ /* 0x000ea80000300800 */
[----:B------:R1:W-:Y:S04]  /*b6e00*/  @P3 STG.E desc[UR60][R198.64], R244 ;  /* 0x000000f4c6003986 */ /* 0x0003e8000c10193c */
[----:B-1----:R-:W3:Y:S01]  /*b6e10*/  LDL.LU R199, [R1+0x18e0] ;  /* 0x0018e00001c77983 */ /* 0x002ee20000300800 */
[----:B------:R-:W-:Y:S01]  /*b6e20*/  ISETP.LT.AND P5, PT, R17, R234, !P6 ;  /* 0x000000ea1100720c */ /* 0x000fe200077a1270 */
[C---:B------:R-:W-:Y:S01]  /*b6e30*/  IMAD.WIDE R232, R0.reuse, 0x4, R4 ;  /* 0x0000000400e87825 */ /* 0x040fe200078e0204 */
[----:B------:R-:W-:Y:S01]  /*b6e40*/  ISETP.LT.AND P6, PT, R15, R236, !P6 ;  /* 0x000000ec0f00720c */ /* 0x000fe200077c1270 */
[----:B------:R-:W1:Y:S02]  /*b6e50*/  LDC R244, c[0x0][0x228] ;  /* 0x00008a00fff47b82 */ /* 0x000e640000000800 */
[----:B------:R-:W-:-:S06]  /*b6e60*/  IMAD.WIDE R234, R0, 0x4, R6 ;  /* 0x0000000400ea7825 */ /* 0x000fcc00078e0206 */
[----:B------:R-:W4:Y:S01]  /*b6e70*/  LDC R236, c[0x0][0x228] ;  /* 0x00008a00ffec7b82 */ /* 0x000f220000000800 */
[----:B---3--:R3:W-:Y:S04]  /*b6e80*/  @P0 STG.E desc[UR60][R232.64], R199 ;  /* 0x000000c7e8000986 */ /* 0x0087e8000c10193c */
[----:B--2---:R2:W-:Y:S01]  /*b6e90*/  @P5 STG.E desc[UR60][R234.64], R16 ;  /* 0x00000010ea005986 */ /* 0x0045e2000c10193c */
[----:B------:R-:W-:-:S03]  /*b6ea0*/  ISETP.LT.AND P5, PT, R17, R237, !P4 ;  /* 0x000000ed1100720c */ /* 0x000fc600067a1270 */
[----:B------:R-:W4:Y:S01]  /*b6eb0*/  LDL.LU R237, [R1+0x10f0] ;  /* 0x0010f00001ed7983 */ /* 0x000f220000300800 */
[----:B---3--:R-:W-:-:S04]  /*b6ec0*/  IMAD.WIDE R198, R0, 0x4, R8 ;  /* 0x0000000400c67825 */ /* 0x008fc800078e0208 */
[----:B--2---:R-:W-:Y:S01]  /*b6ed0*/  VIADD R16, R10, 0x7a ;  /* 0x0000007a0a107836 */ /* 0x004fe20000000000 */
[----:B------:R2:W-:Y:S04]  /*b6ee0*/  @P6 STG.E desc[UR60][R198.64], R245 ;  /* 0x000000f5c6006986 */ /* 0x0005e8000c10193c */
[----:B------:R-:W-:Y:S01]  /*b6ef0*/  ISETP.GE.AND P6, PT, R16, R197, PT ;  /* 0x000000c51000720c */ /* 0x000fe20003fc6270 */
[----:B--2---:R-:W2:Y:S04]  /*b6f00*/  LDL.LU R245, [R1+0x1cd4] ;  /* 0x001cd40001f57983 */ /* 0x004ea80000300800 */
[----:B------:R-:W3:Y:S01]  /*b6f10*/  LDL.LU R197, [R1+0xf0] ;  /* 0x0000f00001c57983 */ /* 0x000ee20000300800 */
[----:B-1----:R-:W-:-:S02]  /*b6f20*/  ISETP.LT.AND P3, PT, R13, R244, !P4 ;  /* 0x000000f40d00720c */ /* 0x002fc40006761270 */
[----:B------:R-:W1:Y:S01]  /*b6f30*/  LDC R244, c[0x0][0x22c] ;  /* 0x00008b00fff47b82 */ /* 0x000e620000000800 */
[----:B------:R-:W-:Y:S02]  /*b6f40*/  ISETP.LT.AND P0, PT, R11, R238, !P4 ;  /* 0x000000ee0b00720c */ /* 0x000fe40006701270 */
[----:B------:R-:W-:Y:S02]  /*b6f50*/  IADD3 R0, R0, R14, RZ ;  /* 0x0000000e00007210 */ /* 0x000fe40007ffe0ff */
[----:B------:R-:W-:-:S03]  /*b6f60*/  ISETP.LT.AND P4, PT, R15, R239, !P4 ;  /* 0x000000ef0f00720c */ /* 0x000fc60006781270 */
[C---:B------:R-:W-:Y:S01]  /*b6f70*/  IMAD.WIDE R198, R0.reuse, 0x4, R2 ;  /* 0x0000000400c67825 */ /* 0x040fe200078e0202 */
[----:B------:R-:W1:Y:S03]  /*b6f80*/  LDC R238, c[0x0][0x228] ;  /* 0x00008a00ffee7b82 */ /* 0x000e660000000800 */
[----:B------:R-:W-:-:S04]  /*b6f90*/  IMAD.WIDE R232, R0, 0x4, R4 ;  /* 0x0000000400e87825 */ /* 0x000fc800078e0204 */
[----:B------:R-:W-:Y:S01]  /*b6fa0*/  IMAD.WIDE R234, R0, 0x4, R6 ;  /* 0x0000000400ea7825 */ /* 0x000fe200078e0206 */
[----:B------:R-:W2:Y:S03]  /*b6fb0*/  LDC R239, c[0x0][0x228] ;  /* 0x00008a00ffef7b82 */ /* 0x000ea60000000800 */
[----:B------:R-:W-:Y:S01]  /*b6fc0*/  VIADD R16, R10, 0x7b ;  /* 0x0000007b0a107836 */ /* 0x000fe20000000000 */
[----:B----4-:R4:W-:Y:S04]  /*b6fd0*/  @P0 STG.E desc[UR60][R198.64], R237 ;  /* 0x000000edc6000986 */ /* 0x0109e8000c10193c */
[----:B------:R1:W-:Y:S01]  /*b6fe0*/  @P3 STG.E desc[UR60][R232.64], R247 ;  /* 0x000000f7e8003986 */ /* 0x0003e2000c10193c */
[----:B------:R-:W-:-:S03]  /*b6ff0*/  ISETP.LT.AND P0, PT, R13, R246, !P6 ;  /* 0x000000f60d00720c */ /* 0x000fc60007701270 */
[----:B------:R-:W2:Y:S04]  /*b7000*/  LDL.LU R246, [R1+0x14e4] ;  /* 0x0014e40001f67983 */ /* 0x000ea80000300800 */
[----:B------:R3:W-:Y:S01]  /*b7010*/  @P5 STG.E desc[UR60][R234.64], R252 ;  /* 0x000000fcea005986 */ /* 0x0007e2000c10193c */
[----:B----4-:R-:W4:Y:S01]  /*b7020*/  LDC.64 R198, c[0x0][0x228] ;  /* 0x00008a00ffc67b82 */ /* 0x010f220000000a00 */
[----:B-1----:R-:W-:Y:S02]  /*b7030*/  IMAD.WIDE R232, R0, 0x4, R8 ;  /* 0x0000000400e87825 */ /* 0x002fe400078e0208 */
[----:B------:R-:W4:Y:S05]  /*b7040*/  LDL.LU R247, [R1+0xce4] ;  /* 0x000ce40001f77983 */ /* 0x000f2a0000300800 */
[----:B------:R-:W1:Y:S01]  /*b7050*/  LDC R237, c[0x0][0x228] ;  /* 0x00008a00ffed7b82 */ /* 0x000e620000000800 */
[----:B---3--:R-:W3:Y:S04]  /*b7060*/  LDL.LU R252, [R1+0x10f4] ;  /* 0x0010f40001fc7983 */ /* 0x008ee80000300800 */
[----:B------:R2:W-:Y:S01]  /*b7070*/  @P4 STG.E desc[UR60][R232.64], R197 ;  /* 0x000000c5e8004986 */ /* 0x0005e2000c10193c */
[----:B------:R-:W-:-:S02]  /*b7080*/  ISETP.GE.AND P4, PT, R16, R244, PT ;  /* 0x000000f41000720c */ /* 0x000fc40003f86270 */
[----:B------:R-:W-:Y:S01]  /*b7090*/  ISETP.LT.AND P3, PT, R11, R236, !P6 ;  /* 0x000000ec0b00720c */ /* 0x000fe20007761270 */
[----:B------:R-:W4:Y:S01]  /*b70a0*/  LDL.LU R16, [R1+0x18e4] ;  /* 0x0018e40001107983 */ /* 0x000f220000300800 */
[----:B------:R-:W-:Y:S01]  /*b70b0*/  IMAD.IADD R0, R0, 0x1, R14 ;  /* 0x0000000100007824 */ /* 0x000fe200078e020e */
[----:B------:R-:W-:Y:S01]  /*b70c0*/  ISETP.LT.AND P5, PT, R17, R238, !P6 ;  /* 0x000000ee1100720c */ /* 0x000fe200077a1270 */
[----:B------:R-:W1:Y:S01]  /*b70d0*/  LDC R236, c[0x0][0x228] ;  /* 0x00008a00ffec7b82 */ /* 0x000e620000000800 */
[----:B------:R-:W-:Y:S01]  /*b70e0*/  ISETP.LT.AND P6, PT, R15, R196, !P6 ;  /* 0x000000c40f00720c */ /* 0x000fe200077c1270 */
[----:B--2---:R-:W-:-:S06]  /*b70f0*/  IMAD.WIDE R196, R0, 0x4, R2 ;  /* 0x0000000400c47825 */ /* 0x004fcc00078e0202 */
[----:B------:R-:W2:Y:S01]  /*b7100*/  LDC R244, c[0x0][0x228] ;  /* 0x00008a00fff47b82 */ /* 0x000ea20000000800 */
[----:B------:R1:W-:Y:S01]  /*b7110*/  @P3 STG.E desc[UR60][R196.64], R245 ;  /* 0x000000f5c4003986 */ /* 0x0003e2000c10193c */
[----:B------:R-:W-:-:S04]  /*b7120*/  IMAD.WIDE R232, R0, 0x4, R4 ;  /* 0x0000000400e87825 */ /* 0x000fc800078e0204 */
[----:B------:R-:W-:Y:S02]  /*b7130*/  IMAD.WIDE R234, R0, 0x4, R6 ;  /* 0x0000000400ea7825 */ /* 0x000fe400078e0206 */
[----:B------:R-:W2:Y:S08]  /*b7140*/  LDC R238, c[0x0][0x228] ;  /* 0x00008a00ffee7b82 */ /* 0x000eb00000000800 */
[----:B-1----:R-:W1:Y:S08]  /*b7150*/  LDC R245, c[0x0][0x228] ;  /* 0x00008a00fff57b82 */ /* 0x002e700000000800 */
[----:B------:R-:W2:Y:S01]  /*b7160*/  LDC.64 R196, c[0x0][0x228] ;  /* 0x00008a00ffc47b82 */ /* 0x000ea20000000a00 */
[----:B-1----:R-:W-:-:S02]  /*b7170*/  ISETP.LT.AND P3, PT, R13, R245, !P4 ;  /* 0x000000f50d00720c */ /* 0x002fc40006761270 */
[----:B------:R-:W2:Y:S04]  /*b7180*/  LDL.LU R245, [R1+0x4f4] ;  /* 0x0004f40001f57983 */ /* 0x000ea80000300800 */
[----:B----4-:R1:W-:Y:S04]  /*b7190*/  @P0 STG.E desc[UR60][R232.64], R16 ;  /* 0x00000010e8000986 */ /* 0x0103e8000c10193c */
[----:B------:R4:W-:Y:S01]  /*b71a0*/  @P5 STG.E desc[UR60][R234.64], R246 ;  /* 0x000000f6ea005986 */ /* 0x0009e2000c10193c */
[----:B-1----:R-:W-:Y:S01]  /*b71b0*/  IMAD.WIDE R232, R0, 0x4, R8 ;  /* 0x0000000400e87825 */ /* 0x002fe200078e0208 */
[----:B------:R-:W-:-:S02]  /*b71c0*/  IADD3 R16, R10, 0x7c, RZ ;  /* 0x0000007c0a107810 */ /* 0x000fc40007ffe0ff */
[----:B------:R-:W-:Y:S01]  /*b71d0*/  ISETP.LT.AND P0, PT, R11, R239, !P4 ;  /* 0x000000ef0b00720c */ /* 0x000fe20006701270 */
[----:B----4-:R-:W1:Y:S01]  /*b71e0*/  LDC R246, c[0x0][0x228] ;  /* 0x00008a00fff67b82 */ /* 0x010e620000000800 */
[----:B------:R4:W-:Y:S01]  /*b71f0*/  @P6 STG.E desc[UR60][R232.64], R247 ;  /* 0x000000f7e8006986 */ /* 0x0009e2000c10193c */
[----:B------:R-:W-:-:S03]  /*b7200*/  ISETP.GE.AND P6, PT, R16, R199, PT ;  /* 0x000000c71000720c */ /* 0x000fc60003fc6270 */
[----:B------:R-:W2:Y:S01]  /*b7210*/  LDL.LU R16, [R1+0x8e4] ;  /* 0x0008e40001107983 */ /* 0x000ea20000300800 */
[----:B------:R-:W-:Y:S01]  /*b7220*/  IMAD.IADD R0, R0, 0x1, R14 ;  /* 0x0000000100007824 */ /* 0x000fe200078e020e */
[----:B------:R-:W-:Y:S01]  /*b7230*/  ISETP.LT.AND P5, PT, R17, R236, !P4 ;  /* 0x000000ec1100720c */ /* 0x000fe200067a1270 */
[----:B------:R-:W1:Y:S01]  /*b7240*/  LDC R239, c[0x0][0x228] ;  /* 0x00008a00ffef7b82 */ /* 0x000e620000000800 */
[----:B------:R-:W2:Y:S01]  /*b7250*/  LDL.LU R199, [R1+0xf4] ;  /* 0x0000f40001c77983 */ /* 0x000ea20000300800 */
[----:B------:R-:W-:Y:S01]  /*b7260*/  ISETP.LT.AND P4, PT, R15, R237, !P4 ;  /* 0x000000ed0f00720c */ /* 0x000fe20006781270 */
[----:B------:R-:W-:-:S04]  /*b7270*/  IMAD.WIDE R234, R0, 0x4, R4 ;  /* 0x0000000400ea7825 */ /* 0x000fc800078e0204 */
[C---:B----4-:R-:W-:Y:S01]  /*b7280*/  IMAD.WIDE R232, R0.reuse, 0x4, R2 ;  /* 0x0000000400e87825 */ /* 0x050fe200078e0202 */
[----:B------:R-:W4:Y:S03]  /*b7290*/  LDC R247, c[0x0][0x228] ;  /* 0x00008a00fff77b82 */ /* 0x000f260000000800 */
[C---:B------:R-:W-:Y:S01]  /*b72a0*/  IMAD.WIDE R236, R0.reuse, 0x4, R6 ;  /* 0x0000000400ec7825 */ /* 0x040fe200078e0206 */
[----:B---3--:R3:W-:Y:S01]  /*b72b0*/  @P0 STG.E desc[UR60][R232.64], R252 ;  /* 0x000000fce8000986 */ /* 0x0087e2000c10193c */
[----:B--2---:R-:W-:Y:S02]  /*b72c0*/  ISETP.LT.AND P0, PT, R13, R244, !P6 ;  /* 0x000000f40d00720c */ /* 0x004fe40007701270 */
[----:B---3--:R-:W-:Y:S01]  /*b72d0*/  IMAD.WIDE R232, R0, 0x4, R8 ;  /* 0x0000000400e87825 */ /* 0x008fe200078e0208 */
[----:B------:R-:W2:Y:S04]  /*b72e0*/  LDL.LU R252, [R1+0xce8] ;  /* 0x000ce80001fc7983 */ /* 0x000ea80000300800 */
[----:B------:R3:W-:Y:S04]  /*b72f0*/  @P3 STG.E desc[UR60][R234.64], R16 ;  /* 0x00000010ea003986 */ /* 0x0007e8000c10193c */
[----:B------:R1:W-:Y:S04]  /*b7300*/  @P5 STG.E desc[UR60][R236.64], R245 ;  /* 0x000000f5ec005986 */ /* 0x0003e8000c10193c */
[----:B------:R4:W-:Y:S01]  /*b7310*/  @P4 STG.E desc[UR60][R232.64], R199 ;  /* 0x000000c7e8004986 */ /* 0x0009e2000c10193c */
[----:B---3--:R-:W-:-:S03]  /*b7320*/  VIADD R16, R10, 0x7d ;  /* 0x0000007d0a107836 */ /* 0x008fc60000000000 */
[----:B-1----:R-:W3:Y:S02]  /*b7330*/  LDL.LU R236, [R1+0x18e8] ;  /* 0x0018e80001ec7983 */ /* 0x002ee40000300800 */
[----:B------:R-:W-:Y:S01]  /*b7340*/  ISETP.GE.AND P4, PT, R16, R197, PT ;  /* 0x000000c51000720c */ /* 0x000fe20003f86270 */
[----:B------:R-:W1:Y:S01]  /*b7350*/  LDC R245, c[0x0][0x22c] ;  /* 0x00008b00fff57b82 */ /* 0x000e620000000800 */
[----:B------:R-:W2:Y:S04]  /*b7360*/  LDL.LU R237, [R1+0x14e8] ;  /* 0x0014e80001ed7983 */ /* 0x000ea80000300800 */
[----:B------:R-:W2:Y:S04]  /*b7370*/  LDL.LU R244, [R1+0x10f8] ;  /* 0x0010f80001f47983 */ /* 0x000ea80000300800 */
[----:B------:R-:W3:Y:S01]  /*b7380*/  LDL.LU R197, [R1+0x1cd8] ;  /* 0x001cd80001c57983 */ /* 0x000ee20000300800 */
[----:B------:R-:W-:-:S02]  /*b7390*/  ISETP.LT.AND P3, PT, R11, R238, !P6 ;  /* 0x000000ee0b00720c */ /* 0x000fc40007761270 */
[----:B------:R-:W1:Y:S01]  /*b73a0*/  LDC R238, c[0x0][0x228] ;  /* 0x00008a00ffee7b82 */ /* 0x000e620000000800 */
[----:B------:R-:W-:Y:S02]  /*b73b0*/  IADD3 R0, R0, R14, RZ ;  /* 0x0000000e00007210 */ /* 0x000fe40007ffe0ff */
[----:B------:R-:W-:Y:S02]  /*b73c0*/  ISETP.LT.AND P5, PT, R17, R239, !P6 ;  /* 0x000000ef1100720c */ /* 0x000fe400077a1270 */
[----:B------:R-:W-:Y:S01]  /*b73d0*/  ISETP.LT.AND P6, PT, R15, R198, !P6 ;  /* 0x000000c60f00720c */ /* 0x000fe200077c1270 */
[C---:B----4-:R-:W-:Y:S02]  /*b73e0*/  IMAD.WIDE R198, R0.reuse, 0x4, R2 ;  /* 0x0000000400c67825 */ /* 0x050fe400078e0202 */
[----:B------:R-:W4:Y:S02]  /*b73f0*/  LDC R239, c[0x0][0x228] ;  /* 0x00008a00ffef7b82 */ /* 0x000f240000000800 */
[----:B------:R-:W-:-:S04]  /*b7400*/  IMAD.WIDE R232, R0, 0x4, R4 ;  /* 0x0000000400e87825 */ /* 0x000fc800078e0204 */
[----:B------:R-:W-:-:S04]  /*b7410*/  IMAD.WIDE R234, R0, 0x4, R6 ;  /* 0x0000000400ea7825 */ /* 0x000fc800078e0206 */
[----:B------:R-:W-:Y:S01]  /*b7420*/  VIADD R16, R10, 0x7e ;  /* 0x0000007e0a107836 */ /* 0x000fe20000000000 */
[----:B---3--:R3:W-:Y:S04]  /*b7430*/  @P3 STG.E desc[UR60][R198.64], R197 ;  /* 0x000000c5c6003986 */ /* 0x0087e8000c10193c */
[----:B------:R4:W-:Y:S04]  /*b7440*/  @P0 STG.E desc[UR60][R232.64], R236 ;  /* 0x000000ece8000986 */ /* 0x0009e8000c10193c */
[----:B--2---:R2:W-:Y:S01]  /*b7450*/  @P5 STG.E desc[UR60][R234.64], R237 ;  /* 0x000000edea005986 */ /* 0x0045e2000c10193c */
[----:B-1----:R-:W-:-:S03]  /*b7460*/  ISETP.LT.AND P5, PT, R17, R238, !P4 ;  /* 0x000000ee1100720c */ /* 0x002fc600067a1270 */
[----:B------:R-:W2:Y:S01]  /*b7470*/  LDL.LU R238, [R1+0x4f8] ;  /* 0x0004f80001ee7983 */ /* 0x000ea20000300800 */
[----:B---3--:R-:W1:Y:S01]  /*b7480*/  LDC.64 R198, c[0x0][0x228] ;  /* 0x00008a00ffc67b82 */ /* 0x008e620000000a00 */
[----:B----4-:R-:W-:-:S05]  /*b7490*/  IMAD.WIDE R232, R0, 0x4, R8 ;  /* 0x0000000400e87825 */ /* 0x010fca00078e0208 */
[----:B------:R3:W-:Y:S01]  /*b74a0*/  @P6 STG.E desc[UR60][R232.64], R252 ;  /* 0x000000fce8006986 */ /* 0x0007e2000c10193c */
[----:B------:R-:W-:Y:S01]  /*b74b0*/  ISETP.GE.AND P6, PT, R16, R245, PT ;  /* 0x000000f51000720c */ /* 0x000fe20003fc6270 */
[----:B------:R-:W4:Y:S01]  /*b74c0*/  LDC R236, c[0x0][0x228] ;  /* 0x00008a00ffec7b82 */ /* 0x000f220000000800 */
[----:B------:R-:W-:Y:S02]  /*b74d0*/  ISETP.LT.AND P0, PT, R11, R246, !P4 ;  /* 0x000000f60b00720c */ /* 0x000fe40006701270 */
[----:B------:R-:W-:-:S05]  /*b74e0*/  ISETP.LT.AND P3, PT, R13, R247, !P4 ;  /* 0x000000f70d00720c */ /* 0x000fca0006761270 */
[----:B--2---:R-:W2:Y:S01]  /*b74f0*/  LDC R237, c[0x0][0x228] ;  /* 0x00008a00ffed7b82 */ /* 0x004ea20000000800 */
[----:B---3--:R-:W3:Y:S04]  /*b7500*/  LDL.LU R252, [R1+0x14ec] ;  /* 0x0014ec0001fc7983 */ /* 0x008ee80000300800 */
[----:B------:R-:W4:Y:S01]  /*b7510*/  LDL.LU R16, [R1+0x8e8] ;  /* 0x0008e80001107983 */ /* 0x000f220000300800 */
[----:B------:R-:W-:Y:S02]  /*b7520*/  IMAD.IADD R0, R0, 0x1, R14 ;  /* 0x0000000100007824 */ /* 0x000fe400078e020e */
[----:B------:R-:W3:Y:S01]  /*b7530*/  LDC R247, c[0x0][0x228] ;  /* 0x00008a00fff77b82 */ /* 0x000ee20000000800 */
[----:B------:R-:W2:Y:S01]  /*b7540*/  LDL.LU R245, [R1+0xf8] ;  /* 0x0000f80001f57983 */ /* 0x000ea20000300800 */
[----:B------:R-:W-:Y:S01]  /*b7550*/  ISETP.LT.AND P4, PT, R15, R196, !P4 ;  /* 0x000000c40f00720c */ /* 0x000fe20006781270 */
[----:B------:R-:W-:-:S04]  /*b7560*/  IMAD.WIDE R196, R0, 0x4, R2 ;  /* 0x0000000400c47825 */ /* 0x000fc800078e0202 */
[C---:B------:R-:W-:Y:S01]  /*b7570*/  IMAD.WIDE R232, R0.reuse, 0x4, R4 ;  /* 0x0000000400e87825 */ /* 0x040fe200078e0204 */
[----:B------:R1:W-:Y:S01]  /*b7580*/  @P0 STG.E desc[UR60][R196.64], R244 ;  /* 0x000000f4c4000986 */ /* 0x0003e2000c10193c */
[----:B------:R-:W3:Y:S02]  /*b7590*/  LDC R246, c[0x0][0x228] ;  /* 0x00008a00fff67b82 */ /* 0x000ee40000000800 */
[----:B------:R-:W-:-:S04]  /*b75a0*/  IMAD.WIDE R234, R0, 0x4, R6 ;  /* 0x0000000400ea7825 */ /* 0x000fc800078e0206 */
[----:B-1----:R-:W-:Y:S02]  /*b75b0*/  IMAD.WIDE R196, R0, 0x4, R8 ;  /* 0x0000000400c47825 */ /* 0x002fe400078e0208 */
[----:B------:R-:W1:Y:S01]  /*b75c0*/  LDC R244, c[0x0][0x228] ;  /* 0x00008a00fff47b82 */ /* 0x000e620000000800 */
[----:B----4-:R4:W-:Y:S04]  /*b75d0*/  @P3 STG.E desc[UR60][R232.64], R16 ;  /* 0x00000010e8003986 */ /* 0x0109e8000c10193c */
[----:B------:R3:W-:Y:S01]  /*b75e0*/  @P5 STG.E desc[UR60][R234.64], R238 ;  /* 0x000000eeea005986 */ /* 0x0007e2000c10193c */
[----:B------:R-:W-:-:S03]  /*b75f0*/  ISETP.LT.AND P5, PT, R17, R236, !P6 ;  /* 0x000000ec1100720c */ /* 0x000fc600077a1270 */
[----:B------:R-:W3:Y:S01]  /*b7600*/  LDL.LU R236, [R1+0x18ec] ;  /* 0x0018ec0001ec7983 */ /* 0x000ee20000300800 */
[----:B----4-:R-:W-:-:S03]  /*b7610*/  IADD3 R16, R10, 0x7f, RZ ;  /* 0x0000007f0a107810 */ /* 0x010fc60007ffe0ff */
[----:B--2---:R2:W-:Y:S01]  /*b7620*/  @P4 STG.E desc[UR60][R196.64], R245 ;  /* 0x000000f5c4004986 */ /* 0x0045e2000c10193c */
[----:B------:R-:W-:Y:S01]  /*b7630*/  ISETP.GE.AND P4, PT, R16, R199, PT ;  /* 0x000000c71000720c */ /* 0x000fe20003f86270 */
[----:B------:R-:W-:Y:S01]  /*b7640*/  IMAD.IADD R0, R0, 0x1, R14 ;  /* 0x0000000100007824 */ /* 0x000fe200078e020e */
[----:B-1----:R-:W-:Y:S01]  /*b7650*/  ISETP.LT.AND P0, PT, R13, R244, !P6 ;  /* 0x000000f40d00720c */ /* 0x002fe20007701270 */
[----:B---3--:R-:W1:Y:S01]  /*b7660*/  LDC R238, c[0x0][0x228] ;  /* 0x00008a00ffee7b82 */ /* 0x008e620000000800 */
[----:B--2---:R-:W2:Y:S07]  /*b7670*/  LDL.LU R245, [R1+0x10fc] ;  /* 0x0010fc0001f57983 */ /* 0x004eae0000300800 */
[----:B------:R-:W3:Y:S01]  /*b7680*/  LDC R244, c[0x0][0x22c] ;  /* 0x00008b00fff47b82 */ /* 0x000ee20000000800 */
[----:B------:R-:W4:Y:S04]  /*b7690*/  LDL.LU R16, [R1+0x1cdc] ;  /* 0x001cdc0001107983 */ /* 0x000f280000300800 */
[----:B------:R-:W3:Y:S01]  /*b76a0*/  LDL.LU R199, [R1+0xcec] ;  /* 0x000cec0001c77983 */ /* 0x000ee20000300800 */
[----:B------:R-:W-:Y:S01]  /*b76b0*/  ISETP.LT.AND P3, PT, R11, R239, !P6 ;  /* 0x000000ef0b00720c */ /* 0x000fe20007761270 */
[C---:B------:R-:W-:Y:S01]  /*b76c0*/  IMAD.WIDE R196, R0.reuse, 0x4, R2 ;  /* 0x0000000400c47825 */ /* 0x040fe200078e0202 */
[----:B------:R-:W-:Y:S01]  /*b76d0*/  ISETP.LT.AND P6, PT, R15, R237, !P6 ;  /* 0x000000ed0f00720c */ /* 0x000fe200077c1270 */
[----:B------:R-:W2:Y:S02]  /*b76e0*/  LDC R239, c[0x0][0x228] ;  /* 0x00008a00ffef7b82 */ /* 0x000ea40000000800 */
[----:B------:R-:W-:-:S04]  /*b76f0*/  IMAD.WIDE R232, R0, 0x4, R4 ;  /* 0x0000000400e87825 */ /* 0x000fc800078e0204 */
[----:B------:R-:W-:Y:S02]  /*b7700*/  IMAD.WIDE R234, R0, 0x4, R6 ;  /* 0x0000000400ea7825 */ /* 0x000fe400078e0206 */
[----:B------:R-:W2:Y:S02]  /*b7710*/  LDC R237, c[0x0][0x228] ;  /* 0x00008a00ffed7b82 */ /* 0x000ea40000000800 */
[----:B----4-:R4:W-:Y:S04]  /*b7720*/  @P3 STG.E desc[UR60][R196.64], R16 ;  /* 0x00000010c4003986 */ /* 0x0109e8000c10193c */
[----:B------:R1:W-:Y:S01]  /*b7730*/  @P0 STG.E desc[UR60][R232.64], R236 ;  /* 0x000000ece8000986 */ /* 0x0003e2000c10193c */
[----:B------:R-:W-:Y:S02]  /*b7740*/  ISETP.LT.AND P3, PT, R13, R247, !P4 ;  /* 0x000000f70d00720c */ /* 0x000fe40006761270 */
[----:B------:R-:W-:Y:S01]  /*b7750*/  ISETP.LT.AND P0, PT, R11, R246, !P4 ;  /* 0x000000f60b00720c */ /* 0x000fe20006701270 */
[----:B------:R-:W2:Y:S01]  /*b7760*/  LDL.LU R247, [R1+0xfc] ;  /* 0x0000fc0001f77983 */ /* 0x000ea20000300800 */
[----:B----4-:R-:W-:Y:S01]  /*b7770*/  VIADD R16, R10, 0x80 ;  /* 0x000000800a107836 */ /* 0x010fe20000000000 */
[----:B------:R-:W4:Y:S01]  /*b7780*/  LDC.64 R196, c[0x0][0x228] ;  /* 0x00008a00ffc47b82 */ /* 0x000f220000000a00 */
[----:B-1----:R-:W-:Y:S01]  /*b7790*/  IMAD.WIDE R232, R0, 0x4, R8 ;  /* 0x0000000400e87825 */ /* 0x002fe200078e0208 */
[----:B------:R1:W-:Y:S04]  /*b77a0*/  @P5 STG.E desc[UR60][R234.64], R252 ;  /* 0x000000fcea005986 */ /* 0x0003e8000c10193c */
[----:B------:R-:W4:Y:S02]  /*b77b0*/  LDL.LU R246, [R1+0x4fc] ;  /* 0x0004fc0001f67983 */ /* 0x000f240000300800 */
[----:B------:R-:W4:Y:S02]  /*b77c0*/  LDC R236, c[0x0][0x228] ;  /* 0x00008a00ffec7b82 */ /* 0x000f240000000800 */
[----:B---3--:R3:W-:Y:S01]  /*b77d0*/  @P6 STG.E desc[UR60][R232.64], R199 ;  /* 0x000000c7e8006986 */ /* 0x0087e2000c10193c */
[----:B------:R-:W-:-:S03]  /*b77e0*/  ISETP.GE.AND P6, PT, R16, R244, PT ;  /* 0x000000f41000720c */ /* 0x000fc60003fc6270 */
[----:B-1----:R-:W4:Y:S01]  /*b77f0*/  LDL.LU R252, [R1+0x1ce0] ;  /* 0x001ce00001fc7983 */ /* 0x002f220000300800 */
[----:B------:R-:W-:Y:S01]  /*b7800*/  IADD3 R0, R0, R14, RZ ;  /* 0x0000000e00007210 */ /* 0x000fe20007ffe0ff */
[----:B------:R-:W1:Y:S02]  /*b7810*/  LDC R244, c[0x0][0x228] ;  /* 0x00008a00fff47b82 */ /* 0x000e640000000800 */
[----:B------:R-:W4:Y:S01]  /*b7820*/  LDL.LU R16, [R1+0x8ec] ;  /* 0x0008ec0001107983 */ /* 0x000f220000300800 */
[----:B------:R-:W-:Y:S02]  /*b7830*/  ISETP.LT.AND P5, PT, R17, R238, !P4 ;  /* 0x000000ee1100720c */ /* 0x000fe400067a1270 */
[----:B------:R-:W-:Y:S01]  /*b7840*/  ISETP.LT.AND P4, PT, R15, R198, !P4 ;  /* 0x000000c60f00720c */ /* 0x000fe20006781270 */
[C---:B---3--:R-:W-:Y:S02]  /*b7850*/  IMAD.WIDE R198, R0.reuse, 0x4, R2 ;  /* 0x0000000400c67825 */ /* 0x048fe400078e0202 */
[----:B------:R-:W3:Y:S03]  /*b7860*/  LDC R238, c[0x0][0x228] ;  /* 0x00008a00ffee7b82 */ /* 0x000ee60000000800 */
[----:B--2---:R2:W-:Y:S05]  /*b7870*/  @P0 STG.E desc[UR60][R198.64], R245 ;  /* 0x000000f5c6000986 */ /* 0x0045ea000c10193c */
[----:B--2---:R-:W2:Y:S01]  /*b7880*/  LDC R245, c[0x0][0x228] ;  /* 0x00008a00fff57b82 */ /* 0x004ea20000000800 */
[----:B------:R-:W-:-:S04]  /*b7890*/  IMAD.WIDE R232, R0, 0x4, R4 ;  /* 0x0000000400e87825 */ /* 0x000fc800078e0204 */
[----:B------:R-:W-:-:S03]  /*b78a0*/  IMAD.WIDE R234, R0, 0x4, R6 ;  /* 0x0000000400ea7825 */ /* 0x000fc600078e0206 */
[----:B------:R-:W3:Y:S01]  /*b78b0*/  LDC.64 R198, c[0x0][0x228] ;  /* 0x00008a00ffc67b82 */ /* 0x000ee20000000a00 */
[----:B--2---:R-:W-:Y:S02]  /*b78c0*/  ISETP.LT.AND P0, PT, R13, R245, !P6 ;  /* 0x000000f50d00720c */ /* 0x004fe40007701270 */
[----:B------:R-:W2:Y:S04]  /*b78d0*/  LDL.LU R245, [R1+0x14f0] ;  /* 0x0014f00001f57983 */ /* 0x000ea80000300800 */
[----:B----4-:R4:W-:Y:S04]  /*b78e0*/  @P3 STG.E desc[UR60][R232.64], R16 ;  /* 0x00000010e8003986 */ /* 0x0109e8000c10193c */
[----:B------:R-:W-:Y:S01]  /*b78f0*/  @P5 STG.E desc[UR60][R234.64], R246 ;  /* 0x000000f6ea005986 */ /* 0x000fe2000c10193c */
[----:B----4-:R-:W-:-:S04]  /*b7900*/  IMAD.WIDE R232, R0, 0x4, R8 ;  /* 0x0000000400e87825 */ /* 0x010fc800078e0208 */
[----:B------:R-:W-:Y:S01]  /*b7910*/  VIADD R16, R10, 0x81 ;  /* 0x000000810a107836 */ /* 0x000fe20000000000 */
[----:B------:R4:W-:Y:S01]  /*b7920*/  @P4 STG.E desc[UR60][R232.64], R247 ;  /* 0x000000f7e8004986 */ /* 0x0009e2000c10193c */
[----:B------:R-:W-:Y:S01]  /*b7930*/  ISETP.LT.AND P3, PT, R11, R239, !P6 ;  /* 0x000000ef0b00720c */ /* 0x000fe20007761270 */
[----:B------:R-:W-:Y:S01]  /*b7940*/  IMAD.IADD R0, R0, 0x1, R14 ;  /* 0x0000000100007824 */ /* 0x000fe200078e020e */
[----:B------:R-:W-:Y:S01]  /*b7950*/  ISETP.LT.AND P5, PT, R17, R236, !P6 ;  /* 0x000000ec1100720c */ /* 0x000fe200077a1270 */
[----:B------:R-:W3:Y:S01]  /*b7960*/  LDC R239, c[0x0][0x228] ;  /* 0x00008a00ffef7b82 */ /* 0x000ee20000000800 */
[----:B------:R-:W-:Y:S02]  /*b7970*/  ISETP.GE.AND P4, PT, R16, R197, PT ;  /* 0x000000c51000720c */ /* 0x000fe40003f86270 */
[----:B------:R-:W3:Y:S04]  /*b7980*/  LDL.LU R16, [R1+0x18f0] ;  /* 0x0018f00001107983 */ /* 0x000ee80000300800 */
[----:B------:R-:W2:Y:S01]  /*b7990*/  LDL.LU R197, [R1+0xcf0] ;  /* 0x000cf00001c57983 */ /* 0x000ea20000300800 */
[----:B------:R-:W-:Y:S01]  /*b79a0*/  ISETP.LT.AND P6, PT, R15, R237, !P6 ;  /* 0x000000ed0f00720c */ /* 0x000fe200077c1270 */
[C---:B----4-:R-:W-:Y:S01]  /*b79b0*/  IMAD.WIDE R232, R0.reuse, 0x4, R2 ;  /* 0x0000000400e87825 */ /* 0x050fe200078e0202 */
[----:B------:R-:W4:Y:S03]  /*b79c0*/  LDC R246, c[0x0][0x228] ;  /* 0x00008a00fff67b82 */ /* 0x000f260000000800 */
[C---:B------:R-:W-:Y:S01]  /*b79d0*/  IMAD.WIDE R234, R0.reuse, 0x4, R4 ;  /* 0x0000000400ea7825 */ /* 0x040fe200078e0204 */
[----:B------:R1:W-:Y:S03]  /*b79e0*/  @P3 STG.E desc[UR60][R232.64], R252 ;  /* 0x000000fce8003986 */ /* 0x0003e6000c10193c */
[C---:B------:R-:W-:Y:S01]  /*b79f0*/  IMAD.WIDE R236, R0.reuse, 0x4, R6 ;  /* 0x0000000400ec7825 */ /* 0x040fe200078e0206 */
[----:B-1----:R-:W-:Y:S01]  /*b7a00*/  ISETP.LT.AND P3, PT, R13, R244, !P4 ;  /* 0x000000f40d00720c */ /* 0x002fe20006761270 */
[----:B------:R-:W1:Y:S02]  /*b7a10*/  LDC R247, c[0x0][0x228] ;  /* 0x00008a00fff77b82 */ /* 0x000e640000000800 */
[----:B------:R-:W-:Y:S01]  /*b7a20*/  IMAD.WIDE R232, R0, 0x4, R8 ;  /* 0x0000000400e87825 */ /* 0x000fe200078e0208 */
[----:B------:R-:W4:Y:S04]  /*b7a30*/  LDL.LU R252, [R1+0x100] ;  /* 0x0001000001fc7983 */ /* 0x000f280000300800 */
[----:B---3--:R3:W-:Y:S04]  /*b7a40*/  @P0 STG.E desc[UR60][R234.64], R16 ;  /* 0x00000010ea000986 */ /* 0x0087e8000c10193c */
[----:B--2---:R2:W-:Y:S04]  /*b7a50*/  @P5 STG.E desc[UR60][R236.64], R245 ;  /* 0x000000f5ec005986 */ /* 0x0045e8000c10193c */
[----:B------:R1:W-:Y:S01]  /*b7a60*/  @P6 STG.E desc[UR60][R232.64], R197 ;  /* 0x000000c5e8006986 */ /* 0x0003e2000c10193c */
[----:B---3--:R-:W-:-:S03]  /*b7a70*/  IADD3 R16, R10, 0x82, RZ ;  /* 0x000000820a107810 */ /* 0x008fc60007ffe0ff */
[----:B--2---:R-:W2:Y:S01]  /*b7a80*/  LDL.LU R236, [R1+0x8f0] ;  /* 0x0008f00001ec7983 */ /* 0x004ea20000300800 */
[----:B------:R-:W-:Y:S01]  /*b7a90*/  ISETP.GE.AND P6, PT, R16, R199, PT ;  /* 0x000000c71000720c */ /* 0x000fe20003fc6270 */
[----:B------:R-:W3:Y:S02]  /*b7aa0*/  LDC R245, c[0x0][0x22c] ;  /* 0x00008b00fff57b82 */ /* 0x000ee40000000800 */
[----:B------:R-:W4:Y:S04]  /*b7ab0*/  LDL.LU R237, [R1+0x500] ;  /* 0x0005000001ed7983 */ /* 0x000f280000300800 */
[----:B------:R-:W3:Y:S04]  /*b7ac0*/  LDL.LU R244, [R1+0x1ce4] ;  /* 0x001ce40001f47983 */ /* 0x000ee80000300800 */
[----:B------:R-:W2:Y:S01]  /*b7ad0*/  LDL.LU R199, [R1+0x1100] ;  /* 0x0011000001c77983 */ /* 0x000ea20000300800 */
[----:B------:R-:W-:-:S02]  /*b7ae0*/  ISETP.LT.AND P0, PT, R11, R238, !P4 ;  /* 0x000000ee0b00720c */ /* 0x000fc40006701270 */
[----:B------:R-:W4:Y:S01]  /*b7af0*/  LDC R238, c[0x0][0x228] ;  /* 0x00008a00ffee7b82 */ /* 0x000f220000000800 */
[----:B------:R-:W-:Y:S01]  /*b7b00*/  IMAD.IADD R0, R0, 0x1, R14 ;  /* 0x0000000100007824 */ /* 0x000fe200078e020e */
[----:B------:R-:W-:Y:S02]  /*b7b10*/  ISETP.LT.AND P5, PT, R17, R239, !P4 ;  /* 0x000000ef1100720c */ /* 0x000fe400067a1270 */
[----:B------:R-:W-:Y:S01]  /*b7b20*/  ISETP.LT.AND P4, PT, R15, R196, !P4 ;  /* 0x000000c40f00720c */ /* 0x000fe20006781270 */
[----:B-1----:R-:W-:-:S03]  /*b7b30*/  IMAD.WIDE R196, R0, 0x4, R2 ;  /* 0x0000000400c47825 */ /* 0x002fc600078e0202 */
[----:B------:R-:W1:Y:S01]  /*b7b40*/  LDC R239, c[0x0][0x228] ;  /* 0x00008a00ffef7b82 */ /* 0x000e620000000800 */
[----:B------:R-:W-:-:S04]  /*b7b50*/  IMAD.WIDE R232, R0, 0x4, R4 ;  /* 0x0000000400e87825 */ /* 0x000fc800078e0204 */
[----:B------:R-:W-:-:S04]  /*b7b60*/  IMAD.WIDE R234, R0, 0x4, R6 ;  /* 0x0000000400ea7825 */ /* 0x000fc800078e0206 */
[----:B------:R-:W-:Y:S01]  /*b7b70*/  VIADD R16, R10, 0x83 ;  /* 0x000000830a107836 */ /* 0x000fe20000000000 */
[----:B--2---:R2:W-:Y:S04]  /*b7b80*/  @P0 STG.E desc[UR60][R196.64], R199 ;  /* 0x000000c7c4000986 */ /* 0x0045e8000c10193c */
[----:B------:R1:W-:Y:S04]  /*b7b90*/  @P3 STG.E desc[UR60][R232.64], R236 ;  /* 0x000000ece8003986 */ /* 0x0003e8000c10193c */
[----:B----4-:R-:W-:Y:S01]  /*b7ba0*/  @P5 STG.E desc[UR60][R234.64], R237 ;  /* 0x000000edea005986 */ /* 0x010fe2000c10193c */
[----:B--2---:R-:W-:Y:S01]  /*b7bb0*/  IMAD.WIDE R196, R0, 0x4, R8 ;  /* 0x0000000400c47825 */ /* 0x004fe200078e0208 */
[----:B------:R-:W-:-:S02]  /*b7bc0*/  ISETP.LT.AND P5, PT, R17, R238, !P6 ;  /* 0x000000ee1100720c */ /* 0x000fc400077a1270 */
[----:B------:R-:W2:Y:S01]  /*b7bd0*/  LDL.LU R238, [R1+0x14f4] ;  /* 0x0014f40001ee7983 */ /* 0x000ea20000300800 */
[----:B-1----:R-:W1:Y:S03]  /*b7be0*/  LDC R236, c[0x0][0x228] ;  /* 0x00008a00ffec7b82 */ /* 0x002e660000000800 */
[----:B------:R4:W-:Y:S01]  /*b7bf0*/  @P4 STG.E desc[UR60][R196.64], R252 ;  /* 0x000000fcc4004986 */ /* 0x0009e2000c10193c */
[----:B---3--:R-:W-:-:S04]  /*b7c00*/  ISETP.GE.AND P4, PT, R16, R245, PT ;  /* 0x000000f51000720c */ /* 0x008fc80003f86270 */
[----:B------:R-:W3:Y:S01]  /*b7c10*/  LDC.64 R232, c[0x0][0x228] ;  /* 0x00008a00ffe87b82 */ /* 0x000ee20000000a00 */
[----:B----4-:R-:W4:Y:S01]  /*b7c20*/  LDL.LU R252, [R1+0x504] ;  /* 0x0005040001fc7983 */ /* 0x010f220000300800 */
[----:B------:R-:W-:-:S06]  /*b7c30*/  ISETP.LT.AND P3, PT, R11, R246, !P6 ;  /* 0x000000f60b00720c */ /* 0x000fcc0007761270 */
[----:B------:R-:W3:Y:S01]  /*b7c40*/  LDC R237, c[0x0][0x228] ;  /* 0x00008a00ffed7b82 */ /* 0x000ee20000000800 */
[----:B------:R-:W3:Y:S04]  /*b7c50*/  LDL.LU R16, [R1+0x18f4] ;  /* 0x0018f40001107983 */ /* 0x000ee80000300800 */
[----:B------:R-:W4:Y:S01]  /*b7c60*/  LDL.LU R245, [R1+0xcf4] ;  /* 0x000cf40001f57983 */ /* 0x000f220000300800 */
[----:B------:R-:W-:Y:S02]  /*b7c70*/  ISETP.LT.AND P0, PT, R13, R247, !P6 ;  /* 0x000000f70d00720c */ /* 0x000fe40007701270 */
[----:B------:R-:W4:Y:S01]  /*b7c80*/  LDC R246, c[0x0][0x228] ;  /* 0x00008a00fff67b82 */ /* 0x000f220000000800 */
[----:B------:R-:W-:Y:S02]  /*b7c90*/  IADD3 R0, R0, R14, RZ ;  /* 0x0000000e00007210 */ /* 0x000fe40007ffe0ff */
[----:B------:R-:W-:-:S03]  /*b7ca0*/  ISETP.LT.AND P6, PT, R15, R198, !P6 ;  /* 0x000000c60f00720c */ /* 0x000fc600077c1270 */
[C---:B------:R-:W-:Y:S02]  /*b7cb0*/  IMAD.WIDE R196, R0.reuse, 0x4, R2 ;  /* 0x0000000400c47825 */ /* 0x040fe400078e0202 */
[----:B------:R-:W4:Y:S02]  /*b7cc0*/  LDC R247, c[0x0][0x228] ;  /* 0x00008a00fff77b82 */ /* 0x000f240000000800 */
[C---:B------:R-:W-:Y:S01]  /*b7cd0*/  IMAD.WIDE R198, R0.reuse, 0x4, R4 ;  /* 0x0000000400c67825 */ /* 0x040fe200078e0204 */
[----:B------:R1:W-:Y:S03]  /*b7ce0*/  @P3 STG.E desc[UR60][R196.64], R244 ;  /* 0x000000f4c4003986 */ /* 0x0003e6000c10193c */
[----:B------:R-:W-:-:S04]  /*b7cf0*/  IMAD.WIDE R234, R0, 0x4, R6 ;  /* 0x0000000400ea7825 */ /* 0x000fc800078e0206 */
[----:B-1----:R-:W-:Y:S01]  /*b7d00*/  IMAD.WIDE R196, R0, 0x4, R8 ;  /* 0x0000000400c47825 */ /* 0x002fe200078e0208 */
[----:B------:R-:W1:Y:S01]  /*b7d10*/  LDC R244, c[0x0][0x228] ;  /* 0x00008a00fff47b82 */ /* 0x000e620000000800 */
[----:B---3--:R3:W-:Y:S04]  /*b7d20*/  @P0 STG.E desc[UR60][R198.64], R16 ;  /* 0x00000010c6000986 */ /* 0x0087e8000c10193c */
[----:B--2---:R2:W-:Y:S01]  /*b7d30*/  @P5 STG.E desc[UR60][R234.64], R238 ;  /* 0x000000eeea005986 */ /* 0x0045e2000c10193c */
[----:B------:R-:W-:-:S03]  /*b7d40*/  ISETP.LT.AND P5, PT, R17, R236, !P4 ;  /* 0x000000ec1100720c */ /* 0x000fc600067a1270 */
[----:B------:R-:W2:Y:S01]  /*b7d50*/  LDL.LU R236, [R1+0x8f4] ;  /* 0x0008f40001ec7983 */ /* 0x000ea20000300800 */
[----:B---3--:R-:W-:-:S03]  /*b7d60*/  VIADD R16, R10, 0x84 ;  /* 0x000000840a107836 */ /* 0x008fc60000000000 */
[----:B----4-:R3:W-:Y:S01]  /*b7d70*/  @P6 STG.E desc[UR60][R196.64], R245 ;  /* 0x000000f5c4006986 */ /* 0x0107e2000c10193c */
[----:B-1----:R-:W-:Y:S02]  /*b7d80*/  ISETP.LT.AND P3, PT, R13, R244, !P4 ;  /* 0x000000f40d00720c */ /* 0x002fe40006761270 */
[----:B------:R-:W1:Y:S01]  /*b7d90*/  LDC R244, c[0x0][0x22c] ;  /* 0x00008b00fff47b82 */ /* 0x000e620000000800 */
[----:B------:R-:W-:Y:S02]  /*b7da0*/  ISETP.GE.AND P6, PT, R16, R233, PT ;  /* 0x000000e91000720c */ /* 0x000fe40003fc6270 */
[----:B------:R-:W-:Y:S01]  /*b7db0*/  ISETP.LT.AND P0, PT, R11, R239, !P4 ;  /* 0x000000ef0b00720c */ /* 0x000fe20006701270 */
[----:B------:R-:W-:-:S04]  /*b7dc0*/  IMAD.IADD R0, R0, 0x1, R14 ;  /* 0x0000000100007824 */ /* 0x000fc800078e020e */
[----:B--2---:R-:W2:Y:S01]  /*b7dd0*/  LDC R238, c[0x0][0x228] ;  /* 0x00008a00ffee7b82 */ /* 0x004ea20000000800 */
[----:B---3--:R-:W3:Y:S04]  /*b7de0*/  LDL.LU R245, [R1+0x1ce8] ;  /* 0x001ce80001f57983 */ /* 0x008ee80000300800 */
[----:B------:R-:W4:Y:S03]  /*b7df0*/  LDL.LU R16, [R1+0x1104] ;  /* 0x0011040001107983 */ /* 0x000f260000300800 */
[----:B------:R-:W3:Y:S01]  /*b7e00*/  LDC R239, c[0x0][0x228] ;  /* 0x00008a00ffef7b82 */ /* 0x000ee20000000800 */
[----:B------:R-:W2:Y:S01]  /*b7e10*/  LDL.LU R233, [R1+0x104] ;  /* 0x0001040001e97983 */ /* 0x000ea20000300800 */
[----:B------:R-:W-:Y:S01]  /*b7e20*/  ISETP.LT.AND P4, PT, R15, R237, !P4 ;  /* 0x000000ed0f00720c */ /* 0x000fe20006781270 */
[----:B------:R-:W-:-:S04]  /*b7e30*/  IMAD.WIDE R196, R0, 0x4, R2 ;  /* 0x0000000400c47825 */ /* 0x000fc800078e0202 */
[C---:B------:R-:W-:Y:S01]  /*b7e40*/  IMAD.WIDE R198, R0.reuse, 0x4, R4 ;  /* 0x0000000400c67825 */ /* 0x040fe200078e0204 */
[----:B------:R-:W3:Y:S03]  /*b7e50*/  LDC R237, c[0x0][0x228] ;  /* 0x00008a00ffed7b82 */ /* 0x000ee60000000800 */
[----:B------:R-:W-:Y:S01]  /*b7e60*/  IMAD.WIDE R234, R0, 0x4, R6 ;  /* 0x0000000400ea7825 */ /* 0x000fe200078e0206 */
[----:B----4-:R4:W-:Y:S04]  /*b7e70*/  @P0 STG.E desc[UR60][R196.64], R16 ;  /* 0x00000010c4000986 */ /* 0x0109e8000c10193c */
[----:B------:R1:W-:Y:S01]  /*b7e80*/  @P3 STG.E desc[UR60][R198.64], R236 ;  /* 0x000000ecc6003986 */ /* 0x0003e2000c10193c */
[----:B------:R-:W-:-:S02]  /*b7e90*/  ISETP.LT.AND P0, PT, R13, R247, !P6 ;  /* 0x000000f70d00720c */ /* 0x000fc40007701270 */
[----:B------:R-:W-:Y:S01]  /*b7ea0*/  ISETP.LT.AND P3, PT, R11, R246, !P6 ;  /* 0x000000f60b00720c */ /* 0x000fe20007761270 */
[----:B------:R-:W3:Y:S01]  /*b7eb0*/  LDL.LU R247, [R1+0xcf8] ;  /* 0x000cf80001f77983 */ /* 0x000ee20000300800 */
[----:B----4-:R-:W-:Y:S01]  /*b7ec0*/  IADD3 R16, R10, 0x85, RZ ;  /* 0x000000850a107810 */ /* 0x010fe20007ffe0ff */
[----:B------:R-:W4:Y:S01]  /*b7ed0*/  LDC.64 R196, c[0x0][0x228] ;  /* 0x00008a00ffc47b82 */ /* 0x000f220000000a00 */
[----:B-1----:R-:W-:Y:S01]  /*b7ee0*/  IMAD.WIDE R198, R0, 0x4, R8 ;  /* 0x0000000400c67825 */ /* 0x002fe200078e0208 */
[----:B------:R1:W-:Y:S04]  /*b7ef0*/  @P5 STG.E desc[UR60][R234.64], R252 ;  /* 0x000000fcea005986 */ /* 0x0003e8000c10193c */
[----:B------:R-:W4:Y:S02]  /*b7f00*/  LDL.LU R246, [R1+0x14f8] ;  /* 0x0014f80001f67983 */ /* 0x000f240000300800 */
[----:B------:R-:W4:Y:S02]  /*b7f10*/  LDC R236, c[0x0][0x228] ;  /* 0x00008a00ffec7b82 */ /* 0x000f240000000800 */
[----:B--2---:R2:W-:Y:S01]  /*b7f20*/  @P4 STG.E desc[UR60][R198.64], R233 ;  /* 0x000000e9c6004986 */ /* 0x0045e2000c10193c */
[----:B------:R-:W-:-:S03]  /*b7f30*/  ISETP.GE.AND P4, PT, R16, R244, PT ;  /* 0x000000f41000720c */ /* 0x000fc60003f86270 */
[----:B-1----:R-:W4:Y:S01]  /*b7f40*/  LDL.LU R252, [R1+0x1108] ;  /* 0x0011080001fc7983 */ /* 0x002f220000300800 */
[----:B------:R-:W-:Y:S01]  /*b7f50*/  IMAD.IADD R0, R0, 0x1, R14 ;  /* 0x0000000100007824 */ /* 0x000fe200078e020e */
[----:B------:R-:W-:Y:S01]  /*b7f60*/  ISETP.LT.AND P5, PT, R17, R238, !P6 ;  /* 0x000000ee1100720c */ /* 0x000fe200077a1270 */
[----:B------:R-:W1:Y:S01]  /*b7f70*/  LDC R244, c[0x0][0x228] ;  /* 0x00008a00fff47b82 */ /* 0x000e620000000800 */
[----:B------:R-:W4:Y:S01]  /*b7f80*/  LDL.LU R16, [R1+0x18f8] ;  /* 0x0018f80001107983 */ /* 0x000f220000300800 */
[----:B--2---:R-:W-:-:S06]  /*b7f90*/  IMAD.WIDE R198, R0, 0x4, R2 ;  /* 0x0000000400c67825 */ /* 0x004fcc00078e0202 */
[----:B------:R-:W2:Y:S01]  /*b7fa0*/  LDC R238, c[0x0][0x228] ;  /* 0x00008a00ffee7b82 */ /* 0x000ea20000000800 */
[----:B---3--:R3:W-:Y:S01]  /*b7fb0*/  @P3 STG.E desc[UR60][R198.64], R245 ;  /* 0x000000f5c6003986 */ /* 0x0087e2000c10193c */
[----:B------:R-:W-:-:S06]  /*b7fc0*/  ISETP.LT.AND P6, PT, R15, R232, !P6 ;  /* 0x000000e80f00720c */ /* 0x000fcc00077c1270 */
[----:B---3--:R-:W3:Y:S01]  /*b7fd0*/  LDC R245, c[0x0][0x228] ;  /* 0x00008a00fff57b82 */ /* 0x008ee20000000800 */
[----:B------:R-:W-:-:S04]  /*b7fe0*/  IMAD.WIDE R232, R0, 0x4, R4 ;  /* 0x0000000400e87825 */ /* 0x000fc800078e0204 */
[----:B------:R-:W-:-:S03]  /*b7ff0*/  IMAD.WIDE R234, R0, 0x4, R6 ;  /* 0x0000000400ea7825 */ /* 0x000fc600078e0206 */
[----:B------:R-:W2:Y:S01]  /*b8000*/  LDC.64 R198, c[0x0][0x228] ;  /* 0x00008a00ffc67b82 */ /* 0x000ea20000000a00 */
[----:B---3--:R-:W-:Y:S02]  /*b8010*/  ISETP.LT.AND P3, PT, R13, R245, !P4 ;  /* 0x000000f50d00720c */ /* 0x008fe40006761270 */
[----:B------:R-:W3:Y:S04]  /*b8020*/  LDL.LU R245, [R1+0x508] ;  /* 0x0005080001f57983 */ /* 0x000ee80000300800 */
[----:B----4-:R4:W-:Y:S04]  /*b8030*/  @P0 STG.E desc[UR60][R232.64], R16 ;  /* 0x00000010e8000986 */ /* 0x0109e8000c10193c */
[----:B------:R1:W-:Y:S01]  /*b8040*/  @P5 STG.E desc[UR60][R234.64], R246 ;  /* 0x000000f6ea005986 */ /* 0x0003e2000c10193c */
[----:B----4-:R-:W-:-:S04]  /*b8050*/  IMAD.WIDE R232, R0, 0x4, R8 ;  /* 0x0000000400e87825 */ /* 0x010fc800078e0208 */
[----:B------:R-:W-:Y:S01]  /*b8060*/  VIADD R16, R10, 0x86 ;  /* 0x000000860a107836 */ /* 0x000fe20000000000 */
[----:B------:R4:W-:Y:S01]  /*b8070*/  @P6 STG.E desc[UR60][R232.64], R247 ;  /* 0x000000f7e8006986 */ /* 0x0009e2000c10193c */
[----:B------:R-:W-:Y:S01]  /*b8080*/  ISETP.LT.AND P0, PT, R11, R239, !P4 ;  /* 0x000000ef0b00720c */ /* 0x000fe20006701270 */
[----:B-1----:R-:W1:Y:S02]  /*b8090*/  LDC R246, c[0x0][0x228] ;  /* 0x00008a00fff67b82 */ /* 0x002e640000000800 */
[----:B------:R-:W-:Y:S02]  /*b80a0*/  ISETP.GE.AND P6, PT, R16, R197, PT ;  /* 0x000000c51000720c */ /* 0x000fe40003fc6270 */
[----:B------:R-:W2:Y:S04]  /*b80b0*/  LDL.LU R16, [R1+0x8f8] ;  /* 0x0008f80001107983 */ /* 0x000ea80000300800 */
[----:B------:R-:W3:Y:S01]  /*b80c0*/  LDL.LU R197, [R1+0x108] ;  /* 0x0001080001c57983 */ /* 0x000ee20000300800 */
[----:B------:R-:W-:Y:S01]  /*b80d0*/  IADD3 R0, R0, R14, RZ ;  /* 0x0000000e00007210 */ /* 0x000fe20007ffe0ff */
[----:B------:R-:W1:Y:S01]  /*b80e0*/  LDC R239, c[0x0][0x228] ;  /* 0x00008a00ffef7b82 */ /* 0x000e620000000800 */
[----:B------:R-:W-:-:S02]  /*b80f0*/  ISETP.LT.AND P5, PT, R17, R236, !P4 ;  /* 0x000000ec1100720c */ /* 0x000fc400067a1270 */
[----:B------:R-:W-:Y:S01]  /*b8100*/  ISETP.LT.AND P4, PT, R15, R237, !P4 ;  /* 0x000000ed0f00720c */ /* 0x000fe20006781270 */
[----:B----4-:R-:W-:-:S04]  /*b8110*/  IMAD.WIDE R232, R0, 0x4, R2 ;  /* 0x0000000400e87825 */ /* 0x010fc800078e0202 */
[C---:B------:R-:W-:Y:S01]  /*b8120*/  IMAD.WIDE R234, R0.reuse, 0x4, R4 ;  /* 0x0000000400ea7825 */ /* 0x040fe200078e0204 */
[----:B------:R4:W-:Y:S01]  /*b8130*/  @P0 STG.E desc[UR60][R232.64], R252 ;  /* 0x000000fce8000986 */ /* 0x0009e2000c10193c */
[----:B------:R-:W1:Y:S02]  /*b8140*/  LDC R247, c[0x0][0x228] ;  /* 0x00008a00fff77b82 */ /* 0x000e640000000800 */
[----:B------:R-:W-:Y:S01]  /*b8150*/  IMAD.WIDE R236, R0, 0x4, R6 ;  /* 0x0000000400ec7825 */ /* 0x000fe200078e0206 */
[----:B------:R-:W-:-:S03]  /*b8160*/  ISETP.LT.AND P0, PT, R13, R244, !P6 ;  /* 0x000000f40d00720c */ /* 0x000fc60007701270 */
[----:B----4-:R-:W-:Y:S01]  /*b8170*/  IMAD.WIDE R232, R0, 0x4, R8 ;  /* 0x0000000400e87825 */ /* 0x010fe200078e0208 */
[----:B------:R-:W4:Y:S04]  /*b8180*/  LDL.LU R252, [R1+0xcfc] ;  /* 0x000cfc0001fc7983 */ /* 0x000f280000300800 */
[----:B--2---:R2:W-:Y:S04]  /*b8190*/  @P3 STG.E desc[UR60][R234.64], R16 ;  /* 0x00000010ea003986 */ /* 0x0045e8000c10193c */
[----:B---3--:R3:W-:Y:S04]  /*b81a0*/  @P5 STG.E desc[UR60][R236.64], R245 ;  /* 0x000000f5ec005986 */ /* 0x0087e8000c10193c */
[----:B------:R1:W-:Y:S01]  /*b81b0*/  @P4 STG.E desc[UR60][R232.64], R197 ;  /* 0x000000c5e8004986 */ /* 0x0003e2000c10193c */
[----:B--2---:R-:W-:-:S03]  /*b81c0*/  VIADD R16, R10, 0x87 ;  /* 0x000000870a107836 */ /* 0x004fc60000000000 */
[----:B---3--:R-:W2:Y:S02]  /*b81d0*/  LDL.LU R236, [R1+0x18fc] ;  /* 0x0018fc0001ec7983 */ /* 0x008ea40000300800 */
[----:B------:R-:W-:Y:S01]  /*b81e0*/  ISETP.GE.AND P4, PT, R16, R199, PT ;  /* 0x000000c71000720c */ /* 0x000fe20003f86270 */
[----:B------:R-:W3:Y:S01]  /*b81f0*/  LDC R245, c[0x0][0x22c] ;  /* 0x00008b00fff57b82 */ /* 0x000ee20000000800 */
[----:B------:R-:W4:Y:S04]  /*b8200*/  LDL.LU R237, [R1+0x14fc] ;  /* 0x0014fc0001ed7983 */ /* 0x000f280000300800 */
[----:B------:R-:W3:Y:S04]  /*b8210*/  LDL.LU R244, [R1+0x110c] ;  /* 0x00110c0001f47983 */ /* 0x000ee80000300800 */
[----:B------:R-:W2:Y:S01]  /*b8220*/  LDL.LU R199, [R1+0x1cec] ;  /* 0x001cec0001c77983 */ /* 0x000ea20000300800 */
[----:B------:R-:W-:-:S02]  /*b8230*/  ISETP.LT.AND P3, PT, R11, R238, !P6 ;  /* 0x000000ee0b00720c */ /* 0x000fc40007761270 */
[----:B------:R-:W4:Y:S01]  /*b8240*/  LDC R238, c[0x0][0x228] ;  /* 0x00008a00ffee7b82 */ /* 0x000f220000000800 */
[----:B------:R-:W-:Y:S01]  /*b8250*/  IMAD.IADD R0, R0, 0x1, R14 ;  /* 0x0000000100007824 */ /* 0x000fe200078e020e */
[----:B-1----:R-:W-:Y:S02]  /*b8260*/  ISETP.LT.AND P5, PT, R17, R239, !P6 ;  /* 0x000000ef1100720c */ /* 0x002fe400077a1270 */
[----:B------:R-:W-:Y:S01]  /*b8270*/  ISETP.LT.AND P6, PT, R15, R196, !P6 ;  /* 0x000000c40f00720c */ /* 0x000fe200077c1270 */
[----:B------:R-:W-:Y:S01]  /*b8280*/  IMAD.WIDE R196, R0, 0x4, R2 ;  /* 0x0000000400c47825 */ /* 0x000fe200078e0202 */
[----:B------:R-:W-:Y:S02]  /*b8290*/  IADD3 R16, R10, 0x88, RZ ;  /* 0x000000880a107810 */ /* 0x000fe40007ffe0ff */
[----:B------:R-:W1:Y:S01]  /*b82a0*/  LDC R239, c[0x0][0x228] ;  /* 0x00008a00ffef7b82 */ /* 0x000e620000000800 */
[----:B------:R-:W-:-:S04]  /*b82b0*/  IMAD.WIDE R232, R0, 0x4, R4 ;  /* 0x0000000400e87825 */ /* 0x000fc800078e0204 */
[----:B------:R-:W-:Y:S01]  /*b82c0*/  IMAD.WIDE R234, R0, 0x4, R6 ;  /* 0x0000000400ea7825 */ /* 0x000fe200078e0206 */
[----:B--2---:R2:W-:Y:S04]  /*b82d0*/  @P3 STG.E desc[UR60][R196.64], R199 ;  /* 0x000000c7c4003986 */ /* 0x0045e8000c10193c */
[----:B------:R1:W-:Y:S04]  /*b82e0*/  @P0 STG.E desc[UR60][R232.64], R236 ;  /* 0x000000ece8000986 */ /* 0x0003e8000c10193c */
[----:B----4-:R4:W-:Y:S01]  /*b82f0*/  @P5 STG.E desc[UR60][R234.64], R237 ;  /* 0x000000edea005986 */ /* 0x0109e2000c10193c */
[----:B------:R-:W-:-:S03]  /*b8300*/  ISETP.LT.AND P5, PT, R17, R238, !P4 ;  /* 0x000000ee1100720c */ /* 0x000fc600067a1270 */
[----:B------:R-:W4:Y:S01]  /*b8310*/  LDL.LU R238, [R1+0x50c] ;  /* 0x00050c0001ee7983 */ /* 0x000f220000300800 */
[----:B--2---:R-:W2:Y:S01]  /*b8320*/  LDC.64 R196, c[0x0][0x228] ;  /* 0x00008a00ffc47b82 */ /* 0x004ea20000000a00 */
[----:B-1----:R-:W-:-:S05]  /*b8330*/  IMAD.WIDE R232, R0, 0x4, R8 ;  /* 0x0000000400e87825 */ /* 0x002fca00078e0208 */
[----:B------:R1:W-:Y:S01]  /*b8340*/  @P6 STG.E desc[UR60][R232.64], R252 ;  /* 0x000000fce8006986 */ /* 0x0003e2000c10193c */
[----:B---3--:R-:W-:Y:S01]  /*b8350*/  ISETP.GE.AND P6, PT, R16, R245, PT ;  /* 0x000000f51000720c */ /* 0x008fe20003fc6270 */
[----:B------:R-:W3:Y:S01]  /*b8360*/  LDC R236, c[0x0][0x228] ;  /* 0x00008a00ffec7b82 */ /* 0x000ee20000000800 */
[----:B------:R-:W-:Y:S02]  /*b8370*/  ISETP.LT.AND P0, PT, R11, R246, !P4 ;  /* 0x000000f60b00720c */ /* 0x000fe40006701270 */
[----:B------:R-:W-:-:S05]  /*b8380*/  ISETP.LT.AND P3, PT, R13, R247, !P4 ;  /* 0x000000f70d00720c */ /* 0x000fca0006761270 */
[----:B----4-:R-:W4:Y:S01]  /*b8390*/  LDC R237, c[0x0][0x228] ;  /* 0x00008a00ffed7b82 */ /* 0x010f220000000800 */
[----:B-1----:R-:W4:Y:S04]  /*b83a0*/  LDL.LU R252, [R1+0x1500] ;  /* 0x0015000001fc7983 */ /* 0x002f280000300800 */
[----:B------:R-:W2:Y:S01]  /*b83b0*/  LDL.LU R16, [R1+0x8fc] ;  /* 0x0008fc0001107983 */ /* 0x000ea20000300800 */
[----:B------:R-:W-:Y:S02]  /*b83c0*/  IMAD.IADD R0, R0, 0x1, R14 ;  /* 0x0000000100007824 */ /* 0x000fe400078e020e */
[----:B------:R-:W1:Y:S01]  /*b83d0*/  LDC R247, c[0x0][0x228] ;  /* 0x00008a00fff77b82 */ /* 0x000e620000000800 */
[----:B------:R-:W4:Y:S01]  /*b83e0*/  LDL.LU R245, [R1+0x10c] ;  /* 0x00010c0001f57983 */ /* 0x000f220000300800 */
[----:B------:R-:W-:Y:S01]  /*b83f0*/  ISETP.LT.AND P4, PT, R15, R198, !P4 ;  /* 0x000000c60f00720c */ /* 0x000fe20006781270 */
[----:B------:R-:W-:-:S04]  /*b8400*/  IMAD.WIDE R198, R0, 0x4, R2 ;  /* 0x0000000400c67825 */ /* 0x000fc800078e0202 */
[C---:B------:R-:W-:Y:S01]  /*b8410*/  IMAD.WIDE R232, R0.reuse, 0x4, R4 ;  /* 0x0000000400e87825 */ /* 0x040fe200078e0204 */
[----:B------:R3:W-:Y:S01]  /*b8420*/  @P0 STG.E desc[UR60][R198.64], R244 ;  /* 0x000000f4c6000986 */ /* 0x0007e2000c10193c */
[----:B------:R-:W1:Y:S02]  /*b8430*/  LDC R246, c[0x0][0x228] ;  /* 0x00008a00fff67b82 */ /* 0x000e640000000800 */
[----:B------:R-:W-:-:S04]  /*b8440*/  IMAD.WIDE R234, R0, 0x4, R6 ;  /* 0x0000000400ea7825 */ /* 0x000fc800078e0206 */
[----:B---3--:R-:W-:Y:S02]  /*b8450*/  IMAD.WIDE R198, R0, 0x4, R8 ;  /* 0x0000000400c67825 */ /* 0x008fe400078e0208 */
[----:B------:R-:W3:Y:S01]  /*b8460*/  LDC R244, c[0x0][0x228] ;  /* 0x00008a00fff47b82 */ /* 0x000ee20000000800 */
[----:B--2---:R2:W-:Y:S04]  /*b8470*/  @P3 STG.E desc[UR60][R232.64], R16 ;  /* 0x00000010e8003986 */ /* 0x0045e8000c10193c */
[----:B------:R1:W-:Y:S01]  /*b8480*/  @P5 STG.E desc[UR60][R234.64], R238 ;  /* 0x000000eeea005986 */ /* 0x0003e2000c10193c */
[----:B------:R-:W-:-:S03]  /*b8490*/  ISETP.LT.AND P5, PT, R17, R236, !P6 ;  /* 0x000000ec1100720c */ /* 0x000fc600077a1270 */
[----:B------:R-:W3:Y:S01]  /*b84a0*/  LDL.LU R236, [R1+0x1900] ;  /* 0x0019000001ec7983 */ /* 0x000ee20000300800 */
[----:B--2---:R-:W-:-:S03]  /*b84b0*/  VIADD R16, R10, 0x89 ;  /* 0x000000890a107836 */ /* 0x004fc60000000000 */
[----:B----4-:R2:W-:Y:S01]  /*b84c0*/  @P4 STG.E desc[UR60][R198.64], R245 ;  /* 0x000000f5c6004986 */ /* 0x0105e2000c10193c */
[----:B---3--:R-:W-:Y:S02]  /*b84d0*/  ISETP.LT.AND P0, PT, R13, R244, !P6 ;  /* 0x000000f40d00720c */ /* 0x008fe40007701270 */
[----:B------:R-:W3:Y:S01]  /*b84e0*/  LDC R244, c[0x0][0x22c] ;  /* 0x00008b00fff47b82 */ /* 0x000ee20000000800 */
[----:B------:R-:W-:Y:S02]  /*b84f0*/  ISETP.GE.AND P4, PT, R16, R197, PT ;  /* 0x000000c51000720c */ /* 0x000fe40003f86270 */
[----:B------:R-:W-:Y:S02]  /*b8500*/  ISETP.LT.AND P3, PT, R11, R239, !P6 ;  /* 0x000000ef0b00720c */ /* 0x000fe40007761270 */
[----:B------:R-:W-:-:S03]  /*b8510*/  IADD3 R0, R0, R14, RZ ;  /* 0x0000000e00007210 */ /* 0x000fc60007ffe0ff */
[----:B-1----:R-:W1:Y:S01]  /*b8520*/  LDC R238, c[0x0][0x228] ;  /* 0x00008a00ffee7b82 */ /* 0x002e620000000800 */
[----:B--2---:R-:W2:Y:S04]  /*b8530*/  LDL.LU R245, [R1+0x1110] ;  /* 0x0011100001f57983 */ /* 0x004ea80000300800 */
[----:B------:R-:W4:Y:S03]  /*b8540*/  LDL.LU R16, [R1+0x1cf0] ;  /* 0x001cf00001107983 */ /* 0x000f260000300800 */
[----:B------:R-:W2:Y:S01]  /*b8550*/  LDC R239, c[0x0][0x228] ;  /* 0x00008a00ffef7b82 */ /* 0x000ea20000000800 */
[----:B------:R-:W3:Y:S01]  /*b8560*/  LDL.LU R197, [R1+0xd00] ;  /* 0x000d000001c57983 */ /* 0x000ee20000300800 */
[----:B------:R-:W-:Y:S01]  /*b8570*/  ISETP.LT.AND P6, PT, R15, R237, !P6 ;  /* 0x000000ed0f00720c */ /* 0x000fe200077c1270 */
[----:B------:R-:W-:-:S04]  /*b8580*/  IMAD.WIDE R198, R0, 0x4, R2 ;  /* 0x0000000400c67825 */ /* 0x000fc800078e0202 */
[C---:B------:R-:W-:Y:S01]  /*b8590*/  IMAD.WIDE R232, R0.reuse, 0x4, R4 ;  /* 0x0000000400e87825 */ /* 0x040fe200078e0204 */
[----:B------:R-:W2:Y:S03]  /*b85a0*/  LDC R237, c[0x0][0x228] ;  /* 0x00008a00ffed7b82 */ /* 0x000ea60000000800 */
[----:B------:R-:W-:Y:S01]  /*b85b0*/  IMAD.WIDE R234, R0, 0x4, R6 ;  /* 0x0000000400ea7825 */ /* 0x000fe200078e0206 */
[----:B----4-:R4:W-:Y:S04]  /*b85c0*/  @P3 STG.E desc[UR60][R198.64], R16 ;  /* 0x00000010c6003986 */ /* 0x0109e8000c10193c */
[----:B------:R1:W-:Y:S01]  /*b85d0*/  @P0 STG.E desc[UR60][R232.64], R236 ;  /* 0x000000ece8000986 */ /* 0x0003e2000c10193c */
[----:B------:R-:W-:-:S02]  /*b85e0*/  ISETP.LT.AND P3, PT, R13, R247, !P4 ;  /* 0x000000f70d00720c */ /* 0x000fc40006761270 */
        /* <DEDUP_REMOVED lines=11> */
[----:B------:R-:W-:Y:S01]  /*b86a0*/  IMAD.IADD R0, R0, 0x1, R14 ;  /* 0x0000000100007824 */ /* 0x000fe200078e020e */
[----:B------:R-:W-:Y:S01]  /*b86b0*/  ISETP.LT.AND P5, PT, R17, R238, !P4 ;  /* 0x000000ee1100720c */ /* 0x000fe200067a1270 */
[----:B------:R-:W1:Y:S01]  /*b86c0*/  LDC R244, c[0x0][0x228] ;  /* 0x00008a00fff47b82 */ /* 0x000e620000000800 */
[----:B------:R-:W4:Y:S01]  /*b86d0*/  LDL.LU R16, [R1+0x900] ;  /* 0x0009000001107983 */ /* 0x000f220000300800 */
[----:B------:R-:W-:Y:S01]  /*b86e0*/  ISETP.LT.AND P4, PT, R15, R196, !P4 ;  /* 0x000000c40f00720c */ /* 0x000fe20006781270 */
[----:B---3--:R-:W-:-:S05]  /*b86f0*/  IMAD.WIDE R196, R0, 0x4, R2 ;  /* 0x0000000400c47825 */ /* 0x008fca00078e0202 */
[----:B------:R-:W3:Y:S01]  /*b8700*/  LDC R238, c[0x0][0x228] ;  /* 0x00008a00ffee7b82 */ /* 0x000ee20000000800 */
[----:B--2---:R2:W-:Y:S07]  /*b8710*/  @P0 STG.E desc[UR60][R196.64], R245 ;  /* 0x000000f5c4000986 */ /* 0x0045ee000c10193c */
[----:B--2---:R-:W2:Y:S01]  /*b8720*/  LDC R245, c[0x0][0x228] ;  /* 0x00008a00fff57b82 */ /* 0x004ea20000000800 */
[----:B------:R-:W-:-:S04]  /*b8730*/  IMAD.WIDE R232, R0, 0x4, R4 ;  /* 0x0000000400e87825 */ /* 0x000fc800078e0204 */
[----:B------:R-:W-:-:S03]  /*b8740*/  IMAD.WIDE R234, R0, 0x4, R6 ;  /* 0x0000000400ea7825 */ /* 0x000fc600078e0206 */
[----:B------:R-:W3:Y:S01]  /*b8750*/  LDC.64 R196, c[0x0][0x228] ;  /* 0x00008a00ffc47b82 */ /* 0x000ee20000000a00 */
[----:B--2---:R-:W-:Y:S02]  /*b8760*/  ISETP.LT.AND P0, PT, R13, R245, !P6 ;  /* 0x000000f50d00720c */ /* 0x004fe40007701270 */
[----:B------:R-:W2:Y:S04]  /*b8770*/  LDL.LU R245, [R1+0x1504] ;  /* 0x0015040001f57983 */ /* 0x000ea80000300800 */
[----:B----4-:R4:W-:Y:S04]  /*b8780*/  @P3 STG.E desc[UR60][R232.64], R16 ;  /* 0x00000010e8003986 */ /* 0x0109e8000c10193c */
[----:B------:R1:W-:Y:S01]  /*b8790*/  @P5 STG.E desc[UR60][R234.64], R246 ;  /* 0x000000f6ea005986 */ /* 0x0003e2000c10193c */
[----:B----4-:R-:W-:Y:S01]  /*b87a0*/  IMAD.WIDE R232, R0, 0x4, R8 ;  /* 0x0000000400e87825 */ /* 0x010fe200078e0208 */
[----:B------:R-:W-:-:S02]  /*b87b0*/  IADD3 R16, R10, 0x8b, RZ ;  /* 0x0000008b0a107810 */ /* 0x000fc40007ffe0ff */
[----:B------:R-:W-:Y:S01]  /*b87c0*/  ISETP.LT.AND P3, PT, R11, R239, !P6 ;  /* 0x000000ef0b00720c */ /* 0x000fe20007761270 */
[----:B-1----:R-:W1:Y:S01]  /*b87d0*/  LDC R246, c[0x0][0x228] ;  /* 0x00008a00fff67b82 */ /* 0x002e620000000800 */
[----:B------:R4:W-:Y:S01]  /*b87e0*/  @P4 STG.E desc[UR60][R232.64], R247 ;  /* 0x000000f7e8004986 */ /* 0x0009e2000c10193c */
[----:B------:R-:W-:-:S03]  /*b87f0*/  ISETP.GE.AND P4, PT, R16, R199, PT ;  /* 0x000000c71000720c */ /* 0x000fc60003f86270 */
[----:B------:R-:W3:Y:S01]  /*b8800*/  LDL.LU R16, [R1+0x1904] ;  /* 0x0019040001107983 */ /* 0x000ee20000300800 */
        /* <DEDUP_REMOVED lines=9> */
[----:B------:R1:W-:Y:S01]  /*b88a0*/  @P3 STG.E desc[UR60][R232.64], R252 ;  /* 0x000000fce8003986 */ /* 0x0003e2000c10193c */
[----:B------:R-:W-:Y:S02]  /*b88b0*/  ISETP.LT.AND P3, PT, R13, R244, !P4 ;  /* 0x000000f40d00720c */ /* 0x000fe40006761270 */
[----:B-1----:R-:W-:Y:S01]  /*b88c0*/  IMAD.WIDE R232, R0, 0x4, R8 ;  /* 0x0000000400e87825 */ /* 0x002fe200078e0208 */
[----:B------:R-:W4:Y:S04]  /*b88d0*/  LDL.LU R252, [R1+0x114] ;  /* 0x0001140001fc7983 */ /* 0x000f280000300800 */
[----:B---3--:R1:W-:Y:S04]  /*b88e0*/  @P0 STG.E desc[UR60][R234.64], R16 ;  /* 0x00000010ea000986 */ /* 0x0083e8000c10193c */
[----:B--2---:R2:W-:Y:S04]  /*b88f0*/  @P5 STG.E desc[UR60][R236.64], R245 ;  /* 0x000000f5ec005986 */ /* 0x0045e8000c10193c */
[----:B------:R3:W-:Y:S01]  /*b8900*/  @P6 STG.E desc[UR60][R232.64], R199 ;  /* 0x000000c7e8006986 */ /* 0x0007e2000c10193c */
[----:B-1----:R-:W-:-:S03]  /*b8910*/  VIADD R16, R10, 0x8c ;  /* 0x0000008c0a107836 */ /* 0x002fc60000000000 */
[----:B--2---:R-:W2:Y:S02]  /*b8920*/  LDL.LU R236, [R1+0x904] ;  /* 0x0009040001ec7983 */ /* 0x004ea40000300800 */
[----:B------:R-:W-:Y:S01]  /*b8930*/  ISETP.GE.AND P6, PT, R16, R197, PT ;  /* 0x000000c51000720c */ /* 0x000fe20003fc6270 */
[----:B------:R-:W1:Y:S01]  /*b8940*/  LDC R245, c[0x0][0x22c] ;  /* 0x00008b00fff57b82 */ /* 0x000e620000000800 */
[----:B------:R-:W4:Y:S04]  /*b8950*/  LDL.LU R237, [R1+0x514] ;  /* 0x0005140001ed7983 */ /* 0x000f280000300800 */
[----:B------:R-:W4:Y:S04]  /*b8960*/  LDL.LU R244, [R1+0x1cf8] ;  /* 0x001cf80001f47983 */ /* 0x000f280000300800 */
[----:B------:R-:W2:Y:S01]  /*b8970*/  LDL.LU R197, [R1+0x1114] ;  /* 0x0011140001c57983 */ /* 0x000ea20000300800 */
[----:B------:R-:W-:-:S02]  /*b8980*/  ISETP.LT.AND P0, PT, R11, R238, !P4 ;  /* 0x000000ee0b00720c */ /* 0x000fc40006701270 */
[----:B------:R-:W1:Y:S01]  /*b8990*/  LDC R238, c[0x0][0x228] ;  /* 0x00008a00ffee7b82 */ /* 0x000e620000000800 */
[----:B------:R-:W-:Y:S02]  /*b89a0*/  IADD3 R0, R0, R14, RZ ;  /* 0x0000000e00007210 */ /* 0x000fe40007ffe0ff */
[----:B------:R-:W-:Y:S02]  /*b89b0*/  ISETP.LT.AND P5, PT, R17, R239, !P4 ;  /* 0x000000ef1100720c */ /* 0x000fe400067a1270 */
[----:B------:R-:W-:Y:S01]  /*b89c0*/  ISETP.LT.AND P4, PT, R15, R198, !P4 ;  /* 0x000000c60f00720c */ /* 0x000fe20006781270 */
[C---:B---3--:R-:W-:Y:S02]  /*b89d0*/  IMAD.WIDE R198, R0.reuse, 0x4, R2 ;  /* 0x0000000400c67825 */ /* 0x048fe400078e0202 */
[----:B------:R-:W3:Y:S02]  /*b89e0*/  LDC R239, c[0x0][0x228] ;  /* 0x00008a00ffef7b82 */ /* 0x000ee40000000800 */
[----:B------:R-:W-:-:S04]  /*b89f0*/  IMAD.WIDE R232, R0, 0x4, R4 ;  /* 0x0000000400e87825 */ /* 0x000fc800078e0204 */
[----:B------:R-:W-:-:S04]  /*b8a00*/  IMAD.WIDE R234, R0, 0x4, R6 ;  /* 0x0000000400ea7825 */ /* 0x000fc800078e0206 */
[----:B------:R-:W-:Y:S01]  /*b8a10*/  VIADD R16, R10, 0x8d ;  /* 0x0000008d0a107836 */ /* 0x000fe20000000000 */
[----:B--2---:R2:W-:Y:S04]  /*b8a20*/  @P0 STG.E desc[UR60][R198.64], R197 ;  /* 0x000000c5c6000986 */ /* 0x0045e8000c10193c */
[----:B------:R3:W-:Y:S04]  /*b8a30*/  @P3 STG.E desc[UR60][R232.64], R236 ;  /* 0x000000ece8003986 */ /* 0x0007e8000c10193c */
[----:B----4-:R4:W-:Y:S01]  /*b8a40*/  @P5 STG.E desc[UR60][R234.64], R237 ;  /* 0x000000edea005986 */ /* 0x0109e2000c10193c */
[----:B-1----:R-:W-:-:S03]  /*b8a50*/  ISETP.LT.AND P5, PT, R17, R238, !P6 ;  /* 0x000000ee1100720c */ /* 0x002fc600077a1270 */
[----:B------:R-:W4:Y:S01]  /*b8a60*/  LDL.LU R238, [R1+0x1508] ;  /* 0x0015080001ee7983 */ /* 0x000f220000300800 */
[----:B--2---:R-:W1:Y:S01]  /*b8a70*/  LDC.64 R198, c[0x0][0x228] ;  /* 0x00008a00ffc67b82 */ /* 0x004e620000000a00 */
[----:B---3--:R-:W-:-:S05]  /*b8a80*/  IMAD.WIDE R232, R0, 0x4, R8 ;  /* 0x0000000400e87825 */ /* 0x008fca00078e0208 */
[----:B------:R2:W-:Y:S01]  /*b8a90*/  @P4 STG.E desc[UR60][R232.64], R252 ;  /* 0x000000fce8004986 */ /* 0x0005e2000c10193c */
[----:B------:R-:W-:Y:S01]  /*b8aa0*/  ISETP.GE.AND P4, PT, R16, R245, PT ;  /* 0x000000f51000720c */ /* 0x000fe20003f86270 */
[----:B------:R-:W3:Y:S01]  /*b8ab0*/  LDC R236, c[0x0][0x228] ;  /* 0x00008a00ffec7b82 */ /* 0x000ee20000000800 */
[----:B------:R-:W-:Y:S02]  /*b8ac0*/  ISETP.LT.AND P3, PT, R11, R246, !P6 ;  /* 0x000000f60b00720c */ /* 0x000fe40007761270 */
[----:B------:R-:W-:-:S05]  /*b8ad0*/  ISETP.LT.AND P0, PT, R13, R247, !P6 ;  /* 0x000000f70d00720c */ /* 0x000fca0007701270 */
[----:B----4-:R-:W4:Y:S01]  /*b8ae0*/  LDC R237, c[0x0][0x228] ;  /* 0x00008a00ffed7b82 */ /* 0x010f220000000800 */
[----:B--2---:R-:W2:Y:S04]  /*b8af0*/  LDL.LU R252, [R1+0x518] ;  /* 0x0005180001fc7983 */ /* 0x004ea80000300800 */
[----:B------:R-:W3:Y:S01]  /*b8b00*/  LDL.LU R16, [R1+0x1908] ;  /* 0x0019080001107983 */ /* 0x000ee20000300800 */
[----:B------:R-:W-:Y:S02]  /*b8b10*/  IMAD.IADD R0, R0, 0x1, R14 ;  /* 0x0000000100007824 */ /* 0x000fe400078e020e */
[----:B------:R-:W2:Y:S01]  /*b8b20*/  LDC R247, c[0x0][0x228] ;  /* 0x00008a00fff77b82 */ /* 0x000ea20000000800 */
[----:B------:R-:W4:Y:S01]  /*b8b30*/  LDL.LU R245, [R1+0xd08] ;  /* 0x000d080001f57983 */ /* 0x000f220000300800 */
[----:B------:R-:W-:Y:S01]  /*b8b40*/  ISETP.LT.AND P6, PT, R15, R196, !P6 ;  /* 0x000000c40f00720c */ /* 0x000fe200077c1270 */
[----:B------:R-:W-:-:S04]  /*b8b50*/  IMAD.WIDE R196, R0, 0x4, R2 ;  /* 0x0000000400c47825 */ /* 0x000fc800078e0202 */
[C---:B------:R-:W-:Y:S01]  /*b8b60*/  IMAD.WIDE R232, R0.reuse, 0x4, R4 ;  /* 0x0000000400e87825 */ /* 0x040fe200078e0204 */
[----:B------:R1:W-:Y:S01]  /*b8b70*/  @P3 STG.E desc[UR60][R196.64], R244 ;  /* 0x000000f4c4003986 */ /* 0x0003e2000c10193c */
[----:B------:R-:W2:Y:S02]  /*b8b80*/  LDC R246, c[0x0][0x228] ;  /* 0x00008a00fff67b82 */ /* 0x000ea40000000800 */
[----:B------:R-:W-:-:S04]  /*b8b90*/  IMAD.WIDE R234, R0, 0x4, R6 ;  /* 0x0000000400ea7825 */ /* 0x000fc800078e0206 */
[----:B-1----:R-:W-:Y:S02]  /*b8ba0*/  IMAD.WIDE R196, R0, 0x4, R8 ;  /* 0x0000000400c47825 */ /* 0x002fe400078e0208 */
[----:B------:R-:W1:Y:S01]  /*b8bb0*/  LDC R244, c[0x0][0x228] ;  /* 0x00008a00fff47b82 */ /* 0x000e620000000800 */
[----:B---3--:R3:W-:Y:S04]  /*b8bc0*/  @P0 STG.E desc[UR60][R232.64], R16 ;  /* 0x00000010e8000986 */ /* 0x0087e8000c10193c */
[----:B------:R2:W-:Y:S01]  /*b8bd0*/  @P5 STG.E desc[UR60][R234.64], R238 ;  /* 0x000000eeea005986 */ /* 0x0005e2000c10193c */
[----:B------:R-:W-:-:S03]  /*b8be0*/  ISETP.LT.AND P5, PT, R17, R236, !P4 ;  /* 0x000000ec1100720c */ /* 0x000fc600067a1270 */
[----:B------:R-:W2:Y:S01]  /*b8bf0*/  LDL.LU R236, [R1+0x908] ;  /* 0x0009080001ec7983 */ /* 0x000ea20000300800 */
[----:B---3--:R-:W-:-:S03]  /*b8c00*/  IADD3 R16, R10, 0x8e, RZ ;  /* 0x0000008e0a107810 */ /* 0x008fc60007ffe0ff */
[----:B----4-:R3:W-:Y:S01]  /*b8c10*/  @P6 STG.E desc[UR60][R196.64], R245 ;  /* 0x000000f5c4006986 */ /* 0x0107e2000c10193c */
[----:B------:R-:W-:Y:S01]  /*b8c20*/  ISETP.GE.AND P6, PT, R16, R199, PT ;  /* 0x000000c71000720c */ /* 0x000fe20003fc6270 */
[----:B------:R-:W-:Y:S01]  /*b8c30*/  IMAD.IADD R0, R0, 0x1, R14 ;  /* 0x0000000100007824 */ /* 0x000fe200078e020e */
[----:B-1----:R-:W-:Y:S01]  /*b8c40*/  ISETP.LT.AND P3, PT, R13, R244, !P4 ;  /* 0x000000f40d00720c */ /* 0x002fe20006761270 */
[----:B--2---:R-:W1:Y:S01]  /*b8c50*/  LDC R238, c[0x0][0x228] ;  /* 0x00008a00ffee7b82 */ /* 0x004e620000000800 */
[----:B---3--:R-:W2:Y:S07]  /*b8c60*/  LDL.LU R245, [R1+0x1cfc] ;  /* 0x001cfc0001f57983 */ /* 0x008eae0000300800 */
[----:B------:R-:W3:Y:S01]  /*b8c70*/  LDC R244, c[0x0][0x22c] ;  /* 0x00008b00fff47b82 */ /* 0x000ee20000000800 */
[----:B------:R-:W4:Y:S04]  /*b8c80*/  LDL.LU R16, [R1+0x1118] ;  /* 0x0011180001107983 */ /* 0x000f280000300800 */
[----:B------:R-:W3:Y:S01]  /*b8c90*/  LDL.LU R199, [R1+0x118] ;  /* 0x0001180001c77983 */ /* 0x000ee20000300800 */
[----:B------:R-:W-:-:S02]  /*b8ca0*/  ISETP.LT.AND P0, PT, R11, R239, !P4 ;  /* 0x000000ef0b00720c */ /* 0x000fc40006701270 */
[----:B------:R-:W-:Y:S01]  /*b8cb0*/  ISETP.LT.AND P4, PT, R15, R237, !P4 ;  /* 0x000000ed0f00720c */ /* 0x000fe20006781270 */
[C---:B------:R-:W-:Y:S01]  /*b8cc0*/  IMAD.WIDE R196, R0.reuse, 0x4, R2 ;  /* 0x0000000400c47825 */ /* 0x040fe200078e0202 */
[----:B------:R-:W1:Y:S03]  /*b8cd0*/  LDC R239, c[0x0][0x228] ;  /* 0x00008a00ffef7b82 */ /* 0x000e660000000800 */
[----:B------:R-:W-:-:S04]  /*b8ce0*/  IMAD.WIDE R232, R0, 0x4, R4 ;  /* 0x0000000400e87825 */ /* 0x000fc800078e0204 */
[----:B------:R-:W-:Y:S02]  /*b8cf0*/  IMAD.WIDE R234, R0, 0x4, R6 ;  /* 0x0000000400ea7825 */ /* 0x000fe400078e0206 */
[----:B----4-:R4:W-:Y:S01]  /*b8d00*/  @P0 STG.E desc[UR60][R196.64], R16 ;  /* 0x00000010c4000986 */ /* 0x0109e2000c10193c */
[----:B------:R-:W-:-:S03]  /*b8d10*/  ISETP.LT.AND P0, PT, R13, R247, !P6 ;  /* 0x000000f70d00720c */ /* 0x000fc60007701270 */
[----:B------:R1:W-:Y:S01]  /*b8d20*/  @P3 STG.E desc[UR60][R232.64], R236 ;  /* 0x000000ece8003986 */ /* 0x0003e2000c10193c */
[----:B------:R-:W-:-:S03]  /*b8d30*/  ISETP.LT.AND P3, PT, R11, R246, !P6 ;  /* 0x000000f60b00720c */ /* 0x000fc60007761270 */
[----:B------:R-:W2:Y:S01]  /*b8d40*/  LDL.LU R247, [R1+0xd0c] ;  /* 0x000d0c0001f77983 */ /* 0x000ea20000300800 */
[----:B----4-:R-:W-:-:S03]  /*b8d50*/  IMAD.WIDE R196, R0, 0x4, R8 ;  /* 0x0000000400c47825 */ /* 0x010fc600078e0208 */
[----:B------:R4:W-:Y:S01]  /*b8d60*/  @P5 STG.E desc[UR60][R234.64], R252 ;  /* 0x000000fcea005986 */ /* 0x0009e2000c10193c */
[----:B------:R-:W-:-:S03]  /*b8d70*/  VIADD R16, R10, 0x8f ;  /* 0x0000008f0a107836 */ /* 0x000fc60000000000 */
[----:B------:R-:W2:Y:S01]  /*b8d80*/  LDL.LU R246, [R1+0x150c] ;  /* 0x00150c0001f67983 */ /* 0x000ea20000300800 */
[----:B-1----:R-:W1:Y:S03]  /*b8d90*/  LDC.64 R236, c[0x0][0x228] ;  /* 0x00008a00ffec7b82 */ /* 0x002e660000000a00 */
[----:B---3--:R3:W-:Y:S01]  /*b8da0*/  @P4 STG.E desc[UR60][R196.64], R199 ;  /* 0x000000c7c4004986 */ /* 0x0087e2000c10193c */
[----:B------:R-:W-:-:S03]  /*b8db0*/  ISETP.GE.AND P4, PT, R16, R244, PT ;  /* 0x000000f41000720c */ /* 0x000fc60003f86270 */
[----:B----4-:R-:W4:Y:S01]  /*b8dc0*/  LDL.LU R252, [R1+0x111c] ;  /* 0x00111c0001fc7983 */ /* 0x010f220000300800 */
[----:B------:R-:W-:Y:S01]  /*b8dd0*/  IADD3 R0, R0, R14, RZ ;  /* 0x0000000e00007210 */ /* 0x000fe20007ffe0ff */
[----:B------:R-:W4:Y:S02]  /*b8de0*/  LDC R244, c[0x0][0x228] ;  /* 0x00008a00fff47b82 */ /* 0x000f240000000800 */
[----:B------:R-:W4:Y:S02]  /*b8df0*/  LDL.LU R16, [R1+0x190c] ;  /* 0x00190c0001107983 */ /* 0x000f240000300800 */
[----:B---3--:R-:W-:-:S04]  /*b8e00*/  IMAD.WIDE R196, R0, 0x4, R2 ;  /* 0x0000000400c47825 */ /* 0x008fc800078e0202 */
[----:B------:R-:W3:Y:S01]  /*b8e10*/  LDC R234, c[0x0][0x228] ;  /* 0x00008a00ffea7b82 */ /* 0x000ee20000000800 */
[----:B--2---:R2:W-:Y:S01]  /*b8e20*/  @P3 STG.E desc[UR60][R196.64], R245 ;  /* 0x000000f5c4003986 */ /* 0x0045e2000c10193c */
[----:B------:R-:W-:-:S06]  /*b8e30*/  ISETP.LT.AND P5, PT, R17, R238, !P6 ;  /* 0x000000ee1100720c */ /* 0x000fcc00077a1270 */
[----:B------:R-:W3:Y:S08]  /*b8e40*/  LDC R235, c[0x0][0x228] ;  /* 0x00008a00ffeb7b82 */ /* 0x000ef00000000800 */
[----:B--2---:R-:W2:Y:S01]  /*b8e50*/  LDC R245, c[0x0][0x228] ;  /* 0x00008a00fff57b82 */ /* 0x004ea20000000800 */
[----:B------:R-:W-:Y:S01]  /*b8e60*/  ISETP.LT.AND P6, PT, R15, R198, !P6 ;  /* 0x000000c60f00720c */ /* 0x000fe200077c1270 */
[----:B------:R-:W-:-:S04]  /*b8e70*/  IMAD.WIDE R198, R0, 0x4, R4 ;  /* 0x0000000400c67825 */ /* 0x000fc800078e0204 */
[----:B------:R-:W-:Y:S02]  /*b8e80*/  IMAD.WIDE R232, R0, 0x4, R6 ;  /* 0x0000000400e87825 */ /* 0x000fe400078e0206 */
[----:B------:R-:W3:Y:S08]  /*b8e90*/  LDC.64 R196, c[0x0][0x228] ;  /* 0x00008a00ffc47b82 */ /* 0x000ef00000000a00 */
[----:B------:R-:W3:Y:S01]  /*b8ea0*/  LDC R238, c[0x0][0x228] ;  /* 0x00008a00ffee7b82 */ /* 0x000ee20000000800 */
[----:B--2---:R-:W-:-:S02]  /*b8eb0*/  ISETP.LT.AND P3, PT, R13, R245, !P4 ;  /* 0x000000f50d00720c */ /* 0x004fc40006761270 */
[----:B------:R-:W2:Y:S04]  /*b8ec0*/  LDL.LU R245, [R1+0x51c] ;  /* 0x00051c0001f57983 */ /* 0x000ea80000300800 */
[----:B----4-:R4:W-:Y:S01]  /*b8ed0*/  @P0 STG.E desc[UR60][R198.64], R16 ;  /* 0x00000010c6000986 */ /* 0x0109e2000c10193c */
[----:B------:R-:W-:Y:S02]  /*b8ee0*/  ISETP.LT.AND P0, PT, R11, R239, !P4 ;  /* 0x000000ef0b00720c */ /* 0x000fe40006701270 */
[----:B------:R-:W2:Y:S01]  /*b8ef0*/  LDC R239, c[0x0][0x228] ;  /* 0x00008a00ffef7b82 */ /* 0x000ea20000000800 */
[----:B------:R1:W-:Y:S01]  /*b8f00*/  @P5 STG.E desc[UR60][R232.64], R246 ;  /* 0x000000f6e8005986 */ /* 0x0003e2000c10193c */
[----:B----4-:R-:W-:-:S04]  /*b8f10*/  IMAD.WIDE R198, R0, 0x4, R8 ;  /* 0x0000000400c67825 */ /* 0x010fc800078e0208 */
[----:B------:R-:W-:Y:S02]  /*b8f20*/  VIADD R16, R10, 0x90 ;  /* 0x000000900a107836 */ /* 0x000fe40000000000 */
[----:B-1----:R-:W1:Y:S01]  /*b8f30*/  LDC R246, c[0x0][0x228] ;  /* 0x00008a00fff67b82 */ /* 0x002e620000000800 */
[----:B------:R-:W-:Y:S01]  /*b8f40*/  IMAD.IADD R0, R0, 0x1, R14 ;  /* 0x0000000100007824 */ /* 0x000fe200078e020e */
[----:B------:R4:W-:Y:S01]  /*b8f50*/  @P6 STG.E desc[UR60][R198.64], R247 ;  /* 0x000000f7c6006986 */ /* 0x0009e2000c10193c */
[----:B------:R-:W-:Y:S02]  /*b8f60*/  ISETP.GE.AND P6, PT, R16, R237, PT ;  /* 0x000000ed1000720c */ /* 0x000fe40003fc6270 */
[----:B---3--:R-:W-:Y:S01]  /*b8f70*/  ISETP.LT.AND P5, PT, R17, R234, !P4 ;  /* 0x000000ea1100720c */ /* 0x008fe200067a1270 */
[----:B----4-:R-:W-:Y:S01]  /*b8f80*/  IMAD.WIDE R198, R0, 0x4, R2 ;  /* 0x0000000400c67825 */ /* 0x010fe200078e0202 */
[----:B------:R-:W3:Y:S01]  /*b8f90*/  LDL.LU R247, [R1+0x1510] ;  /* 0x0015100001f77983 */ /* 0x000ee20000300800 */
[----:B------:R-:W4:Y:S03]  /*b8fa0*/  LDC R237, c[0x0][0x228] ;  /* 0x00008a00ffed7b82 */ /* 0x000f260000000800 */
[----:B------:R-:W2:Y:S04]  /*b8fb0*/  LDL.LU R16, [R1+0x90c] ;  /* 0x00090c0001107983 */ /* 0x000ea80000300800 */
[----:B------:R1:W-:Y:S01]  /*b8fc0*/  @P0 STG.E desc[UR60][R198.64], R252 ;  /* 0x000000fcc6000986 */ /* 0x0003e2000c10193c */
[----:B------:R-:W-:-:S03]  /*b8fd0*/  ISETP.LT.AND P0, PT, R13, R244, !P6 ;  /* 0x000000f40d00720c */ /* 0x000fc60007701270 */
[----:B-1----:R-:W4:Y:S04]  /*b8fe0*/  LDL.LU R252, [R1+0xd10] ;  /* 0x000d100001fc7983 */ /* 0x002f280000300800 */
[----:B------:R-:W3:Y:S01]  /*b8ff0*/  LDL.LU R244, [R1+0x11c] ;  /* 0x00011c0001f47983 */ /* 0x000ee20000300800 */
[----:B------:R-:W-:Y:S01]  /*b9000*/  ISETP.LT.AND P4, PT, R15, R235, !P4 ;  /* 0x000000eb0f00720c */ /* 0x000fe20006781270 */
[----:B------:R-:W-:-:S04]  /*b9010*/  IMAD.WIDE R232, R0, 0x4, R4 ;  /* 0x0000000400e87825 */ /* 0x000fc800078e0204 */
[----:B------:R-:W-:-:S04]  /*b9020*/  IMAD.WIDE R234, R0, 0x4, R6 ;  /* 0x0000000400ea7825 */ /* 0x000fc800078e0206 */
[----:B------:R-:W-:Y:S01]  /*b9030*/  IMAD.WIDE R198, R0, 0x4, R8 ;  /* 0x0000000400c67825 */ /* 0x000fe200078e0208 */
[----:B--2---:R1:W-:Y:S04]  /*b9040*/  @P3 STG.E desc[UR60][R232.64], R16 ;  /* 0x00000010e8003986 */ /* 0x0043e8000c10193c */
[----:B------:R2:W-:Y:S01]  /*b9050*/  @P5 STG.E desc[UR60][R234.64], R245 ;  /* 0x000000f5ea005986 */ /* 0x0005e2000c10193c */
[----:B-1----:R-:W-:Y:S02]  /*b9060*/  IADD3 R16, R10, 0x91, RZ ;  /* 0x000000910a107810 */ /* 0x002fe40007ffe0ff */
[----:B------:R-:W-:Y:S02]  /*b9070*/  ISETP.LT.AND P3, PT, R11, R238, !P6 ;  /* 0x000000ee0b00720c */ /* 0x000fe40007761270 */
[----:B------:R-:W1:Y:S01]  /*b9080*/  LDC R238, c[0x0][0x228] ;  /* 0x00008a00ffee7b82 */ /* 0x000e620000000800 */
[----:B---3--:R3:W-:Y:S01]  /*b9090*/  @P4 STG.E desc[UR60][R198.64], R244 ;  /* 0x000000f4c6004986 */ /* 0x0087e2000c10193c */
[----:B------:R-:W-:-:S06]  /*b90a0*/  ISETP.GE.AND P4, PT, R16, R197, PT ;  /* 0x000000c51000720c */ /* 0x000fcc0003f86270 */
[----:B--2---:R-:W2:Y:S01]  /*b90b0*/  LDC R245, c[0x0][0x22c] ;  /* 0x00008b00fff57b82 */ /* 0x004ea20000000800 */
[----:B---3--:R-:W3:Y:S04]  /*b90c0*/  LDL.LU R244, [R1+0x1120] ;  /* 0x0011200001f47983 */ /* 0x008ee80000300800 */
[----:B------:R-:W4:Y:S04]  /*b90d0*/  LDL.LU R16, [R1+0x1d00] ;  /* 0x001d000001107983 */ /* 0x000f280000300800 */
[----:B------:R-:W2:Y:S01]  /*b90e0*/  LDL.LU R197, [R1+0x1910] ;  /* 0x0019100001c57983 */ /* 0x000ea20000300800 */
[----:B------:R-:W-:Y:S01]  /*b90f0*/  IMAD.IADD R0, R0, 0x1, R14 ;  /* 0x0000000100007824 */ /* 0x000fe200078e020e */
[----:B------:R-:W-:-:S02]  /*b9100*/  ISETP.LT.AND P5, PT, R17, R239, !P6 ;  /* 0x000000ef1100720c */ /* 0x000fc400077a1270 */
[----:B------:R-:W-:Y:S01]  /*b9110*/  ISETP.LT.AND P6, PT, R15, R236, !P6 ;  /* 0x000000ec0f00720c */ /* 0x000fe200077c1270 */
[C---:B------:R-:W-:Y:S01]  /*b9120*/  IMAD.WIDE R198, R0.reuse, 0x4, R2 ;  /* 0x0000000400c67825 */ /* 0x040fe200078e0202 */
[----:B------:R-:W3:Y:S03]  /*b9130*/  LDC R236, c[0x0][0x228] ;  /* 0x00008a00ffec7b82 */ /* 0x000ee60000000800 */
[----:B------:R-:W-:-:S04]  /*b9140*/  IMAD.WIDE R232, R0, 0x4, R4 ;  /* 0x0000000400e87825 */ /* 0x000fc800078e0204 */
[----:B------:R-:W-:Y:S01]  /*b9150*/  IMAD.WIDE R234, R0, 0x4, R6 ;  /* 0x0000000400ea7825 */ /* 0x000fe200078e0206 */
[----:B------:R-:W3:Y:S01]  /*b9160*/  LDC R239, c[0x0][0x228] ;  /* 0x00008a00ffef7b82 */ /* 0x000ee20000000800 */
[----:B----4-:R4:W-:Y:S04]  /*b9170*/  @P3 STG.E desc[UR60][R198.64], R16 ;  /* 0x00000010c6003986 */ /* 0x0109e8000c10193c */
[----:B--2---:R2:W-:Y:S04]  /*b9180*/  @P0 STG.E desc[UR60][R232.64], R197 ;  /* 0x000000c5e8000986 */ /* 0x0045e8000c10193c */
[----:B------:R3:W-:Y:S01]  /*b9190*/  @P5 STG.E desc[UR60][R234.64], R247 ;  /* 0x000000f7ea005986 */ /* 0x0007e2000c10193c */
[----:B-1----:R-:W-:Y:S01]  /*b91a0*/  ISETP.LT.AND P5, PT, R17, R238, !P4 ;  /* 0x000000ee1100720c */ /* 0x002fe200067a1270 */
[----:B----4-:R-:W-:-:S02]  /*b91b0*/  VIADD R16, R10, 0x92 ;  /* 0x000000920a107836 */ /* 0x010fc40000000000 */
[----:B------:R-:W4:Y:S01]  /*b91c0*/  LDL.LU R238, [R1+0x520] ;  /* 0x0005200001ee7983 */ /* 0x000f220000300800 */
[----:B------:R-:W1:Y:S01]  /*b91d0*/  LDC.64 R198, c[0x0][0x228] ;  /* 0x00008a00ffc67b82 */ /* 0x000e620000000a00 */
[----:B--2---:R-:W-:-:S05]  /*b91e0*/  IMAD.WIDE R232, R0, 0x4, R8 ;  /* 0x0000000400e87825 */ /* 0x004fca00078e0208 */
[----:B------:R2:W-:Y:S01]  /*b91f0*/  @P6 STG.E desc[UR60][R232.64], R252 ;  /* 0x000000fce8006986 */ /* 0x0005e2000c10193c */
[----:B------:R-:W-:Y:S01]  /*b9200*/  ISETP.GE.AND P6, PT, R16, R245, PT ;  /* 0x000000f51000720c */ /* 0x000fe20003fc6270 */
[----:B---3--:R-:W3:Y:S02]  /*b9210*/  LDC R247, c[0x0][0x228] ;  /* 0x00008a00fff77b82 */ /* 0x008ee40000000800 */
[----:B--2---:R-:W2:Y:S04]  /*b9220*/  LDL.LU R252, [R1+0x1514] ;  /* 0x0015140001fc7983 */ /* 0x004ea80000300800 */
[----:B------:R-:W3:Y:S04]  /*b9230*/  LDL.LU R16, [R1+0x910] ;  /* 0x0009100001107983 */ /* 0x000ee80000300800 */
[----:B------:R-:W2:Y:S01]  /*b9240*/  LDL.LU R245, [R1+0x920] ;  /* 0x0009200001f57983 */ /* 0x000ea20000300800 */
[----:B------:R-:W-:-:S02]  /*b9250*/  ISETP.LT.AND P0, PT, R11, R237, !P4 ;  /* 0x000000ed0b00720c */ /* 0x000fc40006701270 */
[----:B------:R-:W-:Y:S01]  /*b9260*/  ISETP.LT.AND P3, PT, R13, R246, !P4 ;  /* 0x000000f60d00720c */ /* 0x000fe20006761270 */
[----:B------:R-:W1:Y:S01]  /*b9270*/  LDC R237, c[0x0][0x228] ;  /* 0x00008a00ffed7b82 */ /* 0x000e620000000800 */
[----:B------:R-:W-:Y:S02]  /*b9280*/  IADD3 R0, R0, R14, RZ ;  /* 0x0000000e00007210 */ /* 0x000fe40007ffe0ff */
[----:B------:R-:W-:-:S03]  /*b9290*/  ISETP.LT.AND P4, PT, R15, R196, !P4 ;  /* 0x000000c40f00720c */ /* 0x000fc60006781270 */
[C---:B------:R-:W-:Y:S02]  /*b92a0*/  IMAD.WIDE R196, R0.reuse, 0x4, R2 ;  /* 0x0000000400c47825 */ /* 0x040fe400078e0202 */
[----:B------:R-:W1:Y:S02]  /*b92b0*/  LDC R246, c[0x0][0x228] ;  /* 0x00008a00fff67b82 */ /* 0x000e640000000800 */
[C---:B------:R-:W-:Y:S01]  /*b92c0*/  IMAD.WIDE R232, R0.reuse, 0x4, R4 ;  /* 0x0000000400e87825 */ /* 0x040fe200078e0204 */
[----:B------:R1:W-:Y:S03]  /*b92d0*/  @P0 STG.E desc[UR60][R196.64], R244 ;  /* 0x000000f4c4000986 */ /* 0x0003e6000c10193c */
[----:B------:R-:W-:-:S04]  /*b92e0*/  IMAD.WIDE R234, R0, 0x4, R6 ;  /* 0x0000000400ea7825 */ /* 0x000fc800078e0206 */
[----:B-1----:R-:W-:Y:S01]  /*b92f0*/  IMAD.WIDE R196, R0, 0x4, R8 ;  /* 0x0000000400c47825 */ /* 0x002fe200078e0208 */
[----:B------:R-:W1:Y:S01]  /*b9300*/  LDC R244, c[0x0][0x228] ;  /* 0x00008a00fff47b82 */ /* 0x000e620000000800 */
[----:B---3--:R3:W-:Y:S04]  /*b9310*/  @P3 STG.E desc[UR60][R232.64], R16 ;  /* 0x00000010e8003986 */ /* 0x0087e8000c10193c */
[----:B----4-:R4:W-:Y:S01]  /*b9320*/  @P5 STG.E desc[UR60][R234.64], R238 ;  /* 0x000000eeea005986 */ /* 0x0109e2000c10193c */
[----:B------:R-:W-:-:S03]  /*b9330*/  ISETP.LT.AND P5, PT, R17, R236, !P6 ;  /* 0x000000ec1100720c */ /* 0x000fc600077a1270 */
[----:B------:R-:W4:Y:S01]  /*b9340*/  LDL.LU R236, [R1+0x1914] ;  /* 0x0019140001ec7983 */ /* 0x000f220000300800 */
[----:B---3--:R-:W-:-:S03]  /*b9350*/  VIADD R16, R10, 0x93 ;  /* 0x000000930a107836 */ /* 0x008fc60000000000 */
[----:B--2---:R2:W-:Y:S01]  /*b9360*/  @P4 STG.E desc[UR60][R196.64], R245 ;  /* 0x000000f5c4004986 */ /* 0x0045e2000c10193c */
[----:B-1----:R-:W-:Y:S02]  /*b9370*/  ISETP.LT.AND P0, PT, R13, R244, !P6 ;  /* 0x000000f40d00720c */ /* 0x002fe40007701270 */
[----:B------:R-:W1:Y:S01]  /*b9380*/  LDC R244, c[0x0][0x22c] ;  /* 0x00008b00fff47b82 */ /* 0x000e620000000800 */
[----:B------:R-:W-:Y:S02]  /*b9390*/  ISETP.GE.AND P4, PT, R16, R199, PT ;  /* 0x000000c71000720c */ /* 0x000fe40003f86270 */
[----:B------:R-:W-:Y:S01]  /*b93a0*/  ISETP.LT.AND P3, PT, R11, R239, !P6 ;  /* 0x000000ef0b00720c */ /* 0x000fe20007761270 */
[----:B------:R-:W-:-:S04]  /*b93b0*/  IMAD.IADD R0, R0, 0x1, R14 ;  /* 0x0000000100007824 */ /* 0x000fc800078e020e */
[----:B----4-:R-:W3:Y:S01]  /*b93c0*/  LDC R238, c[0x0][0x228] ;  /* 0x00008a00ffee7b82 */ /* 0x010ee20000000800 */
        /* <DEDUP_REMOVED lines=14> */
[----:B----4-:R-:W-:Y:S01]  /*b94b0*/  IADD3 R16, R10, 0x94, RZ ;  /* 0x000000940a107810 */ /* 0x010fe20007ffe0ff */
        /* <DEDUP_REMOVED lines=30> */
[----:B------:R-:W3:Y:S04]  /*b96a0*/  LDL.LU R16, [R1+0x1918] ;  /* 0x0019180001107983 */ /* 0x000ee80000300800 */
[----:B------:R-:W2:Y:S01]  /*b96b0*/  LDL.LU R197, [R1+0xd18] ;  /* 0x000d180001c57983 */ /* 0x000ea20000300800 */
        /* <DEDUP_REMOVED lines=12> */
[----:B---3--:R3:W-:Y:S04]  /*b9780*/  @P0 STG.E desc[UR60][R234.64], R16 ;  /* 0x00000010ea000986 */ /* 0x0087e8000c10193c */
[----:B--2---:R2:W-:Y:S04]  /*b9790*/  @P5 STG.E desc[UR60][R236.64], R245 ;  /* 0x000000f5ec005986 */ /* 0x0045e8000c10193c */
[----:B------:R1:W-:Y:S01]  /*b97a0*/  @P6 STG.E desc[UR60][R232.64], R197 ;  /* 0x000000c5e8006986 */ /* 0x0003e2000c10193c */
[----:B---3--:R-:W-:-:S03]  /*b97b0*/  VIADD R16, R10, 0x96 ;  /* 0x000000960a107836 */ /* 0x008fc60000000000 */
[----:B--2---:R-:W2:Y:S02]  /*b97c0*/  LDL.LU R236, [R1+0x918] ;  /* 0x0009180001ec7983 */ /* 0x004ea40000300800 */
        /* <DEDUP_REMOVED lines=264> */
[----:B------:R-:W-:Y:S02]  /*ba850*/  IADD3 R0, R0, R14, RZ ;  /* 0x0000000e00007210 */ /* 0x000fe40007ffe0ff */
        /* <DEDUP_REMOVED lines=19> */
[----:B------:R-:W-:Y:S01]  /*ba990*/  ISETP.LT.AND P0, PT, R11, R239, !P4 ;  /* 0x000000ef0b00720c */ /* 0x000fe20006701270 */
[----:B------:R-:W-:-:S04]  /*ba9a0*/  IMAD.IADD R0, R0, 0x1, R14 ;  /* 0x0000000100007824 */ /* 0x000fc800078e020e */
        /* <DEDUP_REMOVED lines=721> */
[----:B------:R-:W4:Y:S04]  /*bd6c0*/  LDL.LU R252, [R1+0x1180] ;  /* 0x0011800001fc7983 */ /* 0x000f280000300800 */
[----:B---3--:R3:W-:Y:S01]  /*bd6d0*/  @P4 STG.E desc[UR60][R232.64], R197 ;  /* 0x000000c5e8004986 */ /* 0x0087e2000c10193c */
[----:B------:R-:W-:Y:S01]  /*bd6e0*/  ISETP.GE.AND P4, PT, R16, R244, PT ;  /* 0x000000f41000720c */ /* 0x000fe20003f86270 */
[----:B------:R-:W-:Y:S01]  /*bd6f0*/  IMAD.IADD R0, R0, 0x1, R14 ;  /* 0x0000000100007824 */ /* 0x000fe200078e020e */
[----:B------:R-:W-:Y:S01]  /*bd700*/  ISETP.LT.AND P5, PT, R17, R238, !P6 ;  /* 0x000000ee1100720c */ /* 0x000fe200077a1270 */
[----:B------:R-:W4:Y:S01]  /*bd710*/  LDL.LU R246, [R1+0x580] ;  /* 0x0005800001f67983 */ /* 0x000f220000300800 */
[----:B-1----:R-:W1:Y:S03]  /*bd720*/  LDC R236, c[0x0][0x228] ;  /* 0x00008a00ffec7b82 */ /* 0x002e660000000800 */
[----:B------:R-:W4:Y:S01]  /*bd730*/  LDL.LU R16, [R1+0x1d60] ;  /* 0x001d600001107983 */ /* 0x000f220000300800 */
[----:B------:R-:W-:Y:S01]  /*bd740*/  ISETP.LT.AND P6, PT, R15, R196, !P6 ;  /* 0x000000c40f00720c */ /* 0x000fe200077c1270 */
[----:B---3--:R-:W-:-:S03]  /*bd750*/  IMAD.WIDE R196, R0, 0x4, R2 ;  /* 0x0000000400c47825 */ /* 0x008fc600078e0202 */
[----:B------:R-:W3:Y:S02]  /*bd760*/  LDC R238, c[0x0][0x228] ;  /* 0x00008a00ffee7b82 */ /* 0x000ee40000000800 */
[----:B--2---:R2:W-:Y:S06]  /*bd770*/  @P3 STG.E desc[UR60][R196.64], R245 ;  /* 0x000000f5c4003986 */ /* 0x0045ec000c10193c */
[----:B------:R-:W3:Y:S08]  /*bd780*/  LDC R244, c[0x0][0x228] ;  /* 0x00008a00fff47b82 */ /* 0x000ef00000000800 */
        /* <DEDUP_REMOVED lines=16> */
[----:B------:R-:W1:Y:S01]  /*bd890*/  LDC R239, c[0x0][0x228] ;  /* 0x00008a00ffef7b82 */ /* 0x000e620000000800 */
[----:B------:R-:W-:-:S02]  /*bd8a0*/  IADD3 R0, R0, R14, RZ ;  /* 0x0000000e00007210 */ /* 0x000fc40007ffe0ff */
[----:B------:R-:W-:Y:S02]  /*bd8b0*/  ISETP.LT.AND P5, PT, R17, R236, !P4 ;  /* 0x000000ec1100720c */ /* 0x000fe400067a1270 */
[----:B------:R-:W-:Y:S01]  /*bd8c0*/  ISETP.LT.AND P4, PT, R15, R237, !P4 ;  /* 0x000000ed0f00720c */ /* 0x000fe20006781270 */
[C---:B----4-:R-:W-:Y:S02]  /*bd8d0*/  IMAD.WIDE R232, R0.reuse, 0x4, R2 ;  /* 0x0000000400e87825 */ /* 0x050fe400078e0202 */
[----:B------:R-:W4:Y:S02]  /*bd8e0*/  LDC R252, c[0x0][0x228] ;  /* 0x00008a00fffc7b82 */ /* 0x000f240000000800 */
[----:B------:R-:W-:-:S04]  /*bd8f0*/  IMAD.WIDE R234, R0, 0x4, R4 ;  /* 0x0000000400ea7825 */ /* 0x000fc800078e0204 */
[C---:B------:R-:W-:Y:S01]  /*bd900*/  IMAD.WIDE R236, R0.reuse, 0x4, R6 ;  /* 0x0000000400ec7825 */ /* 0x040fe200078e0206 */
[----:B---3--:R3:W-:Y:S04]  /*bd910*/  @P0 STG.E desc[UR60][R232.64], R16 ;  /* 0x00000010e8000986 */ /* 0x0087e8000c10193c */
[----:B--2---:R-:W-:Y:S04]  /*bd920*/  @P3 STG.E desc[UR60][R234.64], R199 ;  /* 0x000000c7ea003986 */ /* 0x004fe8000c10193c */
[----:B------:R2:W-:Y:S01]  /*bd930*/  @P5 STG.E desc[UR60][R236.64], R246 ;  /* 0x000000f6ec005986 */ /* 0x0005e2000c10193c */
[----:B---3--:R-:W-:Y:S01]  /*bd940*/  IMAD.WIDE R232, R0, 0x4, R8 ;  /* 0x0000000400e87825 */ /* 0x008fe200078e0208 */
[----:B-1----:R-:W-:-:S03]  /*bd950*/  ISETP.LT.AND P5, PT, R17, R239, !P6 ;  /* 0x000000ef1100720c */ /* 0x002fc600077a1270 */
        /* <DEDUP_REMOVED lines=8> */
[----:B------:R-:W3:Y:S04]  /*bd9e0*/  LDL.LU R239, [R1+0x1184] ;  /* 0x0011840001ef7983 */ /* 0x000ee80000300800 */
[----:B-1----:R-:W3:Y:S04]  /*bd9f0*/  LDL.LU R245, [R1+0xd74] ;  /* 0x000d740001f57983 */ /* 0x002ee80000300800 */
[----:B------:R-:W4:Y:S01]  /*bda00*/  LDL.LU R197, [R1+0x1974] ;  /* 0x0019740001c57983 */ /* 0x000f220000300800 */
[----:B------:R-:W-:Y:S01]  /*bda10*/  ISETP.LT.AND P0, PT, R13, R244, !P6 ;  /* 0x000000f40d00720c */ /* 0x000fe20007701270 */
[----:B------:R-:W-:Y:S01]  /*bda20*/  IMAD.IADD R0, R0, 0x1, R14 ;  /* 0x0000000100007824 */ /* 0x000fe200078e020e */
[----:B------:R-:W-:Y:S01]  /*bda30*/  ISETP.LT.AND P6, PT, R15, R198, !P6 ;  /* 0x000000c60f00720c */ /* 0x000fe200077c1270 */
[----:B------:R-:W1:Y:S02]  /*bda40*/  LDC R244, c[0x0][0x228] ;  /* 0x00008a00fff47b82 */ /* 0x000e640000000800 */
[----:B------:R-:W-:-:S04]  /*bda50*/  IMAD.WIDE R198, R0, 0x4, R2 ;  /* 0x0000000400c67825 */ /* 0x000fc800078e0202 */
[----:B------:R-:W-:Y:S01]  /*bda60*/  IMAD.WIDE R232, R0, 0x4, R4 ;  /* 0x0000000400e87825 */ /* 0x000fe200078e0204 */
[----:B------:R-:W-:-:S03]  /*bda70*/  IADD3 R16, R10, 0xc4, RZ ;  /* 0x000000c40a107810 */ /* 0x000fc60007ffe0ff */
[----:B------:R-:W-:Y:S01]  /*bda80*/  IMAD.WIDE R234, R0, 0x4, R6 ;  /* 0x0000000400ea7825 */ /* 0x000fe200078e0206 */
[----:B----4-:R4:W-:Y:S04]  /*bda90*/  @P3 STG.E desc[UR60][R198.64], R197 ;  /* 0x000000c5c6003986 */ /* 0x0109e8000c10193c */
[----:B--2---:R2:W-:Y:S01]  /*bdaa0*/  @P0 STG.E desc[UR60][R232.64], R236 ;  /* 0x000000ece8000986 */ /* 0x0045e2000c10193c */
[----:B------:R-:W-:-:S03]  /*bdab0*/  ISETP.LT.AND P3, PT, R13, R252, !P4 ;  /* 0x000000fc0d00720c */ /* 0x000fc60006761270 */
[----:B---3--:R3:W-:Y:S01]  /*bdac0*/  @P5 STG.E desc[UR60][R234.64], R237 ;  /* 0x000000edea005986 */ /* 0x0087e2000c10193c */
[----:B------:R-:W-:Y:S02]  /*bdad0*/  ISETP.LT.AND P5, PT, R17, R238, !P4 ;  /* 0x000000ee1100720c */ /* 0x000fe400067a1270 */
[----:B------:R-:W-:Y:S01]  /*bdae0*/  ISETP.LT.AND P0, PT, R11, R247, !P4 ;  /* 0x000000f70b00720c */ /* 0x000fe20006701270 */
[----:B------:R-:W3:Y:S01]  /*bdaf0*/  LDL.LU R252, [R1+0x184] ;  /* 0x0001840001fc7983 */ /* 0x000ee20000300800 */
[----:B----4-:R-:W4:Y:S01]  /*bdb00*/  LDC.64 R198, c[0x0][0x228] ;  /* 0x00008a00ffc67b82 */ /* 0x010f220000000a00 */
[----:B--2---:R-:W-:Y:S02]  /*bdb10*/  IMAD.WIDE R232, R0, 0x4, R8 ;  /* 0x0000000400e87825 */ /* 0x004fe400078e0208 */
[----:B------:R-:W2:Y:S04]  /*bdb20*/  LDL.LU R238, [R1+0x584] ;  /* 0x0005840001ee7983 */ /* 0x000ea80000300800 */
[----:B------:R1:W-:Y:S01]  /*bdb30*/  @P6 STG.E desc[UR60][R232.64], R239 ;  /* 0x000000efe8006986 */ /* 0x0003e2000c10193c */
[----:B------:R-:W-:Y:S01]  /*bdb40*/  ISETP.GE.AND P6, PT, R16, R246, PT ;  /* 0x000000f61000720c */ /* 0x000fe20003fc6270 */
[----:B------:R-:W4:Y:S02]  /*bdb50*/  LDC R236, c[0x0][0x228] ;  /* 0x00008a00ffec7b82 */ /* 0x000f240000000800 */
[----:B------:R-:W4:Y:S04]  /*bdb60*/  LDL.LU R247, [R1+0x1578] ;  /* 0x0015780001f77983 */ /* 0x000f280000300800 */
[----:B------:R-:W2:Y:S01]  /*bdb70*/  LDL.LU R16, [R1+0x984] ;  /* 0x0009840001107983 */ /* 0x000ea20000300800 */
[----:B------:R-:W-:Y:S01]  /*bdb80*/  IMAD.IADD R0, R0, 0x1, R14 ;  /* 0x0000000100007824 */ /* 0x000fe200078e020e */
[----:B------:R-:W-:Y:S01]  /*bdb90*/  ISETP.LT.AND P4, PT, R15, R196, !P4 ;  /* 0x000000c40f00720c */ /* 0x000fe20006781270 */
[----:B---3--:R-:W3:Y:S01]  /*bdba0*/  LDC R237, c[0x0][0x228] ;  /* 0x00008a00ffed7b82 */ /* 0x008ee20000000800 */
[----:B------:R-:W3:Y:S01]  /*bdbb0*/  LDL.LU R246, [R1+0x1978] ;  /* 0x0019780001f67983 */ /* 0x000ee20000300800 */
[----:B------:R-:W-:-:S04]  /*bdbc0*/  IMAD.WIDE R196, R0, 0x4, R2 ;  /* 0x0000000400c47825 */ /* 0x000fc800078e0202 */
[C---:B-1----:R-:W-:Y:S01]  /*bdbd0*/  IMAD.WIDE R232, R0.reuse, 0x4, R4 ;  /* 0x0000000400e87825 */ /* 0x042fe200078e0204 */
        /* <DEDUP_REMOVED lines=9> */
[----:B------:R2:W-:Y:S01]  /*bdc70*/  @P4 STG.E desc[UR60][R232.64], R252 ;  /* 0x000000fce8004986 */ /* 0x0005e2000c10193c */
[----:B------:R-:W-:Y:S01]  /*bdc80*/  ISETP.LT.AND P3, PT, R11, R244, !P6 ;  /* 0x000000f40b00720c */ /* 0x000fe20007761270 */
[----:B-1----:R-:W1:Y:S02]  /*bdc90*/  LDC R238, c[0x0][0x228] ;  /* 0x00008a00ffee7b82 */ /* 0x002e640000000800 */
[----:B----4-:R-:W-:Y:S02]  /*bdca0*/  ISETP.GE.AND P4, PT, R16, R199, PT ;  /* 0x000000c71000720c */ /* 0x010fe40003f86270 */
[----:B------:R-:W-:Y:S02]  /*bdcb0*/  ISETP.LT.AND P0, PT, R13, R245, !P6 ;  /* 0x000000f50d00720c */ /* 0x000fe40007701270 */
[----:B------:R-:W-:Y:S02]  /*bdcc0*/  IADD3 R0, R0, R14, RZ ;  /* 0x0000000e00007210 */ /* 0x000fe40007ffe0ff */
[----:B------:R-:W-:Y:S01]  /*bdcd0*/  ISETP.LT.AND P5, PT, R17, R236, !P6 ;  /* 0x000000ec1100720c */ /* 0x000fe200077a1270 */
[----:B------:R-:W4:Y:S01]  /*bdce0*/  LDC R244, c[0x0][0x228] ;  /* 0x00008a00fff47b82 */ /* 0x000f220000000800 */
[----:B--2---:R-:W2:Y:S04]  /*bdcf0*/  LDL.LU R252, [R1+0x588] ;  /* 0x0005880001fc7983 */ /* 0x004ea80000300800 */
[----:B------:R-:W4:Y:S01]  /*bdd00*/  LDL.LU R16, [R1+0x1d68] ;  /* 0x001d680001107983 */ /* 0x000f220000300800 */
[----:B------:R-:W-:-:S02]  /*bdd10*/  IMAD.WIDE R232, R0, 0x4, R2 ;  /* 0x0000000400e87825 */ /* 0x000fc400078e0202 */
[----:B------:R-:W2:Y:S01]  /*bdd20*/  LDC R245, c[0x0][0x228] ;  /* 0x00008a00fff57b82 */ /* 0x000ea20000000800 */
[----:B------:R-:W2:Y:S01]  /*bdd30*/  LDL.LU R199, [R1+0x1188] ;  /* 0x0011880001c77983 */ /* 0x000ea20000300800 */
[----:B------:R-:W-:-:S03]  /*bdd40*/  IMAD.WIDE R234, R0, 0x4, R4 ;  /* 0x0000000400ea7825 */ /* 0x000fc600078e0204 */
[----:B---3--:R3:W-:Y:S01]  /*bdd50*/  @P3 STG.E desc[UR60][R232.64], R246 ;  /* 0x000000f6e8003986 */ /* 0x0087e2000c10193c */
[----:B------:R-:W-:Y:S01]  /*bdd60*/  ISETP.LT.AND P6, PT, R15, R237, !P6 ;  /* 0x000000ed0f00720c */ /* 0x000fe200077c1270 */
[----:B------:R-:W-:Y:S01]  /*bdd70*/  IMAD.WIDE R236, R0, 0x4, R6 ;  /* 0x0000000400ec7825 */ /* 0x000fe200078e0206 */
[----:B---3--:R-:W3:Y:S01]  /*bdd80*/  LDC R246, c[0x0][0x228] ;  /* 0x00008a00fff67b82 */ /* 0x008ee20000000800 */
[----:B----4-:R4:W-:Y:S04]  /*bdd90*/  @P0 STG.E desc[UR60][R234.64], R16 ;  /* 0x00000010ea000986 */ /* 0x0109e8000c10193c */
[----:B----4-:R-:W4:Y:S04]  /*bdda0*/  LDL.LU R234, [R1+0xd78] ;  /* 0x000d780001ea7983 */ /* 0x010f280000300800 */
[----:B------:R-:W4:Y:S04]  /*bddb0*/  LDL.LU R235, [R1+0x988] ;  /* 0x0009880001eb7983 */ /* 0x000f280000300800 */
[----:B------:R3:W-:Y:S01]  /*bddc0*/  @P5 STG.E desc[UR60][R236.64], R247 ;  /* 0x000000f7ec005986 */ /* 0x0007e2000c10193c */
[----:B-1----:R-:W-:-:S03]  /*bddd0*/  ISETP.LT.AND P5, PT, R17, R238, !P4 ;  /* 0x000000ee1100720c */ /* 0x002fc600067a1270 */
[----:B---3--:R-:W3:Y:S01]  /*bdde0*/  LDL.LU R247, [R1+0x197c] ;  /* 0x00197c0001f77983 */ /* 0x008ee20000300800 */
[----:B------:R-:W-:Y:S01]  /*bddf0*/  ISETP.LT.AND P0, PT, R11, R239, !P4 ;  /* 0x000000ef0b00720c */ /* 0x000fe20006701270 */
[C---:B------:R-:W-:Y:S01]  /*bde00*/  IMAD.WIDE R232, R0.reuse, 0x4, R8 ;  /* 0x0000000400e87825 */ /* 0x040fe200078e0208 */
[----:B------:R-:W-:Y:S01]  /*bde10*/  ISETP.LT.AND P3, PT, R13, R246, !P4 ;  /* 0x000000f60d00720c */ /* 0x000fe20006761270 */
[----:B------:R-:W3:Y:S01]  /*bde20*/  LDL.LU R238, [R1+0x188] ;  /* 0x0001880001ee7983 */ /* 0x000ee20000300800 */
[----:B------:R-:W1:Y:S01]  /*bde30*/  LDC R239, c[0x0][0x22c] ;  /* 0x00008b00ffef7b82 */ /* 0x000e620000000800 */
[----:B------:R-:W-:Y:S02]  /*bde40*/  IMAD.IADD R0, R0, 0x1, R14 ;  /* 0x0000000100007824 */ /* 0x000fe400078e020e */
[----:B------:R-:W-:Y:S01]  /*bde50*/  VIADD R16, R10, 0xc6 ;  /* 0x000000c60a107836 */ /* 0x000fe20000000000 */
[----:B--2---:R2:W-:Y:S01]  /*bde60*/  @P6 STG.E desc[UR60][R232.64], R199 ;  /* 0x000000c7e8006986 */ /* 0x0045e2000c10193c */
[----:B------:R-:W-:-:S03]  /*bde70*/  ISETP.LT.AND P4, PT, R15, R198, !P4 ;  /* 0x000000c60f00720c */ /* 0x000fc60006781270 */
[----:B------:R-:W-:Y:S01]  /*bde80*/  ISETP.GE.AND P6, PT, R16, R197, PT ;  /* 0x000000c51000720c */ /* 0x000fe20003fc6270 */
[----:B------:R-:W1:Y:S01]  /*bde90*/  LDC R246, c[0x0][0x228] ;  /* 0x00008a00fff67b82 */ /* 0x000e620000000800 */
[----:B--2---:R-:W-:-:S07]  /*bdea0*/  IMAD.WIDE R232, R0, 0x4, R2 ;  /* 0x0000000400e87825 */ /* 0x004fce00078e0202 */
[----:B------:R-:W2:Y:S01]  /*bdeb0*/  LDC R237, c[0x0][0x228] ;  /* 0x00008a00ffed7b82 */ /* 0x000ea20000000800 */
[----:B------:R-:W-:-:S04]  /*bdec0*/  IMAD.WIDE R198, R0, 0x4, R4 ;  /* 0x0000000400c67825 */ /* 0x000fc800078e0204 */
[----:B------:R-:W-:-:S03]  /*bded0*/  IMAD.IADD R16, R0, 0x1, R14 ;  /* 0x0000000100107824 */ /* 0x000fc600078e020e */
[----:B------:R-:W2:Y:S01]  /*bdee0*/  LDC R236, c[0x0][0x22c] ;  /* 0x00008b00ffec7b82 */ /* 0x000ea20000000800 */
[----:B----4-:R4:W-:Y:S04]  /*bdef0*/  @P0 STG.E desc[UR60][R232.64], R234 ;  /* 0x000000eae8000986 */ /* 0x0109e8000c10193c */
[----:B------:R1:W-:Y:S01]  /*bdf00*/  @P3 STG.E desc[UR60][R198.64], R235 ;  /* 0x000000ebc6003986 */ /* 0x0003e2000c10193c */
[----:B------:R-:W-:Y:S01]  /*bdf10*/  ISETP.LT.AND P3, PT, R11, R244, !P6 ;  /* 0x000000f40b00720c */ /* 0x000fe20007761270 */
[C---:B----4-:R-:W-:Y:S01]  /*bdf20*/  IMAD.WIDE R232, R0.reuse, 0x4, R6 ;  /* 0x0000000400e87825 */ /* 0x050fe200078e0206 */
[----:B------:R-:W4:Y:S03]  /*bdf30*/  LDC R234, c[0x0][0x228] ;  /* 0x00008a00ffea7b82 */ /* 0x000f260000000800 */
[----:B-1----:R-:W-:Y:S01]  /*bdf40*/  IMAD.WIDE R198, R0, 0x4, R8 ;  /* 0x0000000400c67825 */ /* 0x002fe200078e0208 */
[----:B------:R1:W-:Y:S01]  /*bdf50*/  @P5 STG.E desc[UR60][R232.64], R252 ;  /* 0x000000fce8005986 */ /* 0x0003e2000c10193c */
[----:B------:R-:W-:-:S02]  /*bdf60*/  ISETP.LT.AND P0, PT, R13, R245, !P6 ;  /* 0x000000f50d00720c */ /* 0x000fc40007701270 */
[----:B------:R-:W-:Y:S01]  /*bdf70*/  IADD3 R197, R10, 0xc7, RZ ;  /* 0x000000c70ac57810 */ /* 0x000fe20007ffe0ff */
[----:B------:R-:W2:Y:S01]  /*bdf80*/  LDC R245, c[0x0][0x228] ;  /* 0x00008a00fff57b82 */ /* 0x000ea20000000800 */
[----:B---3--:R3:W-:Y:S01]  /*bdf90*/  @P4 STG.E desc[UR60][R198.64], R238 ;  /* 0x000000eec6004986 */ /* 0x0087e2000c10193c */
[----:B-1----:R-:W-:-:S03]  /*bdfa0*/  IMAD.WIDE R232, R16, 0x4, R2 ;  /* 0x0000000410e87825 */ /* 0x002fc600078e0202 */
[----:B------:R-:W2:Y:S03]  /*bdfb0*/  LDL.LU R252, [R1+0xd7c] ;  /* 0x000d7c0001fc7983 */ /* 0x000ea60000300800 */
[----:B------:R-:W1:Y:S01]  /*bdfc0*/  LDC R235, c[0x0][0x228] ;  /* 0x00008a00ffeb7b82 */ /* 0x000e620000000800 */
[----:B------:R-:W2:Y:S04]  /*bdfd0*/  LDL.LU R0, [R1+0x157c] ;  /* 0x00157c0001007983 */ /* 0x000ea80000300800 */
[----:B------:R3:W-:Y:S01]  /*bdfe0*/  @P3 STG.E desc[UR60][R232.64], R247 ;  /* 0x000000f7e8003986 */ /* 0x0007e2000c10193c */
[----:B------:R-:W-:Y:S02]  /*bdff0*/  ISETP.LT.AND P5, PT, R17, R246, !P6 ;  /* 0x000000f61100720c */ /* 0x000fe400077a1270 */
[----:B---3--:R-:W3:Y:S08]  /*be000*/  LDC R238, c[0x0][0x228] ;  /* 0x00008a00ffee7b82 */ /* 0x008ef00000000800 */
[----:B------:R-:W3:Y:S01]  /*be010*/  LDC R244, c[0x0][0x228] ;  /* 0x00008a00fff47b82 */ /* 0x000ee20000000800 */
[----:B------:R-:W4:Y:S01]  /*be020*/  LDL.LU R233, [R1+0x1d6c] ;  /* 0x001d6c0001e97983 */ /* 0x000f220000300800 */
[----:B------:R-:W-:-:S02]  /*be030*/  ISETP.GE.AND P4, PT, R197, R239, PT ;  /* 0x000000efc500720c */ /* 0x000fc40003f86270 */
[----:B------:R-:W-:Y:S01]  /*be040*/  ISETP.LT.AND P6, PT, R15, R196, !P6 ;  /* 0x000000c40f00720c */ /* 0x000fe200077c1270 */
[C---:B------:R-:W-:Y:S01]  /*be050*/  IMAD.WIDE R196, R16.reuse, 0x4, R4 ;  /* 0x0000000410c47825 */ /* 0x040fe200078e0204 */
[----:B------:R-:W3:Y:S03]  /*be060*/  LDL.LU R246, [R1+0x58c] ;  /* 0x00058c0001f67983 */ /* 0x000ee60000300800 */
[----:B------:R-:W-:Y:S01]  /*be070*/  IMAD.WIDE R198, R16, 0x4, R6 ;  /* 0x0000000410c67825 */ /* 0x000fe200078e0206 */
[----:B------:R-:W3:Y:S01]  /*be080*/  LDL.LU R247, [R1+0x18c] ;  /* 0x00018c0001f77983 */ /* 0x000ee20000300800 */
[----:B------:R-:W-:Y:S01]  /*be090*/  IADD3 R232, R10, 0xc8, RZ ;  /* 0x000000c80ae87810 */ /* 0x000fe20007ffe0ff */
[----:B------:R-:W3:Y:S02]  /*be0a0*/  LDC R239, c[0x0][0x228] ;  /* 0x00008a00ffef7b82 */ /* 0x000ee40000000800 */
[----:B----4-:R4:W-:Y:S01]  /*be0b0*/  @P0 STG.E desc[UR60][R196.64], R233 ;  /* 0x000000e9c4000986 */ /* 0x0109e2000c10193c */
[----:B------:R-:W-:-:S03]  /*be0c0*/  ISETP.LT.AND P0, PT, R13, R234, !P4 ;  /* 0x000000ea0d00720c */ /* 0x000fc60006701270 */
[----:B------:R-:W3:Y:S04]  /*be0d0*/  LDL.LU R234, [R1+0x118c] ;  /* 0x00118c0001ea7983 */ /* 0x000ee80000300800 */
[----:B--2---:R2:W-:Y:S01]  /*be0e0*/  @P5 STG.E desc[UR60][R198.64], R0 ;  /* 0x00000000c6005986 */ /* 0x0045e2000c10193c */
[C---:B----4-:R-:W-:Y:S01]  /*be0f0*/  IMAD.WIDE R196, R16.reuse, 0x4, R8 ;  /* 0x0000000410c47825 */ /* 0x050fe200078e0208 */
[----:B------:R-:W-:Y:S01]  /*be100*/  ISETP.LT.AND P3, PT, R11, R237, !P4 ;  /* 0x000000ed0b00720c */ /* 0x000fe20006761270 */
[----:B------:R-:W4:Y:S02]  /*be110*/  LDC R233, c[0x0][0x228] ;  /* 0x00008a00ffe97b82 */ /* 0x000f240000000800 */
[----:B--2---:R-:W-:Y:S02]  /*be120*/  IMAD.IADD R0, R16, 0x1, R14 ;  /* 0x0000000110007824 */ /* 0x004fe400078e020e */
[----:B------:R-:W2:Y:S04]  /*be130*/  LDL.LU R16, [R1+0x98c] ;  /* 0x00098c0001107983 */ /* 0x000ea80000300800 */
[----:B------:R-:W4:Y:S01]  /*be140*/  LDC R237, c[0x0][0x22c] ;  /* 0x00008b00ffed7b82 */ /* 0x000f220000000800 */
[----:B------:R-:W-:Y:S01]  /*be150*/  ISETP.LT.AND P5, PT, R17, R245, !P4 ;  /* 0x000000f51100720c */ /* 0x000fe200067a1270 */
[----:B------:R-:W-:Y:S01]  /*be160*/  IMAD.WIDE R198, R0, 0x4, R2 ;  /* 0x0000000400c67825 */ /* 0x000fe200078e0202 */
[----:B-1----:R-:W-:-:S05]  /*be170*/  ISETP.LT.AND P4, PT, R15, R235, !P4 ;  /* 0x000000eb0f00720c */ /* 0x002fca0006781270 */
[----:B------:R-:W1:Y:S08]  /*be180*/  LDC R235, c[0x0][0x228] ;  /* 0x00008a00ffeb7b82 */ /* 0x000e700000000800 */
[----:B------:R-:W1:Y:S01]  /*be190*/  LDC R245, c[0x0][0x22c] ;  /* 0x00008b00fff57b82 */ /* 0x000e620000000800 */
[----:B---3--:R3:W-:Y:S01]  /*be1a0*/  @P6 STG.E desc[UR60][R196.64], R234 ;  /* 0x000000eac4006986 */ /* 0x0087e2000c10193c */
[----:B------:R-:W-:-:S03]  /*be1b0*/  ISETP.GE.AND P6, PT, R232, R236, PT ;  /* 0x000000ece800720c */ /* 0x000fc60003fc6270 */
[----:B------:R-:W4:Y:S04]  /*be1c0*/  LDL.LU R236, [R1+0x1980] ;  /* 0x0019800001ec7983 */ /* 0x000f280000300800 */
[----:B------:R1:W-:Y:S01]  /*be1d0*/  @P3 STG.E desc[UR60][R198.64], R252 ;  /* 0x000000fcc6003986 */ /* 0x0003e2000c10193c */
[C---:B---3--:R-:W-:Y:S01]  /*be1e0*/  IMAD.WIDE R196, R0.reuse, 0x4, R4 ;  /* 0x0000000400c47825 */ /* 0x048fe200078e0204 */
[----:B------:R-:W3:Y:S04]  /*be1f0*/  LDC R234, c[0x0][0x228] ;  /* 0x00008a00ffea7b82 */ /* 0x000ee80000000800 */
[----:B--2---:R2:W-:Y:S01]  /*be200*/  @P0 STG.E desc[UR60][R196.64], R16 ;  /* 0x00000010c4000986 */ /* 0x0045e2000c10193c */
[----:B-1----:R-:W-:-:S03]  /*be210*/  IMAD.WIDE R198, R0, 0x4, R6 ;  /* 0x0000000400c67825 */ /* 0x002fc600078e0206 */
[----:B------:R-:W3:Y:S04]  /*be220*/  LDL.LU R252, [R1+0x1580] ;  /* 0x0015800001fc7983 */ /* 0x000ee80000300800 */
[----:B------:R1:W-:Y:S01]  /*be230*/  @P5 STG.E desc[UR60][R198.64], R246 ;  /* 0x000000f6c6005986 */ /* 0x0003e2000c10193c */
[----:B--2---:R-:W-:-:S04]  /*be240*/  IMAD.WIDE R196, R0, 0x4, R8 ;  /* 0x0000000400c47825 */ /* 0x004fc800078e0208 */
[----:B------:R-:W-:Y:S01]  /*be250*/  VIADD R16, R10, 0xc9 ;  /* 0x000000c90a107836 */ /* 0x000fe20000000000 */
[----:B------:R2:W-:Y:S04]  /*be260*/  @P4 STG.E desc[UR60][R196.64], R247 ;  /* 0x000000f7c4004986 */ /* 0x0005e8000c10193c */
[----:B-1----:R-:W3:Y:S01]  /*be270*/  LDL.LU R246, [R1+0x990] ;  /* 0x0009900001f67983 */ /* 0x002ee20000300800 */
[----:B----4-:R-:W-:-:S03]  /*be280*/  ISETP.GE.AND P4, PT, R16, R237, PT ;  /* 0x000000ed1000720c */ /* 0x010fc60003f86270 */
[----:B--2---:R-:W2:Y:S04]  /*be290*/  LDL.LU R247, [R1+0x590] ;  /* 0x0005900001f77983 */ /* 0x004ea80000300800 */
[----:B------:R-:W4:Y:S01]  /*be2a0*/  LDL.LU R16, [R1+0x1d70] ;  /* 0x001d700001107983 */ /* 0x000f220000300800 */
[----:B------:R-:W-:Y:S01]  /*be2b0*/  ISETP.LT.AND P5, PT, R11, R238, !P6 ;  /* 0x000000ee0b00720c */ /* 0x000fe200077a1270 */
[----:B------:R-:W-:Y:S01]  /*be2c0*/  IMAD.IADD R0, R0, 0x1, R14 ;  /* 0x0000000100007824 */ /* 0x000fe200078e020e */
[----:B------:R-:W1:Y:S01]  /*be2d0*/  LDC R238, c[0x0][0x228] ;  /* 0x00008a00ffee7b82 */ /* 0x000e620000000800 */
[----:B------:R-:W-:Y:S01]  /*be2e0*/  ISETP.LT.AND P0, PT, R13, R239, !P6 ;  /* 0x000000ef0d00720c */ /* 0x000fe20007701270 */
[----:B------:R-:W2:Y:S01]  /*be2f0*/  LDL.LU R237, [R1+0x1190] ;  /* 0x0011900001ed7983 */ /* 0x000ea20000300800 */
[----:B------:R-:W-:Y:S01]  /*be300*/  IMAD.WIDE R196, R0, 0x4, R2 ;  /* 0x0000000400c47825 */ /* 0x000fe200078e0202 */
[----:B------:R-:W-:-:S02]  /*be310*/  ISETP.LT.AND P3, PT, R17, R244, !P6 ;  /* 0x000000f41100720c */ /* 0x000fc40007761270 */
[----:B------:R-:W-:Y:S01]  /*be320*/  ISETP.LT.AND P6, PT, R15, R233, !P6 ;  /* 0x000000e90f00720c */ /* 0x000fe200077c1270 */
[C---:B------:R-:W-:Y:S01]  /*be330*/  IMAD.WIDE R198, R0.reuse, 0x4, R4 ;  /* 0x0000000400c67825 */ /* 0x040fe200078e0204 */
[----:B------:R-:W2:Y:S03]  /*be340*/  LDC R239, c[0x0][0x228] ;  /* 0x00008a00ffef7b82 */ /* 0x000ea60000000800 */
[----:B------:R-:W-:-:S05]  /*be350*/  IMAD.WIDE R232, R0, 0x4, R6 ;  /* 0x0000000400e87825 */ /* 0x000fca00078e0206 */
[----:B------:R-:W2:Y:S01]  /*be360*/  LDC R244, c[0x0][0x228] ;  /* 0x00008a00fff47b82 */ /* 0x000ea20000000800 */
[----:B------:R1:W-:Y:S07]  /*be370*/  @P5 STG.E desc[UR60][R196.64], R236 ;  /* 0x000000ecc4005986 */ /* 0x0003ee000c10193c */
[----:B-1----:R-:W1:Y:S02]  /*be380*/  LDC R236, c[0x0][0x228] ;  /* 0x00008a00ffec7b82 */ /* 0x002e640000000800 */
[----:B-1----:R-:W-:-:S06]  /*be390*/  ISETP.LT.AND P5, PT, R17, R236, !P4 ;  /* 0x000000ec1100720c */ /* 0x002fcc00067a1270 */
[----:B------:R-:W1:Y:S01]  /*be3a0*/  LDC R236, c[0x0][0x228] ;  /* 0x00008a00ffec7b82 */ /* 0x000e620000000800 */
[----:B----4-:R-:W-:Y:S04]  /*be3b0*/  @P0 STG.E desc[UR60][R198.64], R16 ;  /* 0x00000010c6000986 */ /* 0x010fe8000c10193c */
[----:B---3--:R3:W-:Y:S01]  /*be3c0*/  @P3 STG.E desc[UR60][R232.64], R252 ;  /* 0x000000fce8003986 */ /* 0x0087e2000c10193c */
[----:B------:R-:W-:Y:S02]  /*be3d0*/  ISETP.LT.AND P0, PT, R13, R235, !P4 ;  /* 0x000000eb0d00720c */ /* 0x000fe40006701270 */
[----:B------:R-:W-:Y:S01]  /*be3e0*/  ISETP.LT.AND P3, PT, R11, R234, !P4 ;  /* 0x000000ea0b00720c */ /* 0x000fe20006761270 */
[----:B------:R-:W4:Y:S01]  /*be3f0*/  LDC R235, c[0x0][0x22c] ;  /* 0x00008b00ffeb7b82 */ /* 0x000f220000000800 */
[----:B------:R-:W-:Y:S01]  /*be400*/  ISETP.LT.AND P4, PT, R15, R238, !P4 ;  /* 0x000000ee0f00720c */ /* 0x000fe20006781270 */
[----:B---3--:R-:W3:Y:S01]  /*be410*/  LDL.LU R233, [R1+0xd80] ;  /* 0x000d800001e97983 */ /* 0x008ee20000300800 */
[----:B------:R-:W-:-:S05]  /*be420*/  IMAD.WIDE R196, R0, 0x4, R8 ;  /* 0x0000000400c47825 */ /* 0x000fca00078e0208 */
[----:B------:R-:W4:Y:S01]  /*be430*/  LDC R234, c[0x0][0x228] ;  /* 0x00008a00ffea7b82 */ /* 0x000f220000000800 */
[----:B------:R-:W4:Y:S04]  /*be440*/  LDL.LU R252, [R1+0x1984] ;  /* 0x0019840001fc7983 */ /* 0x000f280000300800 */
[----:B------:R-:W4:Y:S01]  /*be450*/  LDL.LU R238, [R1+0x190] ;  /* 0x0001900001ee7983 */ /* 0x000f220000300800 */
[----:B------:R-:W-:-:S03]  /*be460*/  IADD3 R0, R0, R14, RZ ;  /* 0x0000000e00007210 */ /* 0x000fc60007ffe0ff */
[----:B--2---:R2:W-:Y:S02]  /*be470*/  @P6 STG.E desc[UR60][R196.64], R237 ;  /* 0x000000edc4006986 */ /* 0x0045e4000c10193c */
[----:B------:R-:W-:-:S04]  /*be480*/  IMAD.WIDE R198, R0, 0x4, R2 ;  /* 0x0000000400c67825 */ /* 0x000fc800078e0202 */
[----:B------:R-:W-:Y:S02]  /*be490*/  VIADD R16, R10, 0xca ;  /* 0x000000ca0a107836 */ /* 0x000fe40000000000 */
[----:B--2---:R-:W-:-:S03]  /*be4a0*/  IMAD.WIDE R196, R0, 0x4, R4 ;  /* 0x0000000400c47825 */ /* 0x004fc600078e0204 */
[----:B------:R-:W-:Y:S01]  /*be4b0*/  ISETP.GE.AND P6, PT, R16, R245, PT ;  /* 0x000000f51000720c */ /* 0x000fe20003fc6270 */
[----:B------:R-:W2:Y:S01]  /*be4c0*/  LDC R237, c[0x0][0x228] ;  /* 0x00008a00ffed7b82 */ /* 0x000ea20000000800 */
[----:B------:R-:W-:Y:S01]  /*be4d0*/  VIADD R232, R10, 0xcb ;  /* 0x000000cb0ae87836 */ /* 0x000fe20000000000 */
[----:B------:R-:W-:-:S06]  /*be4e0*/  IADD3 R16, R0, R14, RZ ;  /* 0x0000000e00107210 */ /* 0x000fcc0007ffe0ff */
[----:B------:R-:W2:Y:S01]  /*be4f0*/  LDC R245, c[0x0][0x228] ;  /* 0x00008a00fff57b82 */ /* 0x000ea20000000800 */
[----:B---3--:R3:W-:Y:S04]  /*be500*/  @P3 STG.E desc[UR60][R198.64], R233 ;  /* 0x000000e9c6003986 */ /* 0x0087e8000c10193c */
[----:B------:R1:W-:Y:S01]  /*be510*/  @P0 STG.E desc[UR60][R196.64], R246 ;  /* 0x000000f6c4000986 */ /* 0x0003e2000c10193c */
[C---:B---3--:R-:W-:Y:S02]  /*be520*/  IMAD.WIDE R198, R0.reuse, 0x4, R6 ;  /* 0x0000000400c67825 */ /* 0x048fe400078e0206 */
[----:B------:R-:W3:Y:S02]  /*be530*/  LDC R233, c[0x0][0x228] ;  /* 0x00008a00ffe97b82 */ /* 0x000ee40000000800 */
[----:B-1----:R-:W-:Y:S01]  /*be540*/  IMAD.WIDE R196, R0, 0x4, R8 ;  /* 0x0000000400c47825 */ /* 0x002fe200078e0208 */
[----:B------:R1:W-:Y:S01]  /*be550*/  @P5 STG.E desc[UR60][R198.64], R247 ;  /* 0x000000f7c6005986 */ /* 0x0003e2000c10193c */
[----:B------:R-:W-:-:S03]  /*be560*/  ISETP.LT.AND P5, PT, R17, R236, !P6 ;  /* 0x000000ec1100720c */ /* 0x000fc600077a1270 */
[----:B------:R-:W3:Y:S01]  /*be570*/  LDL.LU R0, [R1+0x1584] ;  /* 0x0015840001007983 */ /* 0x000ee20000300800 */
[----:B------:R-:W-:Y:S01]  /*be580*/  ISETP.LT.AND P3, PT, R13, R244, !P6 ;  /* 0x000000f40d00720c */ /* 0x000fe20007761270 */
[----:B------:R-:W3:Y:S02]  /*be590*/  LDC R246, c[0x0][0x22c] ;  /* 0x00008b00fff67b82 */ /* 0x000ee40000000800 */
[----:B----4-:R4:W-:Y:S01]  /*be5a0*/  @P4 STG.E desc[UR60][R196.64], R238 ;  /* 0x000000eec4004986 */ /* 0x0109e2000c10193c */
[----:B------:R-:W-:-:S03]  /*be5b0*/  ISETP.GE.AND P4, PT, R232, R235, PT ;  /* 0x000000ebe800720c */ /* 0x000fc60003f86270 */
[----:B------:R-:W3:Y:S02]  /*be5c0*/  LDL.LU R236, [R1+0x1194] ;  /* 0x0011940001ec7983 */ /* 0x000ee40000300800 */
[----:B-1----:R-:W1:Y:S02]  /*be5d0*/  LDC R247, c[0x0][0x228] ;  /* 0x00008a00fff77b82 */ /* 0x002e640000000800 */
[----:B------:R-:W3:Y:S01]  /*be5e0*/  LDL.LU R232, [R1+0x1d74] ;  /* 0x001d740001e87983 */ /* 0x000ee20000300800 */
[----:B------:R-:W-:Y:S01]  /*be5f0*/  ISETP.LT.AND P0, PT, R11, R239, !P6 ;  /* 0x000000ef0b00720c */ /* 0x000fe20007701270 */
[C---:B------:R-:W-:Y:S02]  /*be600*/  IMAD.WIDE R198, R16.reuse, 0x4, R2 ;  /* 0x0000000410c67825 */ /* 0x040fe400078e0202 */
[----:B------:R-:W3:Y:S02]  /*be610*/  LDL.LU R235, [R1+0xd84] ;  /* 0x000d840001eb7983 */ /* 0x000ee40000300800 */
[C---:B----4-:R-:W-:Y:S01]  /*be620*/  IMAD.WIDE R196, R16.reuse, 0x4, R4 ;  /* 0x0000000410c47825 */ /* 0x050fe200078e0204 */
[----:B------:R-:W4:Y:S07]  /*be630*/  LDC R238, c[0x0][0x228] ;  /* 0x00008a00ffee7b82 */ /* 0x000f2e0000000800 */
[----:B------:R2:W-:Y:S01]  /*be640*/  @P0 STG.E desc[UR60][R198.64], R252 ;  /* 0x000000fcc6000986 */ /* 0x0005e2000c10193c */
[----:B------:R-:W-:Y:S01]  /*be650*/  ISETP.LT.AND P6, PT, R15, R234, !P6 ;  /* 0x000000ea0f00720c */ /* 0x000fe200077c1270 */
[----:B------:R-:W4:Y:S08]  /*be660*/  LDC R239, c[0x0][0x228] ;  /* 0x00008a00ffef7b82 */ /* 0x000f300000000800 */
[----:B------:R-:W4:Y:S01]  /*be670*/  LDC R244, c[0x0][0x228] ;  /* 0x00008a00fff47b82 */ /* 0x000f220000000800 */
[----:B--2---:R-:W-:Y:S01]  /*be680*/  IMAD.WIDE R198, R16, 0x4, R6 ;  /* 0x0000000410c67825 */ /* 0x004fe200078e0206 */
[----:B------:R-:W2:Y:S01]  /*be690*/  LDL.LU R252, [R1+0x194] ;  /* 0x0001940001fc7983 */ /* 0x000ea20000300800 */
[----:B------:R-:W-:-:S05]  /*be6a0*/  ISETP.LT.AND P0, PT, R11, R237, !P4 ;  /* 0x000000ed0b00720c */ /* 0x000fca0006701270 */
[----:B------:R-:W2:Y:S08]  /*be6b0*/  LDC R237, c[0x0][0x22c] ;  /* 0x00008b00ffed7b82 */ /* 0x000eb00000000800 */
[----:B------:R-:W2:Y:S01]  /*be6c0*/  LDC R234, c[0x0][0x228] ;  /* 0x00008a00ffea7b82 */ /* 0x000ea20000000800 */
[----:B---3--:R3:W-:Y:S04]  /*be6d0*/  @P3 STG.E desc[UR60][R196.64], R232 ;  /* 0x000000e8c4003986 */ /* 0x0087e8000c10193c */
[----:B------:R4:W-:Y:S01]  /*be6e0*/  @P5 STG.E desc[UR60][R198.64], R0 ;  /* 0x00000000c6005986 */ /* 0x0009e2000c10193c */
[----:B-1----:R-:W-:Y:S01]  /*be6f0*/  ISETP.LT.AND P5, PT, R17, R247, !P4 ;  /* 0x000000f71100720c */ /* 0x002fe200067a1270 */
[----:B---3--:R-:W-:-:S04]  /*be700*/  IMAD.WIDE R196, R16, 0x4, R8 ;  /* 0x0000000410c47825 */ /* 0x008fc800078e0208 */
[----:B----4-:R-:W-:Y:S02]  /*be710*/  IMAD.IADD R0, R16, 0x1, R14 ;  /* 0x0000000110007824 */ /* 0x010fe400078e020e */
[----:B------:R-:W3:Y:S04]  /*be720*/  LDL.LU R16, [R1+0x594] ;  /* 0x0005940001107983 */ /* 0x000ee80000300800 */
[----:B------:R-:W4:Y:S04]  /*be730*/  LDL.LU R247, [R1+0x994] ;  /* 0x0009940001f77983 */ /* 0x000f280000300800 */
[----:B------:R1:W-:Y:S04]  /*be740*/  @P6 STG.E desc[UR60][R196.64], R236 ;  /* 0x000000ecc4006986 */ /* 0x0003e8000c10193c */
[----:B-1----:R-:W2:Y:S01]  /*be750*/  LDL.LU R236, [R1+0x1988] ;  /* 0x0019880001ec7983 */ /* 0x002ea20000300800 */
[----:B------:R-:W-:Y:S01]  /*be760*/  ISETP.LT.AND P3, PT, R13, R233, !P4 ;  /* 0x000000e90d00720c */ /* 0x000fe20006761270 */
[----:B------:R-:W-:Y:S01]  /*be770*/  IMAD.WIDE R198, R0, 0x4, R2 ;  /* 0x0000000400c67825 */ /* 0x000fe200078e0202 */
[----:B------:R-:W-:Y:S01]  /*be780*/  ISETP.LT.AND P4, PT, R15, R245, !P4 ;  /* 0x000000f50f00720c */ /* 0x000fe20006781270 */
[----:B------:R-:W1:Y:S02]  /*be790*/  LDC R233, c[0x0][0x228] ;  /* 0x00008a00ffe97b82 */ /* 0x000e640000000800 */
[----:B------:R-:W-:Y:S01]  /*be7a0*/  VIADD R232, R10, 0xcc ;  /* 0x000000cc0ae87836 */ /* 0x000fe20000000000 */
[----:B------:R1:W-:Y:S01]  /*be7b0*/  @P0 STG.E desc[UR60][R198.64], R235 ;  /* 0x000000ebc6000986 */ /* 0x0003e2000c10193c */
[----:B------:R-:W-:-:S03]  /*be7c0*/  IMAD.WIDE R196, R0, 0x4, R4 ;  /* 0x0000000400c47825 */ /* 0x000fc600078e0204 */
[----:B------:R-:W-:Y:S01]  /*be7d0*/  ISETP.GE.AND P6, PT, R232, R246, PT ;  /* 0x000000f6e800720c */ /* 0x000fe20003fc6270 */
[----:B------:R-:W2:Y:S01]  /*be7e0*/  LDC R245, c[0x0][0x22c] ;  /* 0x00008b00fff57b82 */ /* 0x000ea20000000800 */
[----:B------:R-:W2:Y:S01]  /*be7f0*/  LDL.LU R246, [R1+0xd88] ;  /* 0x000d880001f67983 */ /* 0x000ea20000300800 */
[----:B-1----:R-:W-:-:S06]  /*be800*/  IMAD.WIDE R198, R0, 0x4, R6 ;  /* 0x0000000400c67825 */ /* 0x002fcc00078e0206 */
[----:B------:R-:W1:Y:S01]  /*be810*/  LDC R235, c[0x0][0x228] ;  /* 0x00008a00ffeb7b82 */ /* 0x000e620000000800 */
[----:B----4-:R4:W-:Y:S04]  /*be820*/  @P3 STG.E desc[UR60][R196.64], R247 ;  /* 0x000000f7c4003986 */ /* 0x0109e8000c10193c */
[----:B---3--:R3:W-:Y:S01]  /*be830*/  @P5 STG.E desc[UR60][R198.64], R16 ;  /* 0x00000010c6005986 */ /* 0x0087e2000c10193c */
[----:B------:R-:W-:Y:S01]  /*be840*/  ISETP.LT.AND P5, PT, R11, R238, !P6 ;  /* 0x000000ee0b00720c */ /* 0x000fe200077a1270 */
[C---:B----4-:R-:W-:Y:S02]  /*be850*/  IMAD.WIDE R196, R0.reuse, 0x4, R8 ;  /* 0x0000000400c47825 */ /* 0x050fe400078e0208 */
[----:B------:R-:W4:Y:S01]  /*be860*/  LDL.LU R247, [R1+0x998] ;  /* 0x0009980001f77983 */ /* 0x000f220000300800 */
[----:B------:R-:W-:Y:S01]  /*be870*/  ISETP.LT.AND P3, PT, R13, R239, !P6 ;  /* 0x000000ef0d00720c */ /* 0x000fe20007761270 */
[----:B------:R-:W1:Y:S01]  /*be880*/  LDC R238, c[0x0][0x228] ;  /* 0x00008a00ffee7b82 */ /* 0x000e620000000800 */
[----:B------:R-:W-:Y:S01]  /*be890*/  IMAD.IADD R0, R0, 0x1, R14 ;  /* 0x0000000100007824 */ /* 0x000fe200078e020e */
[----:B---3--:R-:W-:Y:S01]  /*be8a0*/  IADD3 R16, R10, 0xcd, RZ ;  /* 0x000000cd0a107810 */ /* 0x008fe20007ffe0ff */
[----:B--2---:R2:W-:Y:S03]  /*be8b0*/  @P4 STG.E desc[UR60][R196.64], R252 ;  /* 0x000000fcc4004986 */ /* 0x0045e6000c10193c */
[----:B------:R-:W-:-:S02]  /*be8c0*/  ISETP.GE.AND P4, PT, R16, R237, PT ;  /* 0x000000ed1000720c */ /* 0x000fc40003f86270 */
[----:B------:R-:W-:Y:S01]  /*be8d0*/  ISETP.LT.AND P0, PT, R17, R244, !P6 ;  /* 0x000000f41100720c */ /* 0x000fe20007701270 */
[----:B------:R-:W3:Y:S01]  /*be8e0*/  LDC R239, c[0x0][0x228] ;  /* 0x00008a00ffef7b82 */ /* 0x000ee20000000800 */
[C---:B--2---:R-:W-:Y:S01]  /*be8f0*/  IMAD.WIDE R196, R0.reuse, 0x4, R2 ;  /* 0x0000000400c47825 */ /* 0x044fe200078e0202 */
[----:B------:R-:W2:Y:S06]  /*be900*/  LDL.LU R252, [R1+0x598] ;  /* 0x0005980001fc7983 */ /* 0x000eac0000300800 */
[----:B------:R-:W3:Y:S01]  /*be910*/  LDC R244, c[0x0][0x228] ;  /* 0x00008a00fff47b82 */ /* 0x000ee20000000800 */
[----:B------:R-:W3:Y:S04]  /*be920*/  LDL.LU R16, [R1+0x1588] ;  /* 0x0015880001107983 */ /* 0x000ee80000300800 */
[----:B------:R-:W4:Y:S04]  /*be930*/  LDL.LU R237, [R1+0x1198] ;  /* 0x0011980001ed7983 */ /* 0x000f280000300800 */
[----:B------:R1:W-:Y:S04]  /*be940*/  @P5 STG.E desc[UR60][R196.64], R236 ;  /* 0x000000ecc4005986 */ /* 0x0003e8000c10193c */
[----:B-1----:R-:W2:Y:S01]  /*be950*/  LDL.LU R197, [R1+0x1d78] ;  /* 0x001d780001c57983 */ /* 0x002ea20000300800 */
[----:B------:R-:W1:Y:S01]  /*be960*/  LDC R236, c[0x0][0x228] ;  /* 0x00008a00ffec7b82 */ /* 0x000e620000000800 */
[----:B------:R-:W-:Y:S01]  /*be970*/  ISETP.LT.AND P6, PT, R15, R233, !P6 ;  /* 0x000000e90f00720c */ /* 0x000fe200077c1270 */
[----:B------:R-:W-:-:S04]  /*be980*/  IMAD.WIDE R198, R0, 0x4, R4 ;  /* 0x0000000400c67825 */ /* 0x000fc800078e0204 */
[C---:B------:R-:W-:Y:S01]  /*be990*/  IMAD.WIDE R232, R0.reuse, 0x4, R6 ;  /* 0x0000000400e87825 */ /* 0x040fe200078e0206 */
[----:B-1----:R-:W-:Y:S02]  /*be9a0*/  ISETP.LT.AND P5, PT, R17, R236, !P4 ;  /* 0x000000ec1100720c */ /* 0x002fe400067a1270 */
[----:B------:R-:W1:Y:S01]  /*be9b0*/  LDC R236, c[0x0][0x228] ;  /* 0x00008a00ffec7b82 */ /* 0x000e620000000800 */
[----:B--2---:R2:W-:Y:S04]  /*be9c0*/  @P3 STG.E desc[UR60][R198.64], R197 ;  /* 0x000000c5c6003986 */ /* 0x0045e8000c10193c */
[----:B---3--:R3:W-:Y:S01]  /*be9d0*/  @P0 STG.E desc[UR60][R232.64], R16 ;  /* 0x00000010e8000986 */ /* 0x0087e2000c10193c */
[----:B------:R-:W-:Y:S01]  /*be9e0*/  ISETP.LT.AND P0, PT, R11, R234, !P4 ;  /* 0x000000ea0b00720c */ /* 0x000fe20006701270 */
[C---:B--2---:R-:W-:Y:S01]  /*be9f0*/  IMAD.WIDE R196, R0.reuse, 0x4, R8 ;  /* 0x0000000400c47825 */ /* 0x044fe200078e0208 */
[----:B------:R-:W-:Y:S01]  /*bea00*/  ISETP.LT.AND P3, PT, R13, R235, !P4 ;  /* 0x000000eb0d00720c */ /* 0x000fe20006761270 */
[----:B------:R-:W2:Y:S02]  /*bea10*/  LDC R234, c[0x0][0x228] ;  /* 0x00008a00ffea7b82 */ /* 0x000ea40000000800 */
[----:B------:R-:W-:Y:S01]  /*bea20*/  IMAD.IADD R0, R0, 0x1, R14 ;  /* 0x0000000100007824 */ /* 0x000fe200078e020e */
[----:B---3--:R-:W-:Y:S01]  /*bea30*/  IADD3 R16, R10, 0xce, RZ ;  /* 0x000000ce0a107810 */ /* 0x008fe20007ffe0ff */
[----:B----4-:R3:W-:Y:S02]  /*bea40*/  @P6 STG.E desc[UR60][R196.64], R237 ;  /* 0x000000edc4006986 */ /* 0x0107e4000c10193c */
[----:B------:R-:W-:Y:S01]  /*bea50*/  IMAD.WIDE R198, R0, 0x4, R2 ;  /* 0x0000000400c67825 */ /* 0x000fe200078e0202 */
[----:B------:R-:W-:Y:S01]  /*bea60*/  ISETP.GE.AND P6, PT, R16, R245, PT ;  /* 0x000000f51000720c */ /* 0x000fe20003fc6270 */
[----:B------:R-:W4:Y:S01]  /*bea70*/  LDC R235, c[0x0][0x22c] ;  /* 0x00008b00ffeb7b82 */ /* 0x000f220000000800 */
[----:B------:R-:W-:-:S02]  /*bea80*/  ISETP.LT.AND P4, PT, R15, R238, !P4 ;  /* 0x000000ee0f00720c */ /* 0x000fc40006781270 */
[----:B------:R1:W-:Y:S01]  /*bea90*/  @P0 STG.E desc[UR60][R198.64], R246 ;  /* 0x000000f6c6000986 */ /* 0x0003e2000c10193c */
[----:B------:R-:W-:-:S03]  /*beaa0*/  ISETP.LT.AND P0, PT, R13, R244, !P6 ;  /* 0x000000f40d00720c */ /* 0x000fc60007701270 */
[----:B------:R-:W2:Y:S01]  /*beab0*/  LDL.LU R238, [R1+0x198c] ;  /* 0x00198c0001ee7983 */ /* 0x000ea20000300800 */
[----:B---3--:R-:W-:Y:S01]  /*beac0*/  IMAD.WIDE R196, R0, 0x4, R4 ;  /* 0x0000000400c47825 */ /* 0x008fe200078e0204 */
[----:B------:R-:W3:Y:S02]  /*bead0*/  LDC R237, c[0x0][0x228] ;  /* 0x00008a00ffed7b82 */ /* 0x000ee40000000800 */
[----:B------:R-:W4:Y:S01]  /*beae0*/  LDL.LU R244, [R1+0x198] ;  /* 0x0001980001f47983 */ /* 0x000f220000300800 */
[----:B------:R-:W-:Y:S02]  /*beaf0*/  VIADD R232, R10, 0xcf ;  /* 0x000000cf0ae87836 */ /* 0x000fe40000000000 */
[C---:B-1----:R-:W-:Y:S01]  /*beb00*/  IMAD.WIDE R198, R0.reuse, 0x4, R6 ;  /* 0x0000000400c67825 */ /* 0x042fe200078e0206 */
[----:B------:R1:W-:Y:S02]  /*beb10*/  @P3 STG.E desc[UR60][R196.64], R247 ;  /* 0x000000f7c4003986 */ /* 0x0003e4000c10193c */
[----:B------:R-:W3:Y:S01]  /*beb20*/  LDC R246, c[0x0][0x22c] ;  /* 0x00008b00fff67b82 */ /* 0x000ee20000000800 */
[----:B------:R-:W-:Y:S01]  /*beb30*/  IMAD.IADD R16, R0, 0x1, R14 ;  /* 0x0000000100107824 */ /* 0x000fe200078e020e */
[----:B------:R1:W-:Y:S01]  /*beb40*/  @P5 STG.E desc[UR60][R198.64], R252 ;  /* 0x000000fcc6005986 */ /* 0x0003e2000c10193c */
[----:B------:R-:W-:-:S05]  /*beb50*/  ISETP.LT.AND P5, PT, R17, R236, !P6 ;  /* 0x000000ec1100720c */ /* 0x000fca00077a1270 */
[----:B------:R-:W3:Y:S01]  /*beb60*/  LDC R233, c[0x0][0x228] ;  /* 0x00008a00ffe97b82 */ /* 0x000ee20000000800 */
[----:B-1----:R-:W-:Y:S01]  /*beb70*/  IMAD.WIDE R196, R0, 0x4, R8 ;  /* 0x0000000400c47825 */ /* 0x002fe200078e0208 */
[----:B------:R-:W3:Y:S06]  /*beb80*/  LDL.LU R252, [R1+0xd8c] ;  /* 0x000d8c0001fc7983 */ /* 0x000eec0000300800 */
[----:B------:R-:W1:Y:S01]  /*beb90*/  LDC R247, c[0x0][0x228] ;  /* 0x00008a00fff77b82 */ /* 0x000e620000000800 */
[----:B------:R-:W3:Y:S04]  /*beba0*/  LDL.LU R0, [R1+0x158c] ;  /* 0x00158c0001007983 */ /* 0x000ee80000300800 */
[----:B------:R-:W3:Y:S03]  /*bebb0*/  LDL.LU R236, [R1+0x119c] ;  /* 0x00119c0001ec7983 */ /* 0x000ee60000300800 */
[----:B------:R-:W1:Y:S01]  /*bebc0*/  LDC R245, c[0x0][0x228] ;  /* 0x00008a00fff57b82 */ /* 0x000e620000000800 */
[----:B----4-:R4:W-:Y:S01]  /*bebd0*/  @P4 STG.E desc[UR60][R196.64], R244 ;  /* 0x000000f4c4004986 */ /* 0x0109e2000c10193c */
[----:B------:R-:W-:-:S03]  /*bebe0*/  ISETP.GE.AND P4, PT, R232, R235, PT ;  /* 0x000000ebe800720c */ /* 0x000fc60003f86270 */
[----:B------:R-:W3:Y:S01]  /*bebf0*/  LDL.LU R235, [R1+0x1d7c] ;  /* 0x001d7c0001eb7983 */ /* 0x000ee20000300800 */
[----:B------:R-:W-:Y:S01]  /*bec00*/  ISETP.LT.AND P3, PT, R11, R239, !P6 ;  /* 0x000000ef0b00720c */ /* 0x000fe20007761270 */
[C---:B------:R-:W-:Y:S01]  /*bec10*/  IMAD.WIDE R198, R16.reuse, 0x4, R2 ;  /* 0x0000000410c67825 */ /* 0x040fe200078e0202 */
[----:B--2---:R-:W-:Y:S01]  /*bec20*/  ISETP.LT.AND P6, PT, R15, R234, !P6 ;  /* 0x000000ea0f00720c */ /* 0x004fe200077c1270 */
[----:B------:R-:W2:Y:S02]  /*bec30*/  LDC R239, c[0x0][0x228] ;  /* 0x00008a00ffef7b82 */ /* 0x000ea40000000800 */
[----:B----4-:R-:W-:-:S04]  /*bec40*/  IMAD.WIDE R196, R16, 0x4, R4 ;  /* 0x0000000410c47825 */ /* 0x010fc800078e0204 */
[----:B------:R-:W-:Y:S02]  /*bec50*/  VIADD R232, R10, 0xd0 ;  /* 0x000000d00ae87836 */ /* 0x000fe40000000000 */
[----:B------:R-:W4:Y:S02]  /*bec60*/  LDC R244, c[0x0][0x228] ;  /* 0x00008a00fff47b82 */ /* 0x000f240000000800 */
[----:B------:R1:W-:Y:S06]  /*bec70*/  @P3 STG.E desc[UR60][R198.64], R238 ;  /* 0x000000eec6003986 */ /* 0x0003ec000c10193c */
[----:B------:R-:W4:Y:S01]  /*bec80*/  LDC R234, c[0x0][0x228] ;  /* 0x00008a00ffea7b82 */ /* 0x000f220000000800 */
[----:B-1----:R-:W-:-:S07]  /*bec90*/  IMAD.WIDE R198, R16, 0x4, R6 ;  /* 0x0000000410c67825 */ /* 0x002fce00078e0206 */
[----:B------:R-:W1:Y:S01]  /*beca0*/  LDC R238, c[0x0][0x228] ;  /* 0x00008a00ffee7b82 */ /* 0x000e620000000800 */
[----:B---3--:R3:W-:Y:S04]  /*becb0*/  @P0 STG.E desc[UR60][R196.64], R235 ;  /* 0x000000ebc4000986 */ /* 0x0087e8000c10193c */
[----:B------:R2:W-:Y:S01]  /*becc0*/  @P5 STG.E desc[UR60][R198.64], R0 ;  /* 0x00000000c6005986 */ /* 0x0005e2000c10193c */
[----:B------:R-:W-:Y:S01]  /*becd0*/  ISETP.LT.AND P5, PT, R17, R247, !P4 ;  /* 0x000000f71100720c */ /* 0x000fe200067a1270 */
[C---:B---3--:R-:W-:Y:S01]  /*bece0*/  IMAD.WIDE R196, R16.reuse, 0x4, R8 ;  /* 0x0000000410c47825 */ /* 0x048fe200078e0208 */
[----:B------:R-:W-:Y:S01]  /*becf0*/  ISETP.LT.AND P3, PT, R11, R237, !P4 ;  /* 0x000000ed0b00720c */ /* 0x000fe20006761270 */
[----:B------:R-:W3:Y:S01]  /*bed00*/  LDC R235, c[0x0][0x228] ;  /* 0x00008a00ffeb7b82 */ /* 0x000ee20000000800 */
[----:B--2---:R-:W-:-:S02]  /*bed10*/  IADD3 R0, R16, R14, RZ ;  /* 0x0000000e10007210 */ /* 0x004fc40007ffe0ff */
[----:B------:R2:W-:Y:S01]  /*bed20*/  @P6 STG.E desc[UR60][R196.64], R236 ;  /* 0x000000ecc4006986 */ /* 0x0005e2000c10193c */
[----:B------:R-:W-:-:S03]  /*bed30*/  ISETP.GE.AND P6, PT, R232, R246, PT ;  /* 0x000000f6e800720c */ /* 0x000fc60003fc6270 */
[----:B------:R-:W4:Y:S01]  /*bed40*/  LDL.LU R16, [R1+0x59c] ;  /* 0x00059c0001107983 */ /* 0x000f220000300800 */
[----:B------:R-:W1:Y:S03]  /*bed50*/  LDC R237, c[0x0][0x22c] ;  /* 0x00008b00ffed7b82 */ /* 0x000e660000000800 */
[----:B------:R-:W3:Y:S04]  /*bed60*/  LDL.LU R247, [R1+0x19c] ;  /* 0x00019c0001f77983 */ /* 0x000ee80000300800 */
[----:B--2---:R-:W2:Y:S04]  /*bed70*/  LDL.LU R236, [R1+0x1990] ;  /* 0x0019900001ec7983 */ /* 0x004ea80000300800 */
[----:B------:R-:W4:Y:S01]  /*bed80*/  LDL.LU R246, [R1+0x99c] ;  /* 0x00099c0001f67983 */ /* 0x000f220000300800 */
[----:B------:R-:W-:Y:S01]  /*bed90*/  ISETP.LT.AND P0, PT, R13, R233, !P4 ;  /* 0x000000e90d00720c */ /* 0x000fe20006701270 */
[C---:B------:R-:W-:Y:S01]  /*beda0*/  IMAD.WIDE R198, R0.reuse, 0x4, R2 ;  /* 0x0000000400c67825 */ /* 0x040fe200078e0202 */
[----:B------:R-:W-:Y:S01]  /*bedb0*/  ISETP.LT.AND P4, PT, R15, R245, !P4 ;  /* 0x000000f50f00720c */ /* 0x000fe20006781270 */
[----:B------:R-:W2:Y:S02]  /*bedc0*/  LDC R233, c[0x0][0x228] ;  /* 0x00008a00ffe97b82 */ /* 0x000ea40000000800 */
[C---:B------:R-:W-:Y:S01]  /*bedd0*/  IMAD.WIDE R196, R0.reuse, 0x4, R4 ;  /* 0x0000000400c47825 */ /* 0x040fe200078e0204 */
[----:B------:R1:W-:Y:S05]  /*bede0*/  @P3 STG.E desc[UR60][R198.64], R252 ;  /* 0x000000fcc6003986 */ /* 0x0003ea000c10193c */
[----:B------:R-:W2:Y:S01]  /*bedf0*/  LDC R245, c[0x0][0x22c] ;  /* 0x00008b00fff57b82 */ /* 0x000ea20000000800 */
[C---:B-1----:R-:W-:Y:S01]  /*bee00*/  IMAD.WIDE R198, R0.reuse, 0x4, R6 ;  /* 0x0000000400c67825 */ /* 0x042fe200078e0206 */
[----:B------:R-:W2:Y:S04]  /*bee10*/  LDL.LU R252, [R1+0x1590] ;  /* 0x0015900001fc7983 */ /* 0x000ea80000300800 */
[----:B----4-:R1:W-:Y:S04]  /*bee20*/  @P0 STG.E desc[UR60][R196.64], R246 ;  /* 0x000000f6c4000986 */ /* 0x0103e8000c10193c */
[----:B------:R4:W-:Y:S01]  /*bee30*/  @P5 STG.E desc[UR60][R198.64], R16 ;  /* 0x00000010c6005986 */ /* 0x0009e2000c10193c */
[----:B-1----:R-:W-:-:S03]  /*bee40*/  IMAD.WIDE R196, R0, 0x4, R8 ;  /* 0x0000000400c47825 */ /* 0x002fc600078e0208 */
[----:B------:R-:W2:Y:S01]  /*bee50*/  LDL.LU R246, [R1+0x9a0] ;  /* 0x0009a00001f67983 */ /* 0x000ea20000300800 */
[----:B----4-:R-:W-:-:S03]  /*bee60*/  VIADD R16, R10, 0xd1 ;  /* 0x000000d10a107836 */ /* 0x010fc60000000000 */
[----:B---3--:R1:W-:Y:S02]  /*bee70*/  @P4 STG.E desc[UR60][R196.64], R247 ;  /* 0x000000f7c4004986 */ /* 0x0083e4000c10193c */
[----:B------:R-:W-:Y:S02]  /*bee80*/  ISETP.GE.AND P4, PT, R16, R237, PT ;  /* 0x000000ed1000720c */ /* 0x000fe40003f86270 */
[----:B-1----:R-:W3:Y:S04]  /*bee90*/  LDL.LU R247, [R1+0x5a0] ;  /* 0x0005a00001f77983 */ /* 0x002ee80000300800 */
[----:B------:R-:W4:Y:S01]  /*beea0*/  LDL.LU R16, [R1+0x1d80] ;  /* 0x001d800001107983 */ /* 0x000f220000300800 */
[----:B------:R-:W-:Y:S02]  /*beeb0*/  ISETP.LT.AND P5, PT, R11, R238, !P6 ;  /* 0x000000ee0b00720c */ /* 0x000fe400077a1270 */
[----:B------:R-:W-:Y:S01]  /*beec0*/  IADD3 R0, R0, R14, RZ ;  /* 0x0000000e00007210 */ /* 0x000fe20007ffe0ff */
[----:B------:R-:W1:Y:S01]  /*beed0*/  LDC R238, c[0x0][0x228] ;  /* 0x00008a00ffee7b82 */ /* 0x000e620000000800 */
[----:B------:R-:W-:Y:S01]  /*beee0*/  ISETP.LT.AND P0, PT, R13, R239, !P6 ;  /* 0x000000ef0d00720c */ /* 0x000fe20007701270 */
[----:B------:R-:W3:Y:S02]  /*beef0*/  LDL.LU R237, [R1+0x11a0] ;  /* 0x0011a00001ed7983 */ /* 0x000ee40000300800 */
[----:B------:R-:W-:Y:S01]  /*bef00*/  IMAD.WIDE R196, R0, 0x4, R2 ;  /* 0x0000000400c47825 */ /* 0x000fe200078e0202 */
[----:B------:R-:W-:-:S03]  /*bef10*/  ISETP.LT.AND P3, PT, R17, R244, !P6 ;  /* 0x000000f41100720c */ /* 0x000fc60007761270 */
[C---:B------:R-:W-:Y:S01]  /*bef20*/  IMAD.WIDE R198, R0.reuse, 0x4, R4 ;  /* 0x0000000400c67825 */ /* 0x040fe200078e0204 */
[----:B------:R-:W3:Y:S01]  /*bef30*/  LDC R239, c[0x0][0x228] ;  /* 0x00008a00ffef7b82 */ /* 0x000ee20000000800 */
[----:B--2---:R2:W-:Y:S07]  /*bef40*/  @P5 STG.E desc[UR60][R196.64], R236 ;  /* 0x000000ecc4005986 */ /* 0x0045ee000c10193c */
[----:B------:R-:W3:Y:S08]  /*bef50*/  LDC R244, c[0x0][0x228] ;  /* 0x00008a00fff47b82 */ /* 0x000ef00000000800 */
[----:B--2---:R-:W2:Y:S01]  /*bef60*/  LDC R236, c[0x0][0x228] ;  /* 0x00008a00ffec7b82 */ /* 0x004ea20000000800 */
[----:B------:R-:W-:Y:S01]  /*bef70*/  ISETP.LT.AND P6, PT, R15, R233, !P6 ;  /* 0x000000e90f00720c */ /* 0x000fe200077c1270 */
[----:B------:R-:W-:Y:S01]  /*bef80*/  IMAD.WIDE R232, R0, 0x4, R6 ;  /* 0x0000000400e87825 */ /* 0x000fe200078e0206 */
[----:B--2---:R-:W-:-:S05]  /*bef90*/  ISETP.LT.AND P5, PT, R17, R236, !P4 ;  /* 0x000000ec1100720c */ /* 0x004fca00067a1270 */
[----:B------:R-:W2:Y:S01]  /*befa0*/  LDC R236, c[0x0][0x228] ;  /* 0x00008a00ffec7b82 */ /* 0x000ea20000000800 */
[----:B----4-:R-:W-:Y:S04]  /*befb0*/  @P0 STG.E desc[UR60][R198.64], R16 ;  /* 0x00000010c6000986 */ /* 0x010fe8000c10193c */
[----:B------:R4:W-:Y:S01]  /*befc0*/  @P3 STG.E desc[UR60][R232.64], R252 ;  /* 0x000000fce8003986 */ /* 0x0009e2000c10193c */
[----:B------:R-:W-:Y:S02]  /*befd0*/  ISETP.LT.AND P0, PT, R13, R235, !P4 ;  /* 0x000000eb0d00720c */ /* 0x000fe40006701270 */
[----:B------:R-:W-:Y:S01]  /*befe0*/  ISETP.LT.AND P3, PT, R11, R234, !P4 ;  /* 0x000000ea0b00720c */ /* 0x000fe20006761270 */
[----:B------:R-:W2:Y:S01]  /*beff0*/  LDC R235, c[0x0][0x22c] ;  /* 0x00008b00ffeb7b82 */ /* 0x000ea20000000800 */
[----:B-1----:R-:W-:Y:S01]  /*bf000*/  ISETP.LT.AND P4, PT, R15, R238, !P4 ;  /* 0x000000ee0f00720c */ /* 0x002fe20006781270 */
[----:B----4-:R-:W4:Y:S01]  /*bf010*/  LDL.LU R233, [R1+0xd90] ;  /* 0x000d900001e97983 */ /* 0x010f220000300800 */
[----:B------:R-:W-:-:S04]  /*bf020*/  IMAD.WIDE R196, R0, 0x4, R8 ;  /* 0x0000000400c47825 */ /* 0x000fc800078e0208 */
[C---:B------:R-:W-:Y:S01]  /*bf030*/  VIADD R16, R10.reuse, 0xd2 ;  /* 0x000000d20a107836 */ /* 0x040fe20000000000 */
[----:B------:R-:W2:Y:S01]  /*bf040*/  LDL.LU R252, [R1+0x1994] ;  /* 0x0019940001fc7983 */ /* 0x000ea20000300800 */
[----:B------:R-:W-:Y:S01]  /*bf050*/  IADD3 R232, R10, 0xd3, RZ ;  /* 0x000000d30ae87810 */ /* 0x000fe20007ffe0ff */
[----:B------:R-:W1:Y:S02]  /*bf060*/  LDC R234, c[0x0][0x228] ;  /* 0x00008a00ffea7b82 */ /* 0x000e640000000800 */
[----:B------:R-:W2:Y:S01]  /*bf070*/  LDL.LU R238, [R1+0x1a0] ;  /* 0x0001a00001ee7983 */ /* 0x000ea20000300800 */
[----:B------:R-:W-:-:S03]  /*bf080*/  IMAD.IADD R0, R0, 0x1, R14 ;  /* 0x0000000100007824 */ /* 0x000fc600078e020e */
[----:B---3--:R3:W-:Y:S01]  /*bf090*/  @P6 STG.E desc[UR60][R196.64], R237 ;  /* 0x000000edc4006986 */ /* 0x0087e2000c10193c */
[----:B------:R-:W-:Y:S01]  /*bf0a0*/  IMAD.WIDE R198, R0, 0x4, R2 ;  /* 0x0000000400c67825 */ /* 0x000fe200078e0202 */
[----:B------:R-:W-:Y:S02]  /*bf0b0*/  ISETP.GE.AND P6, PT, R16, R245, PT ;  /* 0x000000f51000720c */ /* 0x000fe40003fc6270 */
[----:B------:R-:W1:Y:S01]  /*bf0c0*/  LDC R245, c[0x0][0x228] ;  /* 0x00008a00fff57b82 */ /* 0x000e620000000800 */
[----:B---3--:R-:W-:-:S07]  /*bf0d0*/  IMAD.WIDE R196, R0, 0x4, R4 ;  /* 0x0000000400c47825 */ /* 0x008fce00078e0204 */
[----:B------:R-:W3:Y:S01]  /*bf0e0*/  LDC R237, c[0x0][0x228] ;  /* 0x00008a00ffed7b82 */ /* 0x000ee20000000800 */
[C---:B------:R-:W-:Y:S01]  /*bf0f0*/  IMAD.IADD R16, R0.reuse, 0x1, R14 ;  /* 0x0000000100107824 */ /* 0x040fe200078e020e */
[----:B----4-:R4:W-:Y:S04]  /*bf100*/  @P3 STG.E desc[UR60][R198.64], R233 ;  /* 0x000000e9c6003986 */ /* 0x0109e8000c10193c */
[----:B------:R1:W-:Y:S01]  /*bf110*/  @P0 STG.E desc[UR60][R196.64], R246 ;  /* 0x000000f6c4000986 */ /* 0x0003e2000c10193c */
[C---:B----4-:R-:W-:Y:S01]  /*bf120*/  IMAD.WIDE R198, R0.reuse, 0x4, R6 ;  /* 0x0000000400c67825 */ /* 0x050fe200078e0206 */
[----:B------:R-:W4:Y:S03]  /*bf130*/  LDC R233, c[0x0][0x228] ;  /* 0x00008a00ffe97b82 */ /* 0x000f260000000800 */
[----:B-1----:R-:W-:Y:S01]  /*bf140*/  IMAD.WIDE R196, R0, 0x4, R8 ;  /* 0x0000000400c47825 */ /* 0x002fe200078e0208 */
[----:B------:R1:W-:Y:S01]  /*bf150*/  @P5 STG.E desc[UR60][R198.64], R247 ;  /* 0x000000f7c6005986 */ /* 0x0003e2000c10193c */
[----:B--2---:R-:W-:-:S03]  /*bf160*/  ISETP.LT.AND P5, PT, R17, R236, !P6 ;  /* 0x000000ec1100720c */ /* 0x004fc600077a1270 */
[----:B------:R-:W2:Y:S01]  /*bf170*/  LDL.LU R0, [R1+0x1594] ;  /* 0x0015940001007983 */ /* 0x000ea20000300800 */
[----:B------:R-:W-:Y:S01]  /*bf180*/  ISETP.LT.AND P3, PT, R13, R244, !P6 ;  /* 0x000000f40d00720c */ /* 0x000fe20007761270 */
[----:B------:R-:W4:Y:S02]  /*bf190*/  LDC R246, c[0x0][0x22c] ;  /* 0x00008b00fff67b82 */ /* 0x000f240000000800 */
[----:B------:R3:W-:Y:S01]  /*bf1a0*/  @P4 STG.E desc[UR60][R196.64], R238 ;  /* 0x000000eec4004986 */ /* 0x0007e2000c10193c */
[----:B------:R-:W-:-:S03]  /*bf1b0*/  ISETP.GE.AND P4, PT, R232, R235, PT ;  /* 0x000000ebe800720c */ /* 0x000fc60003f86270 */
[----:B------:R-:W4:Y:S02]  /*bf1c0*/  LDL.LU R236, [R1+0x11a4] ;  /* 0x0011a40001ec7983 */ /* 0x000f240000300800 */
[----:B-1----:R-:W1:Y:S02]  /*bf1d0*/  LDC R247, c[0x0][0x228] ;  /* 0x00008a00fff77b82 */ /* 0x002e640000000800 */
[----:B------:R-:W2:Y:S01]  /*bf1e0*/  LDL.LU R232, [R1+0x1d84] ;  /* 0x001d840001e87983 */ /* 0x000ea20000300800 */
[----:B------:R-:W-:Y:S01]  /*bf1f0*/  ISETP.LT.AND P0, PT, R11, R239, !P6 ;  /* 0x000000ef0b00720c */ /* 0x000fe20007701270 */
[C---:B------:R-:W-:Y:S02]  /*bf200*/  IMAD.WIDE R198, R16.reuse, 0x4, R2 ;  /* 0x0000000410c67825 */ /* 0x040fe400078e0202 */
[----:B------:R-:W4:Y:S02]  /*bf210*/  LDL.LU R235, [R1+0xd94] ;  /* 0x000d940001eb7983 */ /* 0x000f240000300800 */
[C---:B---3--:R-:W-:Y:S01]  /*bf220*/  IMAD.WIDE R196, R16.reuse, 0x4, R4 ;  /* 0x0000000410c47825 */ /* 0x048fe200078e0204 */
[----:B------:R-:W3:Y:S07]  /*bf230*/  LDC R238, c[0x0][0x228] ;  /* 0x00008a00ffee7b82 */ /* 0x000eee0000000800 */
[----:B------:R1:W-:Y:S01]  /*bf240*/  @P0 STG.E desc[UR60][R198.64], R252 ;  /* 0x000000fcc6000986 */ /* 0x0003e2000c10193c */
[----:B------:R-:W-:Y:S01]  /*bf250*/  ISETP.LT.AND P6, PT, R15, R234, !P6 ;  /* 0x000000ea0f00720c */ /* 0x000fe200077c1270 */
[----:B------:R-:W3:Y:S08]  /*bf260*/  LDC R239, c[0x0][0x228] ;  /* 0x00008a00ffef7b82 */ /* 0x000ef00000000800 */
[----:B------:R-:W3:Y:S01]  /*bf270*/  LDC R244, c[0x0][0x228] ;  /* 0x00008a00fff47b82 */ /* 0x000ee20000000800 */
[----:B-1----:R-:W-:Y:S01]  /*bf280*/  IMAD.WIDE R198, R16, 0x4, R6 ;  /* 0x0000000410c67825 */ /* 0x002fe200078e0206 */
[----:B------:R-:W3:Y:S01]  /*bf290*/  LDL.LU R252, [R1+0x1a4] ;  /* 0x0001a40001fc7983 */ /* 0x000ee20000300800 */
[----:B------:R-:W-:-:S05]  /*bf2a0*/  ISETP.LT.AND P0, PT, R11, R237, !P4 ;  /* 0x000000ed0b00720c */ /* 0x000fca0006701270 */
[----:B------:R-:W1:Y:S08]  /*bf2b0*/  LDC R237, c[0x0][0x22c] ;  /* 0x00008b00ffed7b82 */ /* 0x000e700000000800 */
[----:B------:R-:W1:Y:S01]  /*bf2c0*/  LDC R234, c[0x0][0x228] ;  /* 0x00008a00ffea7b82 */ /* 0x000e620000000800 */
[----:B--2---:R2:W-:Y:S04]  /*bf2d0*/  @P3 STG.E desc[UR60][R196.64], R232 ;  /* 0x000000e8c4003986 */ /* 0x0045e8000c10193c */
[----:B------:R1:W-:Y:S01]  /*bf2e0*/  @P5 STG.E desc[UR60][R198.64], R0 ;  /* 0x00000000c6005986 */ /* 0x0003e2000c10193c */
[----:B------:R-:W-:Y:S01]  /*bf2f0*/  ISETP.LT.AND P5, PT, R17, R247, !P4 ;  /* 0x000000f71100720c */ /* 0x000fe200067a1270 */
[----:B--2---:R-:W-:-:S04]  /*bf300*/  IMAD.WIDE R196, R16, 0x4, R8 ;  /* 0x0000000410c47825 */ /* 0x004fc800078e0208 */
[----:B-1----:R-:W-:Y:S02]  /*bf310*/  IMAD.IADD R0, R16, 0x1, R14 ;  /* 0x0000000110007824 */ /* 0x002fe400078e020e */
[----:B------:R-:W2:Y:S04]  /*bf320*/  LDL.LU R16, [R1+0x5a4] ;  /* 0x0005a40001107983 */ /* 0x000ea80000300800 */
[----:B------:R-:W3:Y:S04]  /*bf330*/  LDL.LU R247, [R1+0x9a4] ;  /* 0x0009a40001f77983 */ /* 0x000ee80000300800 */
[----:B----4-:R1:W-:Y:S04]  /*bf340*/  @P6 STG.E desc[UR60][R196.64], R236 ;  /* 0x000000ecc4006986 */ /* 0x0103e8000c10193c */
[----:B-1----:R-:W4:Y:S01]  /*bf350*/  LDL.LU R236, [R1+0x1998] ;  /* 0x0019980001ec7983 */ /* 0x002f220000300800 */
[----:B------:R-:W-:Y:S01]  /*bf360*/  ISETP.LT.AND P3, PT, R13, R233, !P4 ;  /* 0x000000e90d00720c */ /* 0x000fe20006761270 */
[----:B------:R-:W-:Y:S01]  /*bf370*/  IMAD.WIDE R198, R0, 0x4, R2 ;  /* 0x0000000400c67825 */ /* 0x000fe200078e0202 */
[----:B------:R-:W-:Y:S01]  /*bf380*/  IADD3 R232, R10, 0xd4, RZ ;  /* 0x000000d40ae87810 */ /* 0x000fe20007ffe0ff */
[----:B------:R-:W1:Y:S01]  /*bf390*/  LDC R233, c[0x0][0x228] ;  /* 0x00008a00ffe97b82 */ /* 0x000e620000000800 */
[----:B------:R-:W-:Y:S01]  /*bf3a0*/  ISETP.LT.AND P4, PT, R15, R245, !P4 ;  /* 0x000000f50f00720c */ /* 0x000fe20006781270 */
[----:B------:R-:W-:Y:S01]  /*bf3b0*/  IMAD.WIDE R196, R0, 0x4, R4 ;  /* 0x0000000400c47825 */ /* 0x000fe200078e0204 */
[----:B------:R1:W-:Y:S01]  /*bf3c0*/  @P0 STG.E desc[UR60][R198.64], R235 ;  /* 0x000000ebc6000986 */ /* 0x0003e2000c10193c */
[----:B------:R-:W-:-:S03]  /*bf3d0*/  ISETP.GE.AND P6, PT, R232, R246, PT ;  /* 0x000000f6e800720c */ /* 0x000fc60003fc6270 */
[----:B------:R-:W4:Y:S01]  /*bf3e0*/  LDL.LU R246, [R1+0xd98] ;  /* 0x000d980001f67983 */ /* 0x000f220000300800 */
[----:B------:R-:W4:Y:S01]  /*bf3f0*/  LDC R245, c[0x0][0x22c] ;  /* 0x00008b00fff57b82 */ /* 0x000f220000000800 */
[----:B-1----:R-:W-:-:S07]  /*bf400*/  IMAD.WIDE R198, R0, 0x4, R6 ;  /* 0x0000000400c67825 */ /* 0x002fce00078e0206 */
[----:B------:R-:W1:Y:S01]  /*bf410*/  LDC R235, c[0x0][0x228] ;  /* 0x00008a00ffeb7b82 */ /* 0x000e620000000800 */
[----:B---3--:R3:W-:Y:S04]  /*bf420*/  @P3 STG.E desc[UR60][R196.64], R247 ;  /* 0x000000f7c4003986 */ /* 0x0087e8000c10193c */
[----:B--2---:R2:W-:Y:S01]  /*bf430*/  @P5 STG.E desc[UR60][R198.64], R16 ;  /* 0x00000010c6005986 */ /* 0x0045e2000c10193c */
[----:B------:R-:W-:Y:S01]  /*bf440*/  ISETP.LT.AND P5, PT, R11, R238, !P6 ;  /* 0x000000ee0b00720c */ /* 0x000fe200077a1270 */
[C---:B---3--:R-:W-:Y:S02]  /*bf450*/  IMAD.WIDE R196, R0.reuse, 0x4, R8 ;  /* 0x0000000400c47825 */ /* 0x048fe400078e0208 */
[----:B------:R-:W3:Y:S01]  /*bf460*/  LDL.LU R247, [R1+0x9a8] ;  /* 0x0009a80001f77983 */ /* 0x000ee20000300800 */
[----:B------:R-:W-:Y:S01]  /*bf470*/  ISETP.LT.AND P3, PT, R13, R239, !P6 ;  /* 0x000000ef0d00720c */ /* 0x000fe20007761270 */
[----:B------:R-:W1:Y:S01]  /*bf480*/  LDC R238, c[0x0][0x228] ;  /* 0x00008a00ffee7b82 */ /* 0x000e620000000800 */
[----:B------:R-:W-:Y:S01]  /*bf490*/  IMAD.IADD R0, R0, 0x1, R14 ;  /* 0x0000000100007824 */ /* 0x000fe200078e020e */
[----:B------:R4:W-:Y:S01]  /*bf4a0*/  @P4 STG.E desc[UR60][R196.64], R252 ;  /* 0x000000fcc4004986 */ /* 0x0009e2000c10193c */
[----:B--2---:R-:W-:-:S05]  /*bf4b0*/  VIADD R16, R10, 0xd5 ;  /* 0x000000d50a107836 */ /* 0x004fca0000000000 */
[----:B------:R-:W-:Y:S01]  /*bf4c0*/  ISETP.GE.AND P4, PT, R16, R237, PT ;  /* 0x000000ed1000720c */ /* 0x000fe20003f86270 */
[----:B------:R-:W2:Y:S01]  /*bf4d0*/  LDC R239, c[0x0][0x228] ;  /* 0x00008a00ffef7b82 */ /* 0x000ea20000000800 */
[C---:B----4-:R-:W-:Y:S01]  /*bf4e0*/  IMAD.WIDE R196, R0.reuse, 0x4, R2 ;  /* 0x0000000400c47825 */ /* 0x050fe200078e0202 */
[----:B------:R-:W4:Y:S04]  /*bf4f0*/  LDL.LU R252, [R1+0x5a8] ;  /* 0x0005a80001fc7983 */ /* 0x000f280000300800 */
[----:B------:R-:W2:Y:S04]  /*bf500*/  LDL.LU R16, [R1+0x1598] ;  /* 0x0015980001107983 */ /* 0x000ea80000300800 */
[----:B------:R-:W3:Y:S04]  /*bf510*/  LDL.LU R237, [R1+0x11a8] ;  /* 0x0011a80001ed7983 */ /* 0x000ee80000300800 */
[----:B------:R1:W-:Y:S04]  /*bf520*/  @P5 STG.E desc[UR60][R196.64], R236 ;  /* 0x000000ecc4005986 */ /* 0x0003e8000c10193c */
[----:B-1----:R-:W4:Y:S01]  /*bf530*/  LDL.LU R197, [R1+0x1d88] ;  /* 0x001d880001c57983 */ /* 0x002f220000300800 */
[----:B------:R-:W-:Y:S01]  /*bf540*/  ISETP.LT.AND P0, PT, R17, R244, !P6 ;  /* 0x000000f41100720c */ /* 0x000fe20007701270 */
[----:B------:R-:W1:Y:S01]  /*bf550*/  LDC R236, c[0x0][0x228] ;  /* 0x00008a00ffec7b82 */ /* 0x000e620000000800 */
[----:B------:R-:W-:Y:S01]  /*bf560*/  ISETP.LT.AND P6, PT, R15, R233, !P6 ;  /* 0x000000e90f00720c */ /* 0x000fe200077c1270 */
[----:B------:R-:W-:-:S06]  /*bf570*/  IMAD.WIDE R198, R0, 0x4, R4 ;  /* 0x0000000400c67825 */ /* 0x000fcc00078e0204 */
[----:B------:R-:W3:Y:S01]  /*bf580*/  LDC R244, c[0x0][0x228] ;  /* 0x00008a00fff47b82 */ /* 0x000ee20000000800 */
[----:B------:R-:W-:Y:S01]  /*bf590*/  IMAD.WIDE R232, R0, 0x4, R6 ;  /* 0x0000000400e87825 */ /* 0x000fe200078e0206 */
[----:B-1----:R-:W-:-:S06]  /*bf5a0*/  ISETP.LT.AND P5, PT, R17, R236, !P4 ;  /* 0x000000ec1100720c */ /* 0x002fcc00067a1270 */
[----:B------:R-:W1:Y:S01]  /*bf5b0*/  LDC R236, c[0x0][0x228] ;  /* 0x00008a00ffec7b82 */ /* 0x000e620000000800 */
[----:B----4-:R4:W-:Y:S04]  /*bf5c0*/  @P3 STG.E desc[UR60][R198.64], R197 ;  /* 0x000000c5c6003986 */ /* 0x0109e8000c10193c */
[----:B--2---:R2:W-:Y:S01]  /*bf5d0*/  @P0 STG.E desc[UR60][R232.64], R16 ;  /* 0x00000010e8000986 */ /* 0x0045e2000c10193c */
[----:B------:R-:W-:Y:S01]  /*bf5e0*/  ISETP.LT.AND P0, PT, R11, R234, !P4 ;  /* 0x000000ea0b00720c */ /* 0x000fe20006701270 */
[C---:B----4-:R-:W-:Y:S01]  /*bf5f0*/  IMAD.WIDE R196, R0.reuse, 0x4, R8 ;  /* 0x0000000400c47825 */ /* 0x050fe200078e0208 */
[----:B------:R-:W-:Y:S01]  /*bf600*/  IADD3 R0, R0, R14, RZ ;  /* 0x0000000e00007210 */ /* 0x000fe20007ffe0ff */
[----:B------:R-:W4:Y:S02]  /*bf610*/  LDC R234, c[0x0][0x228] ;  /* 0x00008a00ffea7b82 */ /* 0x000f240000000800 */
[----:B--2---:R-:W-:Y:S01]  /*bf620*/  VIADD R16, R10, 0xd6 ;  /* 0x000000d60a107836 */ /* 0x004fe20000000000 */
[----:B---3--:R2:W-:Y:S01]  /*bf630*/  @P6 STG.E desc[UR60][R196.64], R237 ;  /* 0x000000edc4006986 */ /* 0x0085e2000c10193c */
[----:B------:R-:W-:Y:S01]  /*bf640*/  IMAD.WIDE R198, R0, 0x4, R2 ;  /* 0x0000000400c67825 */ /* 0x000fe200078e0202 */
[----:B------:R-:W-:-:S02]  /*bf650*/  ISETP.LT.AND P3, PT, R13, R235, !P4 ;  /* 0x000000eb0d00720c */ /* 0x000fc40006761270 */
[----:B------:R-:W-:Y:S01]  /*bf660*/  ISETP.GE.AND P6, PT, R16, R245, PT ;  /* 0x000000f51000720c */ /* 0x000fe20003fc6270 */
[----:B------:R-:W3:Y:S01]  /*bf670*/  LDC R235, c[0x0][0x22c] ;  /* 0x00008b00ffeb7b82 */ /* 0x000ee20000000800 */
[----:B------:R-:W-:Y:S01]  /*bf680*/  ISETP.LT.AND P4, PT, R15, R238, !P4 ;  /* 0x000000ee0f00720c */ /* 0x000fe20006781270 */
[----:B------:R1:W-:Y:S01]  /*bf690*/  @P0 STG.E desc[UR60][R198.64], R246 ;  /* 0x000000f6c6000986 */ /* 0x0003e2000c10193c */
[----:B------:R-:W-:-:S03]  /*bf6a0*/  ISETP.LT.AND P0, PT, R13, R244, !P6 ;  /* 0x000000f40d00720c */ /* 0x000fc60007701270 */
[----:B------:R-:W4:Y:S01]  /*bf6b0*/  LDL.LU R238, [R1+0x199c] ;  /* 0x00199c0001ee7983 */ /* 0x000f220000300800 */
[C---:B--2---:R-:W-:Y:S01]  /*bf6c0*/  IMAD.WIDE R196, R0.reuse, 0x4, R4 ;  /* 0x0000000400c47825 */ /* 0x044fe200078e0204 */
[----:B------:R-:W-:Y:S01]  /*bf6d0*/  IADD3 R16, R0, R14, RZ ;  /* 0x0000000e00107210 */ /* 0x000fe20007ffe0ff */
[----:B------:R-:W2:Y:S01]  /*bf6e0*/  LDC R237, c[0x0][0x228] ;  /* 0x00008a00ffed7b82 */ /* 0x000ea20000000800 */
[----:B------:R-:W3:Y:S01]  /*bf6f0*/  LDL.LU R244, [R1+0x1a8] ;  /* 0x0001a80001f47983 */ /* 0x000ee20000300800 */
[----:B------:R-:W-:Y:S02]  /*bf700*/  VIADD R232, R10, 0xd7 ;  /* 0x000000d70ae87836 */ /* 0x000fe40000000000 */
[----:B-1----:R-:W-:Y:S01]  /*bf710*/  IMAD.WIDE R198, R0, 0x4, R6 ;  /* 0x0000000400c67825 */ /* 0x002fe200078e0206 */
[----:B------:R1:W-:Y:S03]  /*bf720*/  @P3 STG.E desc[UR60][R196.64], R247 ;  /* 0x000000f7c4003986 */ /* 0x0003e6000c10193c */
[----:B------:R-:W2:Y:S01]  /*bf730*/  LDC R246, c[0x0][0x22c] ;  /* 0x00008b00fff67b82 */ /* 0x000ea20000000800 */
[----:B------:R1:W-:Y:S01]  /*bf740*/  @P5 STG.E desc[UR60][R198.64], R252 ;  /* 0x000000fcc6005986 */ /* 0x0003e2000c10193c */
[----:B------:R-:W-:-:S06]  /*bf750*/  ISETP.LT.AND P5, PT, R17, R236, !P6 ;  /* 0x000000ec1100720c */ /* 0x000fcc00077a1270 */
[----:B------:R-:W2:Y:S01]  /*bf760*/  LDC R233, c[0x0][0x228] ;  /* 0x00008a00ffe97b82 */ /* 0x000ea20000000800 */
[----:B-1----:R-:W-:Y:S01]  /*bf770*/  IMAD.WIDE R196, R0, 0x4, R8 ;  /* 0x0000000400c47825 */ /* 0x002fe200078e0208 */
[----:B------:R-:W2:Y:S06]  /*bf780*/  LDL.LU R252, [R1+0xd9c] ;  /* 0x000d9c0001fc7983 */ /* 0x000eac0000300800 */
[----:B------:R-:W1:Y:S01]  /*bf790*/  LDC R247, c[0x0][0x228] ;  /* 0x00008a00fff77b82 */ /* 0x000e620000000800 */
[----:B------:R-:W2:Y:S04]  /*bf7a0*/  LDL.LU R0, [R1+0x159c] ;  /* 0x00159c0001007983 */ /* 0x000ea80000300800 */
[----:B------:R-:W2:Y:S03]  /*bf7b0*/  LDL.LU R236, [R1+0x11ac] ;  /* 0x0011ac0001ec7983 */ /* 0x000ea60000300800 */
[----:B------:R-:W1:Y:S01]  /*bf7c0*/  LDC R245, c[0x0][0x228] ;  /* 0x00008a00fff57b82 */ /* 0x000e620000000800 */
[----:B---3--:R3:W-:Y:S01]  /*bf7d0*/  @P4 STG.E desc[UR60][R196.64], R244 ;  /* 0x000000f4c4004986 */ /* 0x0087e2000c10193c */
[----:B------:R-:W-:-:S03]  /*bf7e0*/  ISETP.GE.AND P4, PT, R232, R235, PT ;  /* 0x000000ebe800720c */ /* 0x000fc60003f86270 */
[----:B------:R-:W2:Y:S01]  /*bf7f0*/  LDL.LU R235, [R1+0x1d8c] ;  /* 0x001d8c0001eb7983 */ /* 0x000ea20000300800 */
[----:B------:R-:W-:Y:S01]  /*bf800*/  ISETP.LT.AND P3, PT, R11, R239, !P6 ;  /* 0x000000ef0b00720c */ /* 0x000fe20007761270 */
[C---:B------:R-:W-:Y:S01]  /*bf810*/  IMAD.WIDE R198, R16.reuse, 0x4, R2 ;  /* 0x0000000410c67825 */ /* 0x040fe200078e0202 */
[----:B----4-:R-:W-:Y:S01]  /*bf820*/  ISETP.LT.AND P6, PT, R15, R234, !P6 ;  /* 0x000000ea0f00720c */ /* 0x010fe200077c1270 */
[----:B------:R-:W4:Y:S02]  /*bf830*/  LDC R239, c[0x0][0x228] ;  /* 0x00008a00ffef7b82 */ /* 0x000f240000000800 */
[----:B---3--:R-:W-:-:S04]  /*bf840*/  IMAD.WIDE R196, R16, 0x4, R4 ;  /* 0x0000000410c47825 */ /* 0x008fc800078e0204 */
[----:B------:R-:W-:Y:S02]  /*bf850*/  VIADD R232, R10, 0xd8 ;  /* 0x000000d80ae87836 */ /* 0x000fe40000000000 */
[----:B------:R-:W3:Y:S02]  /*bf860*/  LDC R244, c[0x0][0x228] ;  /* 0x00008a00fff47b82 */ /* 0x000ee40000000800 */
[----:B------:R1:W-:Y:S06]  /*bf870*/  @P3 STG.E desc[UR60][R198.64], R238 ;  /* 0x000000eec6003986 */ /* 0x0003ec000c10193c */
[----:B------:R-:W3:Y:S01]  /*bf880*/  LDC R234, c[0x0][0x228] ;  /* 0x00008a00ffea7b82 */ /* 0x000ee20000000800 */
[----:B-1----:R-:W-:-:S07]  /*bf890*/  IMAD.WIDE R198, R16, 0x4, R6 ;  /* 0x0000000410c67825 */ /* 0x002fce00078e0206 */
[----:B------:R-:W1:Y:S01]  /*bf8a0*/  LDC R238, c[0x0][0x228] ;  /* 0x00008a00ffee7b82 */ /* 0x000e620000000800 */
[----:B--2---:R2:W-:Y:S04]  /*bf8b0*/  @P0 STG.E desc[UR60][R196.64], R235 ;  /* 0x000000ebc4000986 */ /* 0x0045e8000c10193c */
[----:B------:R4:W-:Y:S01]  /*bf8c0*/  @P5 STG.E desc[UR60][R198.64], R0 ;  /* 0x00000000c6005986 */ /* 0x0009e2000c10193c */
[----:B------:R-:W-:Y:S01]  /*bf8d0*/  ISETP.LT.AND P5, PT, R17, R247, !P4 ;  /* 0x000000f71100720c */ /* 0x000fe200067a1270 */
[C---:B--2---:R-:W-:Y:S01]  /*bf8e0*/  IMAD.WIDE R196, R16.reuse, 0x4, R8 ;  /* 0x0000000410c47825 */ /* 0x044fe200078e0208 */
[----:B------:R-:W-:Y:S01]  /*bf8f0*/  ISETP.LT.AND P3, PT, R11, R237, !P4 ;  /* 0x000000ed0b00720c */ /* 0x000fe20006761270 */
[----:B------:R-:W2:Y:S02]  /*bf900*/  LDC R235, c[0x0][0x228] ;  /* 0x00008a00ffeb7b82 */ /* 0x000ea40000000800 */
[----:B----4-:R-:W-:Y:S01]  /*bf910*/  IMAD.IADD R0, R16, 0x1, R14 ;  /* 0x0000000110007824 */ /* 0x010fe200078e020e */
[----:B------:R4:W-:Y:S01]  /*bf920*/  @P6 STG.E desc[UR60][R196.64], R236 ;  /* 0x000000ecc4006986 */ /* 0x0009e2000c10193c */
[----:B------:R-:W-:-:S03]  /*bf930*/  ISETP.GE.AND P6, PT, R232, R246, PT ;  /* 0x000000f6e800720c */ /* 0x000fc60003fc6270 */
[----:B------:R-:W3:Y:S01]  /*bf940*/  LDL.LU R16, [R1+0x5ac] ;  /* 0x0005ac0001107983 */ /* 0x000ee20000300800 */
[----:B------:R-:W1:Y:S03]  /*bf950*/  LDC R237, c[0x0][0x22c] ;  /* 0x00008b00ffed7b82 */ /* 0x000e660000000800 */
[----:B------:R-:W2:Y:S04]  /*bf960*/  LDL.LU R247, [R1+0x1ac] ;  /* 0x0001ac0001f77983 */ /* 0x000ea80000300800 */
[----:B----4-:R-:W4:Y:S04]  /*bf970*/  LDL.LU R236, [R1+0x19a0] ;  /* 0x0019a00001ec7983 */ /* 0x010f280000300800 */
[----:B------:R-:W3:Y:S01]  /*bf980*/  LDL.LU R246, [R1+0x9ac] ;  /* 0x0009ac0001f67983 */ /* 0x000ee20000300800 */
[----:B------:R-:W-:Y:S01]  /*bf990*/  ISETP.LT.AND P0, PT, R13, R233, !P4 ;  /* 0x000000e90d00720c */ /* 0x000fe20006701270 */
[C---:B------:R-:W-:Y:S01]  /*bf9a0*/  IMAD.WIDE R198, R0.reuse, 0x4, R2 ;  /* 0x0000000400c67825 */ /* 0x040fe200078e0202 */
[----:B------:R-:W-:Y:S01]  /*bf9b0*/  ISETP.LT.AND P4, PT, R15, R245, !P4 ;  /* 0x000000f50f00720c */ /* 0x000fe20006781270 */
[----:B------:R-:W4:Y:S02]  /*bf9c0*/  LDC R233, c[0x0][0x228] ;  /* 0x00008a00ffe97b82 */ /* 0x000f240000000800 */
[C---:B------:R-:W-:Y:S01]  /*bf9d0*/  IMAD.WIDE R196, R0.reuse, 0x4, R4 ;  /* 0x0000000400c47825 */ /* 0x040fe200078e0204 */
[----:B------:R1:W-:Y:S05]  /*bf9e0*/  @P3 STG.E desc[UR60][R198.64], R252 ;  /* 0x000000fcc6003986 */ /* 0x0003ea000c10193c */
[----:B------:R-:W4:Y:S01]  /*bf9f0*/  LDC R245, c[0x0][0x22c] ;  /* 0x00008b00fff57b82 */ /* 0x000f220000000800 */
[C---:B-1----:R-:W-:Y:S01]  /*bfa00*/  IMAD.WIDE R198, R0.reuse, 0x4, R6 ;  /* 0x0000000400c67825 */ /* 0x042fe200078e0206 */
[----:B------:R-:W4:Y:S04]  /*bfa10*/  LDL.LU R252, [R1+0x15a0] ;  /* 0x0015a00001fc7983 */ /* 0x000f280000300800 */
[----:B---3--:R1:W-:Y:S04]  /*bfa20*/  @P0 STG.E desc[UR60][R196.64], R246 ;  /* 0x000000f6c4000986 */ /* 0x0083e8000c10193c */
[----:B------:R3:W-:Y:S01]  /*bfa30*/  @P5 STG.E desc[UR60][R198.64], R16 ;  /* 0x00000010c6005986 */ /* 0x0007e2000c10193c */
[----:B-1----:R-:W-:-:S03]  /*bfa40*/  IMAD.WIDE R196, R0, 0x4, R8 ;  /* 0x0000000400c47825 */ /* 0x002fc600078e0208 */
[----:B------:R-:W4:Y:S01]  /*bfa50*/  LDL.LU R246, [R1+0x9b0] ;  /* 0x0009b00001f67983 */ /* 0x000f220000300800 */
[----:B---3--:R-:W-:-:S03]  /*bfa60*/  IADD3 R16, R10, 0xd9, RZ ;  /* 0x000000d90a107810 */ /* 0x008fc60007ffe0ff */
[----:B--2---:R1:W-:Y:S01]  /*bfa70*/  @P4 STG.E desc[UR60][R196.64], R247 ;  /* 0x000000f7c4004986 */ /* 0x0043e2000c10193c */
[----:B------:R-:W-:-:S03]  /*bfa80*/  ISETP.GE.AND P4, PT, R16, R237, PT ;  /* 0x000000ed1000720c */ /* 0x000fc60003f86270 */
[----:B-1----:R-:W2:Y:S04]  /*bfa90*/  LDL.LU R247, [R1+0x5b0] ;  /* 0x0005b00001f77983 */ /* 0x002ea80000300800 */
[----:B------:R-:W3:Y:S01]  /*bfaa0*/  LDL.LU R16, [R1+0x1d90] ;  /* 0x001d900001107983 */ /* 0x000ee20000300800 */
[----:B------:R-:W-:Y:S01]  /*bfab0*/  ISETP.LT.AND P5, PT, R11, R238, !P6 ;  /* 0x000000ee0b00720c */ /* 0x000fe200077a1270 */
[----:B------:R-:W-:Y:S01]  /*bfac0*/  IMAD.IADD R0, R0, 0x1, R14 ;  /* 0x0000000100007824 */ /* 0x000fe200078e020e */
[----:B------:R-:W1:Y:S01]  /*bfad0*/  LDC R238, c[0x0][0x228] ;  /* 0x00008a00ffee7b82 */ /* 0x000e620000000800 */
[----:B------:R-:W-:Y:S01]  /*bfae0*/  ISETP.LT.AND P0, PT, R13, R239, !P6 ;  /* 0x000000ef0d00720c */ /* 0x000fe20007701270 */
[----:B------:R-:W2:Y:S01]  /*bfaf0*/  LDL.LU R237, [R1+0x11b0] ;  /* 0x0011b00001ed7983 */ /* 0x000ea20000300800 */
[----:B------:R-:W-:Y:S01]  /*bfb00*/  IMAD.WIDE R196, R0, 0x4, R2 ;  /* 0x0000000400c47825 */ /* 0x000fe200078e0202 */
[----:B------:R-:W-:-:S03]  /*bfb10*/  ISETP.LT.AND P3, PT, R17, R244, !P6 ;  /* 0x000000f41100720c */ /* 0x000fc60007761270 */
[C---:B------:R-:W-:Y:S01]  /*bfb20*/  IMAD.WIDE R198, R0.reuse, 0x4, R4 ;  /* 0x0000000400c67825 */ /* 0x040fe200078e0204 */
[----:B------:R-:W2:Y:S03]  /*bfb30*/  LDC R239, c[0x0][0x228] ;  /* 0x00008a00ffef7b82 */ /* 0x000ea60000000800 */
[----:B----4-:R4:W-:Y:S05]  /*bfb40*/  @P5 STG.E desc[UR60][R196.64], R236 ;  /* 0x000000ecc4005986 */ /* 0x0109ea000c10193c */
[----:B------:R-:W2:Y:S08]  /*bfb50*/  LDC R244, c[0x0][0x228] ;  /* 0x00008a00fff47b82 */ /* 0x000eb00000000800 */
[----:B----4-:R-:W4:Y:S01]  /*bfb60*/  LDC R236, c[0x0][0x228] ;  /* 0x00008a00ffec7b82 */ /* 0x010f220000000800 */
[----:B------:R-:W-:Y:S01]  /*bfb70*/  ISETP.LT.AND P6, PT, R15, R233, !P6 ;  /* 0x000000e90f00720c */ /* 0x000fe200077c1270 */
[----:B------:R-:W-:Y:S01]  /*bfb80*/  IMAD.WIDE R232, R0, 0x4, R6 ;  /* 0x0000000400e87825 */ /* 0x000fe200078e0206 */
[----:B----4-:R-:W-:-:S05]  /*bfb90*/  ISETP.LT.AND P5, PT, R17, R236, !P4 ;  /* 0x000000ec1100720c */ /* 0x010fca00067a1270 */
[----:B------:R-:W4:Y:S01]  /*bfba0*/  LDC R236, c[0x0][0x228] ;  /* 0x00008a00ffec7b82 */ /* 0x000f220000000800 */
[----:B---3--:R-:W-:Y:S04]  /*bfbb0*/  @P0 STG.E desc[UR60][R198.64], R16 ;  /* 0x00000010c6000986 */ /* 0x008fe8000c10193c */
[----:B------:R3:W-:Y:S01]  /*bfbc0*/  @P3 STG.E desc[UR60][R232.64], R252 ;  /* 0x000000fce8003986 */ /* 0x0007e2000c10193c */
[----:B------:R-:W-:Y:S02]  /*bfbd0*/  ISETP.LT.AND P0, PT, R13, R235, !P4 ;  /* 0x000000eb0d00720c */ /* 0x000fe40006701270 */
[----:B------:R-:W-:Y:S01]  /*bfbe0*/  ISETP.LT.AND P3, PT, R11, R234, !P4 ;  /* 0x000000ea0b00720c */ /* 0x000fe20006761270 */
[----:B------:R-:W4:Y:S01]  /*bfbf0*/  LDC R235, c[0x0][0x22c] ;  /* 0x00008b00ffeb7b82 */ /* 0x000f220000000800 */
[----:B-1----:R-:W-:Y:S01]  /*bfc00*/  ISETP.LT.AND P4, PT, R15, R238, !P4 ;  /* 0x000000ee0f00720c */ /* 0x002fe20006781270 */
[----:B---3--:R-:W3:Y:S01]  /*bfc10*/  LDL.LU R233, [R1+0xda0] ;  /* 0x000da00001e97983 */ /* 0x008ee20000300800 */
[----:B------:R-:W-:Y:S01]  /*bfc20*/  IMAD.WIDE R196, R0, 0x4, R8 ;  /* 0x0000000400c47825 */ /* 0x000fe200078e0208 */
[----:B------:R-:W-:-:S04]  /*bfc30*/  IADD3 R16, R10, 0xda, RZ ;  /* 0x000000da0a107810 */ /* 0x000fc80007ffe0ff */
[----:B------:R-:W1:Y:S01]  /*bfc40*/  LDC R234, c[0x0][0x228] ;  /* 0x00008a00ffea7b82 */ /* 0x000e620000000800 */
[----:B------:R-:W4:Y:S04]  /*bfc50*/  LDL.LU R252, [R1+0x19a4] ;  /* 0x0019a40001fc7983 */ /* 0x000f280000300800 */
[----:B------:R-:W4:Y:S01]  /*bfc60*/  LDL.LU R238, [R1+0x1b0] ;  /* 0x0001b00001ee7983 */ /* 0x000f220000300800 */
[----:B------:R-:W-:-:S03]  /*bfc70*/  IMAD.IADD R0, R0, 0x1, R14 ;  /* 0x0000000100007824 */ /* 0x000fc600078e020e */
[----:B--2---:R2:W-:Y:S01]  /*bfc80*/  @P6 STG.E desc[UR60][R196.64], R237 ;  /* 0x000000edc4006986 */ /* 0x0045e2000c10193c */
[----:B------:R-:W-:Y:S01]  /*bfc90*/  IMAD.WIDE R198, R0, 0x4, R2 ;  /* 0x0000000400c67825 */ /* 0x000fe200078e0202 */
[----:B------:R-:W-:Y:S02]  /*bfca0*/  ISETP.GE.AND P6, PT, R16, R245, PT ;  /* 0x000000f51000720c */ /* 0x000fe40003fc6270 */
[----:B------:R-:W1:Y:S01]  /*bfcb0*/  LDC R245, c[0x0][0x228] ;  /* 0x00008a00fff57b82 */ /* 0x000e620000000800 */
[----:B------:R-:W-:Y:S02]  /*bfcc0*/  VIADD R232, R10, 0xdb ;  /* 0x000000db0ae87836 */ /* 0x000fe40000000000 */
[----:B--2---:R-:W-:-:S05]  /*bfcd0*/  IMAD.WIDE R196, R0, 0x4, R4 ;  /* 0x0000000400c47825 */ /* 0x004fca00078e0204 */
[----:B------:R-:W2:Y:S01]  /*bfce0*/  LDC R237, c[0x0][0x228] ;  /* 0x00008a00ffed7b82 */ /* 0x000ea20000000800 */
[C---:B------:R-:W-:Y:S01]  /*bfcf0*/  IMAD.IADD R16, R0.reuse, 0x1, R14 ;  /* 0x0000000100107824 */ /* 0x040fe200078e020e */
[----:B---3--:R3:W-:Y:S04]  /*bfd00*/  @P3 STG.E desc[UR60][R198.64], R233 ;  /* 0x000000e9c6003986 */ /* 0x0087e8000c10193c */
[----:B------:R1:W-:Y:S01]  /*bfd10*/  @P0 STG.E desc[UR60][R196.64], R246 ;  /* 0x000000f6c4000986 */ /* 0x0003e2000c10193c */
[C---:B---3--:R-:W-:Y:S01]  /*bfd20*/  IMAD.WIDE R198, R0.reuse, 0x4, R6 ;  /* 0x0000000400c67825 */ /* 0x048fe200078e0206 */
[----:B------:R-:W3:Y:S03]  /*bfd30*/  LDC R233, c[0x0][0x228] ;  /* 0x00008a00ffe97b82 */ /* 0x000ee60000000800 */
[----:B-1----:R-:W-:Y:S01]  /*bfd40*/  IMAD.WIDE R196, R0, 0x4, R8 ;  /* 0x0000000400c47825 */ /* 0x002fe200078e0208 */
[----:B------:R1:W-:Y:S01]  /*bfd50*/  @P5 STG.E desc[UR60][R198.64], R247 ;  /* 0x000000f7c6005986 */ /* 0x0003e2000c10193c */
[----:B----4-:R-:W-:-:S03]  /*bfd60*/  ISETP.LT.AND P5, PT, R17, R236, !P6 ;  /* 0x000000ec1100720c */ /* 0x010fc600077a1270 */
[----:B------:R-:W4:Y:S01]  /*bfd70*/  LDL.LU R0, [R1+0x15a4] ;  /* 0x0015a40001007983 */ /* 0x000f220000300800 */
[----:B------:R-:W-:Y:S01]  /*bfd80*/  ISETP.LT.AND P3, PT, R13, R244, !P6 ;  /* 0x000000f40d00720c */ /* 0x000fe20007761270 */
[----:B------:R-:W3:Y:S02]  /*bfd90*/  LDC R246, c[0x0][0x22c] ;  /* 0x00008b00fff67b82 */ /* 0x000ee40000000800 */
[----:B------:R2:W-:Y:S01]  /*bfda0*/  @P4 STG.E desc[UR60][R196.64], R238 ;  /* 0x000000eec4004986 */ /* 0x0005e2000c10193c */
[----:B------:R-:W-:-:S03]  /*bfdb0*/  ISETP.GE.AND P4, PT, R232, R235, PT ;  /* 0x000000ebe800720c */ /* 0x000fc60003f86270 */
[----:B------:R-:W3:Y:S02]  /*bfdc0*/  LDL.LU R236, [R1+0x11b4] ;  /* 0x0011b40001ec7983 */ /* 0x000ee40000300800 */
[----:B-1----:R-:W1:Y:S02]  /*bfdd0*/  LDC R247, c[0x0][0x228] ;  /* 0x00008a00fff77b82 */ /* 0x002e640000000800 */
[----:B------:R-:W4:Y:S01]  /*bfde0*/  LDL.LU R232, [R1+0x1d94] ;  /* 0x001d940001e87983 */ /* 0x000f220000300800 */
[----:B------:R-:W-:Y:S01]  /*bfdf0*/  ISETP.LT.AND P0, PT, R11, R239, !P6 ;  /* 0x000000ef0b00720c */ /* 0x000fe20007701270 */
[C---:B------:R-:W-:Y:S02]  /*bfe00*/  IMAD.WIDE R198, R16.reuse, 0x4, R2 ;  /* 0x0000000410c67825 */ /* 0x040fe400078e0202 */
[----:B------:R-:W3:Y:S02]  /*bfe10*/  LDL.LU R235, [R1+0xda4] ;  /* 0x000da40001eb7983 */ /* 0x000ee40000300800 */
[C---:B--2---:R-:W-:Y:S01]  /*bfe20*/  IMAD.WIDE R196, R16.reuse, 0x4, R4 ;  /* 0x0000000410c47825 */ /* 0x044fe200078e0204 */
[----:B------:R-:W2:Y:S07]  /*bfe30*/  LDC R238, c[0x0][0x228] ;  /* 0x00008a00ffee7b82 */ /* 0x000eae0000000800 */
[----:B------:R1:W-:Y:S01]  /*bfe40*/  @P0 STG.E desc[UR60][R198.64], R252 ;  /* 0x000000fcc6000986 */ /* 0x0003e2000c10193c */
[----:B------:R-:W-:Y:S01]  /*bfe50*/  ISETP.LT.AND P6, PT, R15, R234, !P6 ;  /* 0x000000ea0f00720c */ /* 0x000fe200077c1270 */
[----:B------:R-:W2:Y:S08]  /*bfe60*/  LDC R239, c[0x0][0x228] ;  /* 0x00008a00ffef7b82 */ /* 0x000eb00000000800 */
[----:B------:R-:W2:Y:S01]  /*bfe70*/  LDC R244, c[0x0][0x228] ;  /* 0x00008a00fff47b82 */ /* 0x000ea20000000800 */
[----:B-1----:R-:W-:Y:S01]  /*bfe80*/  IMAD.WIDE R198, R16, 0x4, R6 ;  /* 0x0000000410c67825 */ /* 0x002fe200078e0206 */
[----:B------:R-:W2:Y:S01]  /*bfe90*/  LDL.LU R252, [R1+0x1b4] ;  /* 0x0001b40001fc7983 */ /* 0x000ea20000300800 */
[----:B------:R-:W-:-:S05]  /*bfea0*/  ISETP.LT.AND P0, PT, R11, R237, !P4 ;  /* 0x000000ed0b00720c */ /* 0x000fca0006701270 */
[----:B------:R-:W1:Y:S08]  /*bfeb0*/  LDC R237, c[0x0][0x22c] ;  /* 0x00008b00ffed7b82 */ /* 0x000e700000000800 */
[----:B------:R-:W1:Y:S01]  /*bfec0*/  LDC R234, c[0x0][0x228] ;  /* 0x00008a00ffea7b82 */ /* 0x000e620000000800 */
[----:B----4-:R4:W-:Y:S04]  /*bfed0*/  @P3 STG.E desc[UR60][R196.64], R232 ;  /* 0x000000e8c4003986 */ /* 0x0109e8000c10193c */
[----:B------:R1:W-:Y:S01]  /*bfee0*/  @P5 STG.E desc[UR60][R198.64], R0 ;  /* 0x00000000c6005986 */ /* 0x0003e2000c10193c */
[----:B------:R-:W-:Y:S01]  /*bfef0*/  ISETP.LT.AND P5, PT, R17, R247, !P4 ;  /* 0x000000f71100720c */ /* 0x000fe200067a1270 */
[C---:B----4-:R-:W-:Y:S01]  /*bff00*/  IMAD.WIDE R196, R16.reuse, 0x4, R8 ;  /* 0x0000000410c47825 */ /* 0x050fe200078e0208 */
[----:B-1----:R-:W-:-:S02]  /*bff10*/  IADD3 R0, R16, R14, RZ ;  /* 0x0000000e10007210 */ /* 0x002fc40007ffe0ff */
[----:B------:R-:W4:Y:S04]  /*bff20*/  LDL.LU R16, [R1+0x5b4] ;  /* 0x0005b40001107983 */ /* 0x000f280000300800 */
[----:B------:R-:W2:Y:S04]  /*bff30*/  LDL.LU R247, [R1+0x9b4] ;  /* 0x0009b40001f77983 */ /* 0x000ea80000300800 */
[----:B---3--:R1:W-:Y:S04]  /*bff40*/  @P6 STG.E desc[UR60][R196.64], R236 ;  /* 0x000000ecc4006986 */ /* 0x0083e8000c10193c */
[----:B-1----:R-:W3:Y:S01]  /*bff50*/  LDL.LU R236, [R1+0x19a8] ;  /* 0x0019a80001ec7983 */ /* 0x002ee20000300800 */
        /* <DEDUP_REMOVED lines=8> */
[----:B------:R-:W3:Y:S01]  /*bffe0*/  LDC R245, c[0x0][0x22c] ;  /* 0x00008b00fff57b82 */ /* 0x000ee20000000800 */
[----:B------:R-:W3:Y:S01]  /*bfff0*/  LDL.LU R246, [R1+0xda8] ;  /* 0x000da80001f67983 */ /* 0x000ee20000300800 */
[----:B-1----:R-:W-:-:S06]  /*c0000*/  IMAD.WIDE R198, R0, 0x4, R6 ;  /* 0x0000000400c67825 */ /* 0x002fcc00078e0206 */
[----:B------:R-:W1:Y:S01]  /*c0010*/  LDC R235, c[0x0][0x228] ;  /* 0x00008a00ffeb7b82 */ /* 0x000e620000000800 */
[----:B--2---:R2:W-:Y:S04]  /*c0020*/  @P3 STG.E desc[UR60][R196.64], R247 ;  /* 0x000000f7c4003986 */ /* 0x0045e8000c10193c */
[----:B----4-:R4:W-:Y:S01]  /*c0030*/  @P5 STG.E desc[UR60][R198.64], R16 ;  /* 0x00000010c6005986 */ /* 0x0109e2000c10193c */
[----:B------:R-:W-:Y:S01]  /*c0040*/  ISETP.LT.AND P5, PT, R11, R238, !P6 ;  /* 0x000000ee0b00720c */ /* 0x000fe200077a1270 */
[C---:B--2---:R-:W-:Y:S01]  /*c0050*/  IMAD.WIDE R196, R0.reuse, 0x4, R8 ;  /* 0x0000000400c47825 */ /* 0x044fe200078e0208 */
[----:B------:R-:W-:Y:S01]  /*c0060*/  IADD3 R0, R0, R14, RZ ;  /* 0x0000000e00007210 */ /* 0x000fe20007ffe0ff */
[----:B------:R-:W2:Y:S01]  /*c0070*/  LDL.LU R247, [R1+0x9b8] ;  /* 0x0009b80001f77983 */ /* 0x000ea20000300800 */
[----:B------:R-:W-:Y:S01]  /*c0080*/  ISETP.LT.AND P3, PT, R13, R239, !P6 ;  /* 0x000000ef0d00720c */ /* 0x000fe20007761270 */
[----:B----4-:R-:W-:Y:S01]  /*c0090*/  VIADD R16, R10, 0xdd ;  /* 0x000000dd0a107836 */ /* 0x010fe20000000000 */
[----:B------:R-:W-:Y:S01]  /*c00a0*/  ISETP.LT.AND P0, PT, R17, R244, !P6 ;  /* 0x000000f41100720c */ /* 0x000fe20007701270 */
[----:B------:R4:W-:Y:S01]  /*c00b0*/  @P4 STG.E desc[UR60][R196.64], R252 ;  /* 0x000000fcc4004986 */ /* 0x0009e2000c10193c */
[----:B------:R-:W1:Y:S02]  /*c00c0*/  LDC R238, c[0x0][0x228] ;  /* 0x00008a00ffee7b82 */ /* 0x000e640000000800 */
[----:B------:R-:W-:Y:S01]  /*c00d0*/  ISETP.GE.AND P4, PT, R16, R237, PT ;  /* 0x000000ed1000720c */ /* 0x000fe20003f86270 */
[----:B------:R-:W-:-:S05]  /*c00e0*/  IMAD.WIDE R198, R0, 0x4, R4 ;  /* 0x0000000400c67825 */ /* 0x000fca00078e0204 */
[----:B------:R-:W1:Y:S01]  /*c00f0*/  LDC R244, c[0x0][0x228] ;  /* 0x00008a00fff47b82 */ /* 0x000e620000000800 */
[C---:B----4-:R-:W-:Y:S01]  /*c0100*/  IMAD.WIDE R196, R0.reuse, 0x4, R2 ;  /* 0x0000000400c47825 */ /* 0x050fe200078e0202 */
[----:B------:R-:W4:Y:S04]  /*c0110*/  LDL.LU R252, [R1+0x5b8] ;  /* 0x0005b80001fc7983 */ /* 0x000f280000300800 */
[----:B------:R-:W2:Y:S02]  /*c0120*/  LDL.LU R16, [R1+0x15a8] ;  /* 0x0015a80001107983 */ /* 0x000ea40000300800 */
[----:B------:R-:W4:Y:S02]  /*c0130*/  LDC R239, c[0x0][0x228] ;  /* 0x00008a00ffef7b82 */ /* 0x000f240000000800 */
[----:B------:R-:W4:Y:S04]  /*c0140*/  LDL.LU R237, [R1+0x11b8] ;  /* 0x0011b80001ed7983 */ /* 0x000f280000300800 */
[----:B---3--:R3:W-:Y:S04]  /*c0150*/  @P5 STG.E desc[UR60][R196.64], R236 ;  /* 0x000000ecc4005986 */ /* 0x0087e8000c10193c */
[----:B---3--:R-:W3:Y:S01]  /*c0160*/  LDL.LU R197, [R1+0x1d98] ;  /* 0x001d980001c57983 */ /* 0x008ee20000300800 */
[----:B------:R-:W1:Y:S01]  /*c0170*/  LDC R236, c[0x0][0x228] ;  /* 0x00008a00ffec7b82 */ /* 0x000e620000000800 */
[----:B------:R-:W-:Y:S01]  /*c0180*/  ISETP.LT.AND P6, PT, R15, R233, !P6 ;  /* 0x000000e90f00720c */ /* 0x000fe200077c1270 */
[----:B------:R-:W-:Y:S01]  /*c0190*/  IMAD.WIDE R232, R0, 0x4, R6 ;  /* 0x0000000400e87825 */ /* 0x000fe200078e0206 */
[----:B-1----:R-:W-:-:S05]  /*c01a0*/  ISETP.LT.AND P5, PT, R17, R236, !P4 ;  /* 0x000000ec1100720c */ /* 0x002fca00067a1270 */
[----:B------:R-:W1:Y:S01]  /*c01b0*/  LDC R236, c[0x0][0x228] ;  /* 0x00008a00ffec7b82 */ /* 0x000e620000000800 */
[----:B---3--:R3:W-:Y:S04]  /*c01c0*/  @P3 STG.E desc[UR60][R198.64], R197 ;  /* 0x000000c5c6003986 */ /* 0x0087e8000c10193c */
[----:B--2---:R2:W-:Y:S01]  /*c01d0*/  @P0 STG.E desc[UR60][R232.64], R16 ;  /* 0x00000010e8000986 */ /* 0x0045e2000c10193c */
[----:B------:R-:W-:Y:S01]  /*c01e0*/  ISETP.LT.AND P0, PT, R11, R234, !P4 ;  /* 0x000000ea0b00720c */ /* 0x000fe20006701270 */
[C---:B---3--:R-:W-:Y:S01]  /*c01f0*/  IMAD.WIDE R196, R0.reuse, 0x4, R8 ;  /* 0x0000000400c47825 */ /* 0x048fe200078e0208 */
[----:B------:R-:W-:Y:S01]  /*c0200*/  ISETP.LT.AND P3, PT, R13, R235, !P4 ;  /* 0x000000eb0d00720c */ /* 0x000fe20006761270 */
[----:B------:R-:W3:Y:S02]  /*c0210*/  LDC R234, c[0x0][0x228] ;  /* 0x00008a00ffea7b82 */ /* 0x000ee40000000800 */
[----:B------:R-:W-:-:S02]  /*c0220*/  IMAD.IADD R0, R0, 0x1, R14 ;  /* 0x0000000100007824 */ /* 0x000fc400078e020e */
[----:B--2---:R-:W-:Y:S01]  /*c0230*/  VIADD R16, R10, 0xde ;  /* 0x000000de0a107836 */ /* 0x004fe20000000000 */
[----:B----4-:R2:W-:Y:S01]  /*c0240*/  @P6 STG.E desc[UR60][R196.64], R237 ;  /* 0x000000edc4006986 */ /* 0x0105e2000c10193c */
[----:B------:R-:W-:Y:S02]  /*c0250*/  IMAD.WIDE R198, R0, 0x4, R2 ;  /* 0x0000000400c67825 */ /* 0x000fe400078e0202 */
[----:B------:R-:W4:Y:S01]  /*c0260*/  LDC R235, c[0x0][0x22c] ;  /* 0x00008b00ffeb7b82 */ /* 0x000f220000000800 */
[----:B------:R-:W-:Y:S02]  /*c0270*/  ISETP.GE.AND P6, PT, R16, R245, PT ;  /* 0x000000f51000720c */ /* 0x000fe40003fc6270 */
[----:B------:R-:W-:Y:S01]  /*c0280*/  ISETP.LT.AND P4, PT, R15, R238, !P4 ;  /* 0x000000ee0f00720c */ /* 0x000fe20006781270 */
[----:B------:R1:W-:Y:S01]  /*c0290*/  @P0 STG.E desc[UR60][R198.64], R246 ;  /* 0x000000f6c6000986 */ /* 0x0003e2000c10193c */
[----:B------:R-:W-:-:S03]  /*c02a0*/  ISETP.LT.AND P0, PT, R13, R244, !P6 ;  /* 0x000000f40d00720c */ /* 0x000fc60007701270 */
[----:B------:R-:W3:Y:S01]  /*c02b0*/  LDL.LU R238, [R1+0x19ac] ;  /* 0x0019ac0001ee7983 */ /* 0x000ee20000300800 */
[----:B--2---:R-:W-:Y:S01]  /*c02c0*/  IMAD.WIDE R196, R0, 0x4, R4 ;  /* 0x0000000400c47825 */ /* 0x004fe200078e0204 */
[----:B------:R-:W-:Y:S01]  /*c02d0*/  IADD3 R232, R10, 0xdf, RZ ;  /* 0x000000df0ae87810 */ /* 0x000fe20007ffe0ff */
[----:B------:R-:W2:Y:S01]  /*c02e0*/  LDC R237, c[0x0][0x228] ;  /* 0x00008a00ffed7b82 */ /* 0x000ea20000000800 */
[----:B------:R-:W4:Y:S01]  /*c02f0*/  LDL.LU R244, [R1+0x1b8] ;  /* 0x0001b80001f47983 */ /* 0x000f220000300800 */
[----:B-1----:R-:W-:-:S03]  /*c0300*/  IMAD.WIDE R198, R0, 0x4, R6 ;  /* 0x0000000400c67825 */ /* 0x002fc600078e0206 */
[----:B------:R1:W-:Y:S03]  /*c0310*/  @P3 STG.E desc[UR60][R196.64], R247 ;  /* 0x000000f7c4003986 */ /* 0x0003e6000c10193c */
[----:B------:R-:W2:Y:S01]  /*c0320*/  LDC R246, c[0x0][0x22c] ;  /* 0x00008b00fff67b82 */ /* 0x000ea20000000800 */
[----:B------:R-:W-:Y:S01]  /*c0330*/  IMAD.IADD R16, R0, 0x1, R14 ;  /* 0x0000000100107824 */ /* 0x000fe200078e020e */
[----:B------:R1:W-:Y:S01]  /*c0340*/  @P5 STG.E desc[UR60][R198.64], R252 ;  /* 0x000000fcc6005986 */ /* 0x0003e2000c10193c */
[----:B------:R-:W-:-:S05]  /*c0350*/  ISETP.LT.AND P5, PT, R17, R236, !P6 ;  /* 0x000000ec1100720c */ /* 0x000fca00077a1270 */
[----:B------:R-:W2:Y:S01]  /*c0360*/  LDC R233, c[0x0][0x228] ;  /* 0x00008a00ffe97b82 */ /* 0x000ea20000000800 */
[----:B-1----:R-:W-:Y:S01]  /*c0370*/  IMAD.WIDE R196, R0, 0x4, R8 ;  /* 0x0000000400c47825 */ /* 0x002fe200078e0208 */
[----:B------:R-:W2:Y:S06]  /*c0380*/  LDL.LU R252, [R1+0xdac] ;  /* 0x000dac0001fc7983 */ /* 0x000eac0000300800 */
[----:B------:R-:W1:Y:S01]  /*c0390*/  LDC R247, c[0x0][0x228] ;  /* 0x00008a00fff77b82 */ /* 0x000e620000000800 */
[----:B------:R-:W2:Y:S04]  /*c03a0*/  LDL.LU R0, [R1+0x15ac] ;  /* 0x0015ac0001007983 */ /* 0x000ea80000300800 */
[----:B------:R-:W2:Y:S03]  /*c03b0*/  LDL.LU R236, [R1+0x11bc] ;  /* 0x0011bc0001ec7983 */ /* 0x000ea60000300800 */
[----:B------:R-:W1:Y:S01]  /*c03c0*/  LDC R245, c[0x0][0x228] ;  /* 0x00008a00fff57b82 */ /* 0x000e620000000800 */
[----:B----4-:R4:W-:Y:S01]  /*c03d0*/  @P4 STG.E desc[UR60][R196.64], R244 ;  /* 0x000000f4c4004986 */ /* 0x0109e2000c10193c */
[----:B------:R-:W-:-:S03]  /*c03e0*/  ISETP.GE.AND P4, PT, R232, R235, PT ;  /* 0x000000ebe800720c */ /* 0x000fc60003f86270 */
[----:B------:R-:W2:Y:S01]  /*c03f0*/  LDL.LU R235, [R1+0x1d9c] ;  /* 0x001d9c0001eb7983 */ /* 0x000ea20000300800 */
[----:B------:R-:W-:Y:S01]  /*c0400*/  ISETP.LT.AND P3, PT, R11, R239, !P6 ;  /* 0x000000ef0b00720c */ /* 0x000fe20007761270 */
[C---:B------:R-:W-:Y:S01]  /*c0410*/  IMAD.WIDE R198, R16.reuse, 0x4, R2 ;  /* 0x0000000410c67825 */ /* 0x040fe200078e0202 */
[----:B---3--:R-:W-:Y:S01]  /*c0420*/  ISETP.LT.AND P6, PT, R15, R234, !P6 ;  /* 0x000000ea0f00720c */ /* 0x008fe200077c1270 */
[----:B------:R-:W3:Y:S02]  /*c0430*/  LDC R239, c[0x0][0x228] ;  /* 0x00008a00ffef7b82 */ /* 0x000ee40000000800 */
[----:B----4-:R-:W-:Y:S01]  /*c0440*/  IMAD.WIDE R196, R16, 0x4, R4 ;  /* 0x0000000410c47825 */ /* 0x010fe200078e0204 */
[----:B------:R-:W-:-:S05]  /*c0450*/  IADD3 R232, R10, 0xe0, RZ ;  /* 0x000000e00ae87810 */ /* 0x000fca0007ffe0ff */
[----:B------:R-:W4:Y:S02]  /*c0460*/  LDC R244, c[0x0][0x228] ;  /* 0x00008a00fff47b82 */ /* 0x000f240000000800 */
[----:B------:R1:W-:Y:S06]  /*c0470*/  @P3 STG.E desc[UR60][R198.64], R238 ;  /* 0x000000eec6003986 */ /* 0x0003ec000c10193c */
[----:B------:R-:W4:Y:S01]  /*c0480*/  LDC R234, c[0x0][0x228] ;  /* 0x00008a00ffea7b82 */ /* 0x000f220000000800 */
        /* <DEDUP_REMOVED lines=8> */
[----:B---3--:R-:W-:Y:S01]  /*c0510*/  IMAD.IADD R0, R16, 0x1, R14 ;  /* 0x0000000110007824 */ /* 0x008fe200078e020e */
[----:B------:R3:W-:Y:S01]  /*c0520*/  @P6 STG.E desc[UR60][R196.64], R236 ;  /* 0x000000ecc4006986 */ /* 0x0007e2000c10193c */
[----:B------:R-:W-:-:S03]  /*c0530*/  ISETP.GE.AND P6, PT, R232, R246, PT ;  /* 0x000000f6e800720c */ /* 0x000fc60003fc6270 */
[----:B------:R-:W4:Y:S01]  /*c0540*/  LDL.LU R16, [R1+0x5bc] ;  /* 0x0005bc0001107983 */ /* 0x000f220000300800 */
[----:B------:R-:W1:Y:S03]  /*c0550*/  LDC R237, c[0x0][0x22c] ;  /* 0x00008b00ffed7b82 */ /* 0x000e660000000800 */
[----:B------:R-:W2:Y:S04]  /*c0560*/  LDL.LU R247, [R1+0x1bc] ;  /* 0x0001bc0001f77983 */ /* 0x000ea80000300800 */
[----:B---3--:R-:W3:Y:S04]  /*c0570*/  LDL.LU R236, [R1+0x19b0] ;  /* 0x0019b00001ec7983 */ /* 0x008ee80000300800 */
[----:B------:R-:W4:Y:S01]  /*c0580*/  LDL.LU R246, [R1+0x9bc] ;  /* 0x0009bc0001f67983 */ /* 0x000f220000300800 */
[----:B------:R-:W-:Y:S01]  /*c0590*/  ISETP.LT.AND P0, PT, R13, R233, !P4 ;  /* 0x000000e90d00720c */ /* 0x000fe20006701270 */
[C---:B------:R-:W-:Y:S01]  /*c05a0*/  IMAD.WIDE R198, R0.reuse, 0x4, R2 ;  /* 0x0000000400c67825 */ /* 0x040fe200078e0202 */
[----:B------:R-:W-:Y:S01]  /*c05b0*/  ISETP.LT.AND P4, PT, R15, R245, !P4 ;  /* 0x000000f50f00720c */ /* 0x000fe20006781270 */
[----:B------:R-:W3:Y:S02]  /*c05c0*/  LDC R233, c[0x0][0x228] ;  /* 0x00008a00ffe97b82 */ /* 0x000ee40000000800 */
[C---:B------:R-:W-:Y:S01]  /*c05d0*/  IMAD.WIDE R196, R0.reuse, 0x4, R4 ;  /* 0x0000000400c47825 */ /* 0x040fe200078e0204 */
[----:B------:R1:W-:Y:S05]  /*c05e0*/  @P3 STG.E desc[UR60][R198.64], R252 ;  /* 0x000000fcc6003986 */ /* 0x0003ea000c10193c */
[----:B------:R-:W3:Y:S01]  /*c05f0*/  LDC R245, c[0x0][0x22c] ;  /* 0x00008b00fff57b82 */ /* 0x000ee20000000800 */
[C---:B-1----:R-:W-:Y:S01]  /*c0600*/  IMAD.WIDE R198, R0.reuse, 0x4, R6 ;  /* 0x0000000400c67825 */ /* 0x042fe200078e0206 */
[----:B------:R-:W3:Y:S04]  /*c0610*/  LDL.LU R252, [R1+0x15b0] ;  /* 0x0015b00001fc7983 */ /* 0x000ee80000300800 */
[----:B----4-:R1:W-:Y:S04]  /*c0620*/  @P0 STG.E desc[UR60][R196.64], R246 ;  /* 0x000000f6c4000986 */ /* 0x0103e8000c10193c */
[----:B------:R4:W-:Y:S01]  /*c0630*/  @P5 STG.E desc[UR60][R198.64], R16 ;  /* 0x00000010c6005986 */ /* 0x0009e2000c10193c */
[----:B-1----:R-:W-:-:S04]  /*c0640*/  IMAD.WIDE R196, R0, 0x4, R8 ;  /* 0x0000000400c47825 */ /* 0x002fc800078e0208 */
[----:B----4-:R-:W-:Y:S01]  /*c0650*/  VIADD R16, R10, 0xe1 ;  /* 0x000000e10a107836 */ /* 0x010fe20000000000 */
[----:B------:R-:W4:Y:S04]  /*c0660*/  LDL.LU R246, [R1+0x9c0] ;  /* 0x0009c00001f67983 */ /* 0x000f280000300800 */
[----:B--2---:R1:W-:Y:S01]  /*c0670*/  @P4 STG.E desc[UR60][R196.64], R247 ;  /* 0x000000f7c4004986 */ /* 0x0043e2000c10193c */
[----:B------:R-:W-:-:S03]  /*c0680*/  ISETP.GE.AND P4, PT, R16, R237, PT ;  /* 0x000000ed1000720c */ /* 0x000fc60003f86270 */
[----:B-1----:R-:W2:Y:S04]  /*c0690*/  LDL.LU R247, [R1+0x5c0] ;  /* 0x0005c00001f77983 */ /* 0x002ea80000300800 */
[----:B------:R-:W4:Y:S01]  /*c06a0*/  LDL.LU R16, [R1+0x1da0] ;  /* 0x001da00001107983 */ /* 0x000f220000300800 */
[----:B------:R-:W-:Y:S01]  /*c06b0*/  ISETP.LT.AND P5, PT, R11, R238, !P6 ;  /* 0x000000ee0b00720c */ /* 0x000fe200077a1270 */
[----:B------:R-:W-:Y:S01]  /*c06c0*/  IMAD.IADD R0, R0, 0x1, R14 ;  /* 0x0000000100007824 */ /* 0x000fe200078e020e */
[----:B------:R-:W1:Y:S01]  /*c06d0*/  LDC R238, c[0x0][0x228] ;  /* 0x00008a00ffee7b82 */ /* 0x000e620000000800 */
[----:B------:R-:W-:Y:S02]  /*c06e0*/  ISETP.LT.AND P0, PT, R13, R239, !P6 ;  /* 0x000000ef0d00720c */ /* 0x000fe40007701270 */
[----:B------:R-:W-:Y:S01]  /*c06f0*/  ISETP.LT.AND P3, PT, R17, R244, !P6 ;  /* 0x000000f41100720c */ /* 0x000fe20007761270 */
[----:B------:R-:W-:-:S04]  /*c0700*/  IMAD.WIDE R196, R0, 0x4, R2 ;  /* 0x0000000400c47825 */ /* 0x000fc800078e0202 */
[C---:B------:R-:W-:Y:S01]  /*c0710*/  IMAD.WIDE R198, R0.reuse, 0x4, R4 ;  /* 0x0000000400c67825 */ /* 0x040fe200078e0204 */
[----:B------:R-:W2:Y:S01]  /*c0720*/  LDL.LU R237, [R1+0x11c0] ;  /* 0x0011c00001ed7983 */ /* 0x000ea20000300800 */
[----:B------:R-:W2:Y:S08]  /*c0730*/  LDC R239, c[0x0][0x228] ;  /* 0x00008a00ffef7b82 */ /* 0x000eb00000000800 */
[----:B------:R-:W2:Y:S01]  /*c0740*/  LDC R244, c[0x0][0x228] ;  /* 0x00008a00fff47b82 */ /* 0x000ea20000000800 */
[----:B---3--:R3:W-:Y:S07]  /*c0750*/  @P5 STG.E desc[UR60][R196.64], R236 ;  /* 0x000000ecc4005986 */ /* 0x0087ee000c10193c */
[----:B---3--:R-:W3:Y:S01]  /*c0760*/  LDC R236, c[0x0][0x228] ;  /* 0x00008a00ffec7b82 */ /* 0x008ee20000000800 */
[----:B------:R-:W-:Y:S01]  /*c0770*/  ISETP.LT.AND P6, PT, R15, R233, !P6 ;  /* 0x000000e90f00720c */ /* 0x000fe200077c1270 */
[----:B------:R-:W-:Y:S01]  /*c0780*/  IMAD.WIDE R232, R0, 0x4, R6 ;  /* 0x0000000400e87825 */ /* 0x000fe200078e0206 */
[----:B---3--:R-:W-:-:S05]  /*c0790*/  ISETP.LT.AND P5, PT, R17, R236, !P4 ;  /* 0x000000ec1100720c */ /* 0x008fca00067a1270 */
[----:B------:R-:W3:Y:S01]  /*c07a0*/  LDC R236, c[0x0][0x228] ;  /* 0x00008a00ffec7b82 */ /* 0x000ee20000000800 */
[----:B----4-:R-:W-:Y:S04]  /*c07b0*/  @P0 STG.E desc[UR60][R198.64], R16 ;  /* 0x00000010c6000986 */ /* 0x010fe8000c10193c */
[----:B------:R4:W-:Y:S01]  /*c07c0*/  @P3 STG.E desc[UR60][R232.64], R252 ;  /* 0x000000fce8003986 */ /* 0x0009e2000c10193c */
[----:B------:R-:W-:Y:S02]  /*c07d0*/  ISETP.LT.AND P0, PT, R13, R235, !P4 ;  /* 0x000000eb0d00720c */ /* 0x000fe40006701270 */
[----:B------:R-:W-:Y:S02]  /*c07e0*/  ISETP.LT.AND P3, PT, R11, R234, !P4 ;  /* 0x000000ea0b00720c */ /* 0x000fe40006761270 */
[----:B-1----:R-:W-:Y:S01]  /*c07f0*/  ISETP.LT.AND P4, PT, R15, R238, !P4 ;  /* 0x000000ee0f00720c */ /* 0x002fe20006781270 */
[----:B------:R-:W1:Y:S01]  /*c0800*/  LDC R235, c[0x0][0x22c] ;  /* 0x00008b00ffeb7b82 */ /* 0x000e620000000800 */
[C---:B------:R-:W-:Y:S01]  /*c0810*/  IMAD.WIDE R196, R0.reuse, 0x4, R8 ;  /* 0x0000000400c47825 */ /* 0x040fe200078e0208 */
[----:B----4-:R-:W4:Y:S04]  /*c0820*/  LDL.LU R233, [R1+0xdb0] ;  /* 0x000db00001e97983 */ /* 0x010f280000300800 */
[----:B------:R-:W3:Y:S04]  /*c0830*/  LDL.LU R252, [R1+0x19b4] ;  /* 0x0019b40001fc7983 */ /* 0x000ee80000300800 */
[----:B------:R-:W3:Y:S01]  /*c0840*/  LDL.LU R238, [R1+0x1c0] ;  /* 0x0001c00001ee7983 */ /* 0x000ee20000300800 */
[----:B------:R-:W-:-:S03]  /*c0850*/  IADD3 R0, R0, R14, RZ ;  /* 0x0000000e00007210 */ /* 0x000fc60007ffe0ff */
[----:B--2---:R2:W-:Y:S01]  /*c0860*/  @P6 STG.E desc[UR60][R196.64], R237 ;  /* 0x000000edc4006986 */ /* 0x0045e2000c10193c */
[C---:B------:R-:W-:Y:S02]  /*c0870*/  VIADD R16, R10.reuse, 0xe2 ;  /* 0x000000e20a107836 */ /* 0x040fe40000000000 */
[----:B------:R-:W-:Y:S01]  /*c0880*/  VIADD R232, R10, 0xe3 ;  /* 0x000000e30ae87836 */ /* 0x000fe20000000000 */
[----:B------:R-:W1:Y:S01]  /*c0890*/  LDC R234, c[0x0][0x228] ;  /* 0x00008a00ffea7b82 */ /* 0x000e620000000800 */
[----:B------:R-:W-:-:S04]  /*c08a0*/  IMAD.WIDE R198, R0, 0x4, R2 ;  /* 0x0000000400c67825 */ /* 0x000fc800078e0202 */
[----:B--2---:R-:W-:Y:S01]  /*c08b0*/  IMAD.WIDE R196, R0, 0x4, R4 ;  /* 0x0000000400c47825 */ /* 0x004fe200078e0204 */
[----:B------:R-:W-:Y:S02]  /*c08c0*/  ISETP.GE.AND P6, PT, R16, R245, PT ;  /* 0x000000f51000720c */ /* 0x000fe40003fc6270 */
[C---:B------:R-:W-:Y:S01]  /*c08d0*/  IADD3 R16, R0.reuse, R14, RZ ;  /* 0x0000000e00107210 */ /* 0x040fe20007ffe0ff */
[----:B------:R-:W2:Y:S08]  /*c08e0*/  LDC R237, c[0x0][0x228] ;  /* 0x00008a00ffed7b82 */ /* 0x000eb00000000800 */
[----:B------:R-:W2:Y:S01]  /*c08f0*/  LDC R245, c[0x0][0x228] ;  /* 0x00008a00fff57b82 */ /* 0x000ea20000000800 */
[----:B----4-:R4:W-:Y:S04]  /*c0900*/  @P3 STG.E desc[UR60][R198.64], R233 ;  /* 0x000000e9c6003986 */ /* 0x0109e8000c10193c */
[----:B------:R1:W-:Y:S01]  /*c0910*/  @P0 STG.E desc[UR60][R196.64], R246 ;  /* 0x000000f6c4000986 */ /* 0x0003e2000c10193c */
[----:B----4-:R-:W-:-:S04]  /*c0920*/  IMAD.WIDE R198, R0, 0x4, R6 ;  /* 0x0000000400c67825 */ /* 0x010fc800078e0206 */
[----:B-1----:R-:W-:Y:S01]  /*c0930*/  IMAD.WIDE R196, R0, 0x4, R8 ;  /* 0x0000000400c47825 */ /* 0x002fe200078e0208 */
[----:B------:R-:W-:Y:S01]  /*c0940*/  ISETP.LT.AND P3, PT, R13, R244, !P6 ;  /* 0x000000f40d00720c */ /* 0x000fe20007761270 */
[----:B------:R-:W4:Y:S04]  /*c0950*/  LDL.LU R0, [R1+0x15b4] ;  /* 0x0015b40001007983 */ /* 0x000f280000300800 */
[----:B------:R1:W-:Y:S01]  /*c0960*/  @P5 STG.E desc[UR60][R198.64], R247 ;  /* 0x000000f7c6005986 */ /* 0x0003e2000c10193c */
[----:B---3--:R-:W-:-:S03]  /*c0970*/  ISETP.LT.AND P5, PT, R17, R236, !P6 ;  /* 0x000000ec1100720c */ /* 0x008fc600077a1270 */
[----:B------:R3:W-:Y:S04]  /*c0980*/  @P4 STG.E desc[UR60][R196.64], R238 ;  /* 0x000000eec4004986 */ /* 0x0007e8000c10193c */
[----:B------:R-:W4:Y:S01]  /*c0990*/  LDL.LU R236, [R1+0x11c4] ;  /* 0x0011c40001ec7983 */ /* 0x000f220000300800 */
[----:B------:R-:W-:Y:S02]  /*c09a0*/  ISETP.GE.AND P4, PT, R232, R235, PT ;  /* 0x000000ebe800720c */ /* 0x000fe40003f86270 */
[----:B------:R-:W-:Y:S01]  /*c09b0*/  ISETP.LT.AND P0, PT, R11, R239, !P6 ;  /* 0x000000ef0b00720c */ /* 0x000fe20007701270 */
[----:B------:R-:W4:Y:S04]  /*c09c0*/  LDL.LU R232, [R1+0x1da4] ;  /* 0x001da40001e87983 */ /* 0x000f280000300800 */
[----:B------:R-:W4:Y:S01]  /*c09d0*/  LDL.LU R235, [R1+0xdb4] ;  /* 0x000db40001eb7983 */ /* 0x000f220000300800 */
[----:B------:R-:W4:Y:S08]  /*c09e0*/  LDC R233, c[0x0][0x228] ;  /* 0x00008a00ffe97b82 */ /* 0x000f300000000800 */
[----:B-1----:R-:W1:Y:S08]  /*c09f0*/  LDC R247, c[0x0][0x228] ;  /* 0x00008a00fff77b82 */ /* 0x002e700000000800 */
[----:B------:R-:W1:Y:S08]  /*c0a00*/  LDC R246, c[0x0][0x22c] ;  /* 0x00008b00fff67b82 */ /* 0x000e700000000800 */
[----:B---3--:R-:W3:Y:S01]  /*c0a10*/  LDC R238, c[0x0][0x228] ;  /* 0x00008a00ffee7b82 */ /* 0x008ee20000000800 */
[----:B------:R-:W-:-:S04]  /*c0a20*/  IMAD.WIDE R198, R16, 0x4, R2 ;  /* 0x0000000410c67825 */ /* 0x000fc800078e0202 */
[----:B------:R-:W-:-:S03]  /*c0a30*/  IMAD.WIDE R196, R16, 0x4, R4 ;  /* 0x0000000410c47825 */ /* 0x000fc600078e0204 */
[----:B------:R-:W3:Y:S08]  /*c0a40*/  LDC R239, c[0x0][0x228] ;  /* 0x00008a00ffef7b82 */ /* 0x000ef00000000800 */
[----:B------:R-:W3:Y:S01]  /*c0a50*/  LDC R244, c[0x0][0x228] ;  /* 0x00008a00fff47b82 */ /* 0x000ee20000000800 */
[----:B------:R2:W-:Y:S01]  /*c0a60*/  @P0 STG.E desc[UR60][R198.64], R252 ;  /* 0x000000fcc6000986 */ /* 0x0005e2000c10193c */
[----:B------:R-:W-:Y:S01]  /*c0a70*/  ISETP.LT.AND P6, PT, R15, R234, !P6 ;  /* 0x000000ea0f00720c */ /* 0x000fe200077c1270 */
[----:B--2---:R-:W-:-:S02]  /*c0a80*/  IMAD.WIDE R198, R16, 0x4, R6 ;  /* 0x0000000410c67825 */ /* 0x004fc400078e0206 */
[----:B------:R-:W2:Y:S01]  /*c0a90*/  LDL.LU R252, [R1+0x1c4] ;  /* 0x0001c40001fc7983 */ /* 0x000ea20000300800 */
[----:B------:R-:W-:Y:S02]  /*c0aa0*/  ISETP.LT.AND P0, PT, R11, R237, !P4 ;  /* 0x000000ed0b00720c */ /* 0x000fe40006701270 */
[----:B------:R-:W2:Y:S08]  /*c0ab0*/  LDC R234, c[0x0][0x228] ;  /* 0x00008a00ffea7b82 */ /* 0x000eb00000000800 */
[----:B------:R-:W2:Y:S01]  /*c0ac0*/  LDC R237, c[0x0][0x22c] ;  /* 0x00008b00ffed7b82 */ /* 0x000ea20000000800 */
[----:B----4-:R4:W-:Y:S04]  /*c0ad0*/  @P3 STG.E desc[UR60][R196.64], R232 ;  /* 0x000000e8c4003986 */ /* 0x0109e8000c10193c */
[----:B------:R3:W-:Y:S01]  /*c0ae0*/  @P5 STG.E desc[UR60][R198.64], R0 ;  /* 0x00000000c6005986 */ /* 0x0007e2000c10193c */
[----:B-1----:R-:W-:Y:S01]  /*c0af0*/  ISETP.LT.AND P5, PT, R17, R247, !P4 ;  /* 0x000000f71100720c */ /* 0x002fe200067a1270 */
[----:B----4-:R-:W-:-:S04]  /*c0b00*/  IMAD.WIDE R196, R16, 0x4, R8 ;  /* 0x0000000410c47825 */ /* 0x010fc800078e0208 */
[----:B---3--:R-:W-:Y:S02]  /*c0b10*/  IMAD.IADD R0, R16, 0x1, R14 ;  /* 0x0000000110007824 */ /* 0x008fe400078e020e */
[----:B------:R-:W3:Y:S04]  /*c0b20*/  LDL.LU R16, [R1+0x5c4] ;  /* 0x0005c40001107983 */ /* 0x000ee80000300800 */
[----:B------:R-:W4:Y:S04]  /*c0b30*/  LDL.LU R247, [R1+0x9c4] ;  /* 0x0009c40001f77983 */ /* 0x000f280000300800 */
[----:B------:R1:W-:Y:S04]  /*c0b40*/  @P6 STG.E desc[UR60][R196.64], R236 ;  /* 0x000000ecc4006986 */ /* 0x0003e8000c10193c */
[----:B-1----:R-:W2:Y:S01]  /*c0b50*/  LDL.LU R236, [R1+0x19b8] ;  /* 0x0019b80001ec7983 */ /* 0x002ea20000300800 */
[----:B------:R-:W-:Y:S01]  /*c0b60*/  ISETP.LT.AND P3, PT, R13, R233, !P4 ;  /* 0x000000e90d00720c */ /* 0x000fe20006761270 */
[----:B------:R-:W-:-:S04]  /*c0b70*/  IMAD.WIDE R198, R0, 0x4, R2 ;  /* 0x0000000400c67825 */ /* 0x000fc800078e0202 */
[----:B------:R-:W-:Y:S02]  /*c0b80*/  VIADD R232, R10, 0xe4 ;  /* 0x000000e40ae87836 */ /* 0x000fe40000000000 */
[----:B------:R-:W-:Y:S01]  /*c0b90*/  IMAD.WIDE R196, R0, 0x4, R4 ;  /* 0x0000000400c47825 */ /* 0x000fe200078e0204 */
[----:B------:R-:W-:Y:S01]  /*c0ba0*/  ISETP.LT.AND P4, PT, R15, R245, !P4 ;  /* 0x000000f50f00720c */ /* 0x000fe20006781270 */
[----:B------:R-:W1:Y:S01]  /*c0bb0*/  LDC R233, c[0x0][0x228] ;  /* 0x00008a00ffe97b82 */ /* 0x000e620000000800 */
[----:B------:R1:W-:Y:S01]  /*c0bc0*/  @P0 STG.E desc[UR60][R198.64], R235 ;  /* 0x000000ebc6000986 */ /* 0x0003e2000c10193c */
[----:B------:R-:W-:-:S03]  /*c0bd0*/  ISETP.GE.AND P6, PT, R232, R246, PT ;  /* 0x000000f6e800720c */ /* 0x000fc60003fc6270 */
[----:B------:R-:W2:Y:S03]  /*c0be0*/  LDL.LU R246, [R1+0xdb8] ;  /* 0x000db80001f67983 */ /* 0x000ea60000300800 */
[----:B------:R-:W2:Y:S01]  /*c0bf0*/  LDC R245, c[0x0][0x22c] ;  /* 0x00008b00fff57b82 */ /* 0x000ea20000000800 */
[----:B-1----:R-:W-:-:S07]  /*c0c00*/  IMAD.WIDE R198, R0, 0x4, R6 ;  /* 0x0000000400c67825 */ /* 0x002fce00078e0206 */
[----:B------:R-:W1:Y:S01]  /*c0c10*/  LDC R235, c[0x0][0x228] ;  /* 0x00008a00ffeb7b82 */ /* 0x000e620000000800 */
[----:B----4-:R4:W-:Y:S04]  /*c0c20*/  @P3 STG.E desc[UR60][R196.64], R247 ;  /* 0x000000f7c4003986 */ /* 0x0109e8000c10193c */
[----:B---3--:R3:W-:Y:S01]  /*c0c30*/  @P5 STG.E desc[UR60][R198.64], R16 ;  /* 0x00000010c6005986 */ /* 0x0087e2000c10193c */
[----:B------:R-:W-:Y:S01]  /*c0c40*/  ISETP.LT.AND P5, PT, R11, R238, !P6 ;  /* 0x000000ee0b00720c */ /* 0x000fe200077a1270 */
[----:B----4-:R-:W-:-:S04]  /*c0c50*/  IMAD.WIDE R196, R0, 0x4, R8 ;  /* 0x0000000400c47825 */ /* 0x010fc800078e0208 */
[----:B------:R-:W-:Y:S01]  /*c0c60*/  IMAD.IADD R0, R0, 0x1, R14 ;  /* 0x0000000100007824 */ /* 0x000fe200078e020e */
[----:B---3--:R-:W-:Y:S01]  /*c0c70*/  IADD3 R16, R10, 0xe5, RZ ;  /* 0x000000e50a107810 */ /* 0x008fe20007ffe0ff */
[----:B------:R-:W3:Y:S04]  /*c0c80*/  LDL.LU R247, [R1+0x9c8] ;  /* 0x0009c80001f77983 */ /* 0x000ee80000300800 */
[----:B--2---:R2:W-:Y:S01]  /*c0c90*/  @P4 STG.E desc[UR60][R196.64], R252 ;  /* 0x000000fcc4004986 */ /* 0x0045e2000c10193c */
[----:B------:R-:W-:Y:S02]  /*c0ca0*/  ISETP.LT.AND P3, PT, R13, R239, !P6 ;  /* 0x000000ef0d00720c */ /* 0x000fe40007761270 */
[----:B------:R-:W-:Y:S02]  /*c0cb0*/  ISETP.GE.AND P4, PT, R16, R237, PT ;  /* 0x000000ed1000720c */ /* 0x000fe40003f86270 */
[----:B------:R-:W-:Y:S01]  /*c0cc0*/  ISETP.LT.AND P0, PT, R17, R244, !P6 ;  /* 0x000000f41100720c */ /* 0x000fe20007701270 */
[----:B------:R-:W4:Y:S08]  /*c0cd0*/  LDC R238, c[0x0][0x228] ;  /* 0x00008a00ffee7b82 */ /* 0x000f300000000800 */
[----:B------:R-:W4:Y:S01]  /*c0ce0*/  LDC R244, c[0x0][0x228] ;  /* 0x00008a00fff47b82 */ /* 0x000f220000000800 */
[C---:B--2---:R-:W-:Y:S01]  /*c0cf0*/  IMAD.WIDE R196, R0.reuse, 0x4, R2 ;  /* 0x0000000400c47825 */ /* 0x044fe200078e0202 */
[----:B------:R-:W2:Y:S04]  /*c0d00*/  LDL.LU R252, [R1+0x5c8] ;  /* 0x0005c80001fc7983 */ /* 0x000ea80000300800 */
[----:B------:R-:W4:Y:S04]  /*c0d10*/  LDL.LU R16, [R1+0x15b8] ;  /* 0x0015b80001107983 */ /* 0x000f280000300800 */
[----:B------:R-:W3:Y:S01]  /*c0d20*/  LDL.LU R237, [R1+0x11c8] ;  /* 0x0011c80001ed7983 */ /* 0x000ee20000300800 */
[----:B------:R-:W-:-:S03]  /*c0d30*/  IMAD.WIDE R198, R0, 0x4, R4 ;  /* 0x0000000400c67825 */ /* 0x000fc600078e0204 */
[----:B------:R1:W-:Y:S01]  /*c0d40*/  @P5 STG.E desc[UR60][R196.64], R236 ;  /* 0x000000ecc4005986 */ /* 0x0003e2000c10193c */
[----:B------:R-:W2:Y:S03]  /*c0d50*/  LDC R239, c[0x0][0x228] ;  /* 0x00008a00ffef7b82 */ /* 0x000ea60000000800 */
[----:B-1----:R-:W2:Y:S05]  /*c0d60*/  LDL.LU R197, [R1+0x1da8] ;  /* 0x001da80001c57983 */ /* 0x002eaa0000300800 */
[----:B------:R-:W1:Y:S01]  /*c0d70*/  LDC R236, c[0x0][0x228] ;  /* 0x00008a00ffec7b82 */ /* 0x000e620000000800 */
[----:B------:R-:W-:Y:S01]  /*c0d80*/  ISETP.LT.AND P6, PT, R15, R233, !P6 ;  /* 0x000000e90f00720c */ /* 0x000fe200077c1270 */
[----:B------:R-:W-:Y:S01]  /*c0d90*/  IMAD.WIDE R232, R0, 0x4, R6 ;  /* 0x0000000400e87825 */ /* 0x000fe200078e0206 */
[----:B-1----:R-:W-:-:S05]  /*c0da0*/  ISETP.LT.AND P5, PT, R17, R236, !P4 ;  /* 0x000000ec1100720c */ /* 0x002fca00067a1270 */
[----:B------:R-:W1:Y:S01]  /*c0db0*/  LDC R236, c[0x0][0x228] ;  /* 0x00008a00ffec7b82 */ /* 0x000e620000000800 */
[----:B--2---:R2:W-:Y:S04]  /*c0dc0*/  @P3 STG.E desc[UR60][R198.64], R197 ;  /* 0x000000c5c6003986 */ /* 0x0045e8000c10193c */
[----:B----4-:R4:W-:Y:S01]  /*c0dd0*/  @P0 STG.E desc[UR60][R232.64], R16 ;  /* 0x00000010e8000986 */ /* 0x0109e2000c10193c */
[----:B------:R-:W-:Y:S02]  /*c0de0*/  ISETP.LT.AND P0, PT, R11, R234, !P4 ;  /* 0x000000ea0b00720c */ /* 0x000fe40006701270 */
[----:B------:R-:W-:Y:S01]  /*c0df0*/  ISETP.LT.AND P3, PT, R13, R235, !P4 ;  /* 0x000000eb0d00720c */ /* 0x000fe20006761270 */
[----:B--2---:R-:W-:-:S04]  /*c0e00*/  IMAD.WIDE R196, R0, 0x4, R8 ;  /* 0x0000000400c47825 */ /* 0x004fc800078e0208 */
[----:B------:R-:W-:Y:S01]  /*c0e10*/  IMAD.IADD R0, R0, 0x1, R14 ;  /* 0x0000000100007824 */ /* 0x000fe200078e020e */
[C---:B----4-:R-:W-:Y:S01]  /*c0e20*/  IADD3 R16, R10.reuse, 0xe6, RZ ;  /* 0x000000e60a107810 */ /* 0x050fe20007ffe0ff */
[----:B------:R-:W2:Y:S01]  /*c0e30*/  LDC R235, c[0x0][0x22c] ;  /* 0x00008b00ffeb7b82 */ /* 0x000ea20000000800 */
[----:B------:R-:W-:Y:S02]  /*c0e40*/  VIADD R232, R10, 0xe7 ;  /* 0x000000e70ae87836 */ /* 0x000fe40000000000 */
[----:B------:R-:W-:Y:S01]  /*c0e50*/  IMAD.WIDE R198, R0, 0x4, R2 ;  /* 0x0000000400c67825 */ /* 0x000fe200078e0202 */
[----:B---3--:R3:W-:Y:S01]  /*c0e60*/  @P6 STG.E desc[UR60][R196.64], R237 ;  /* 0x000000edc4006986 */ /* 0x0087e2000c10193c */
[----:B------:R-:W-:Y:S02]  /*c0e70*/  ISETP.GE.AND P6, PT, R16, R245, PT ;  /* 0x000000f51000720c */ /* 0x000fe40003fc6270 */
[----:B------:R-:W-:Y:S01]  /*c0e80*/  ISETP.LT.AND P4, PT, R15, R238, !P4 ;  /* 0x000000ee0f00720c */ /* 0x000fe20006781270 */
[----:B------:R-:W4:Y:S01]  /*c0e90*/  LDC R234, c[0x0][0x228] ;  /* 0x00008a00ffea7b82 */ /* 0x000f220000000800 */
[----:B------:R1:W-:Y:S04]  /*c0ea0*/  @P0 STG.E desc[UR60][R198.64], R246 ;  /* 0x000000f6c6000986 */ /* 0x0003e8000c10193c */
[----:B------:R-:W4:Y:S01]  /*c0eb0*/  LDL.LU R238, [R1+0x19bc] ;  /* 0x0019bc0001ee7983 */ /* 0x000f220000300800 */
[----:B------:R-:W-:-:S03]  /*c0ec0*/  ISETP.LT.AND P0, PT, R13, R244, !P6 ;  /* 0x000000f40d00720c */ /* 0x000fc60007701270 */
[----:B------:R-:W2:Y:S01]  /*c0ed0*/  LDL.LU R244, [R1+0x1c8] ;  /* 0x0001c80001f47983 */ /* 0x000ea20000300800 */
[----:B------:R-:W4:Y:S08]  /*c0ee0*/  LDC R233, c[0x0][0x228] ;  /* 0x00008a00ffe97b82 */ /* 0x000f300000000800 */
[----:B---3--:R-:W3:Y:S01]  /*c0ef0*/  LDC R237, c[0x0][0x228] ;  /* 0x00008a00ffed7b82 */ /* 0x008ee20000000800 */
[----:B------:R-:W-:-:S04]  /*c0f00*/  IMAD.WIDE R196, R0, 0x4, R4 ;  /* 0x0000000400c47825 */ /* 0x000fc800078e0204 */
[----:B------:R-:W-:-:S03]  /*c0f10*/  IMAD.IADD R16, R0, 0x1, R14 ;  /* 0x0000000100107824 */ /* 0x000fc600078e020e */
[----:B-1----:R-:W1:Y:S08]  /*c0f20*/  LDC R246, c[0x0][0x22c] ;  /* 0x00008b00fff67b82 */ /* 0x002e700000000800 */
[----:B------:R-:W1:Y:S01]  /*c0f30*/  LDC R245, c[0x0][0x228] ;  /* 0x00008a00fff57b82 */ /* 0x000e620000000800 */
[C---:B------:R-:W-:Y:S01]  /*c0f40*/  IMAD.WIDE R198, R0.reuse, 0x4, R6 ;  /* 0x0000000400c67825 */ /* 0x040fe200078e0206 */
[----:B------:R3:W-:Y:S04]  /*c0f50*/  @P3 STG.E desc[UR60][R196.64], R247 ;  /* 0x000000f7c4003986 */ /* 0x0007e8000c10193c */
[----:B------:R3:W-:Y:S01]  /*c0f60*/  @P5 STG.E desc[UR60][R198.64], R252 ;  /* 0x000000fcc6005986 */ /* 0x0007e2000c10193c */
[----:B------:R-:W-:Y:S01]  /*c0f70*/  ISETP.LT.AND P5, PT, R17, R236, !P6 ;  /* 0x000000ec1100720c */ /* 0x000fe200077a1270 */
[----:B---3--:R-:W-:Y:S01]  /*c0f80*/  IMAD.WIDE R196, R0, 0x4, R8 ;  /* 0x0000000400c47825 */ /* 0x008fe200078e0208 */
[----:B------:R-:W3:Y:S01]  /*c0f90*/  LDC R247, c[0x0][0x228] ;  /* 0x00008a00fff77b82 */ /* 0x000ee20000000800 */
[----:B------:R-:W3:Y:S04]  /*c0fa0*/  LDL.LU R252, [R1+0xdbc] ;  /* 0x000dbc0001fc7983 */ /* 0x000ee80000300800 */
[----:B------:R-:W3:Y:S04]  /*c0fb0*/  LDL.LU R0, [R1+0x15bc] ;  /* 0x0015bc0001007983 */ /* 0x000ee80000300800 */
[----:B------:R-:W3:Y:S04]  /*c0fc0*/  LDL.LU R236, [R1+0x11cc] ;  /* 0x0011cc0001ec7983 */ /* 0x000ee80000300800 */
[----:B--2---:R2:W-:Y:S01]  /*c0fd0*/  @P4 STG.E desc[UR60][R196.64], R244 ;  /* 0x000000f4c4004986 */ /* 0x0045e2000c10193c */
[----:B------:R-:W-:-:S03]  /*c0fe0*/  ISETP.GE.AND P4, PT, R232, R235, PT ;  /* 0x000000ebe800720c */ /* 0x000fc60003f86270 */
[----:B------:R-:W3:Y:S01]  /*c0ff0*/  LDL.LU R235, [R1+0x1dac] ;  /* 0x001dac0001eb7983 */ /* 0x000ee20000300800 */
[----:B------:R-:W-:Y:S01]  /*c1000*/  ISETP.LT.AND P3, PT, R11, R239, !P6 ;  /* 0x000000ef0b00720c */ /* 0x000fe20007761270 */
[----:B------:R-:W-:Y:S01]  /*c1010*/  IMAD.WIDE R198, R16, 0x4, R2 ;  /* 0x0000000410c67825 */ /* 0x000fe200078e0202 */
[----:B----4-:R-:W-:-:S03]  /*c1020*/  ISETP.LT.AND P6, PT, R15, R234, !P6 ;  /* 0x000000ea0f00720c */ /* 0x010fc600077c1270 */
[----:B--2---:R-:W-:-:S04]  /*c1030*/  IMAD.WIDE R196, R16, 0x4, R4 ;  /* 0x0000000410c47825 */ /* 0x004fc800078e0204 */
[----:B------:R-:W-:Y:S01]  /*c1040*/  VIADD R232, R10, 0xe8 ;  /* 0x000000e80ae87836 */ /* 0x000fe20000000000 */
[----:B------:R-:W2:Y:S08]  /*c1050*/  LDC R239, c[0x0][0x228] ;  /* 0x00008a00ffef7b82 */ /* 0x000eb00000000800 */
[----:B------:R-:W4:Y:S01]  /*c1060*/  LDC R244, c[0x0][0x228] ;  /* 0x00008a00fff47b82 */ /* 0x000f220000000800 */
[----:B------:R1:W-:Y:S07]  /*c1070*/  @P3 STG.E desc[UR60][R198.64], R238 ;  /* 0x000000eec6003986 */ /* 0x0003ee000c10193c */
[----:B------:R-:W4:Y:S01]  /*c1080*/  LDC R234, c[0x0][0x228] ;  /* 0x00008a00ffea7b82 */ /* 0x000f220000000800 */
[----:B-1----:R-:W-:-:S07]  /*c1090*/  IMAD.WIDE R198, R16, 0x4, R6 ;  /* 0x0000000410c67825 */ /* 0x002fce00078e0206 */
[----:B------:R-:W1:Y:S01]  /*c10a0*/  LDC R238, c[0x0][0x228] ;  /* 0x00008a00ffee7b82 */ /* 0x000e620000000800 */
[----:B---3--:R3:W-:Y:S04]  /*c10b0*/  @P0 STG.E desc[UR60][R196.64], R235 ;  /* 0x000000ebc4000986 */ /* 0x0087e8000c10193c */
[----:B------:R2:W-:Y:S01]  /*c10c0*/  @P5 STG.E desc[UR60][R198.64], R0 ;  /* 0x00000000c6005986 */ /* 0x0005e2000c10193c */
[----:B------:R-:W-:Y:S01]  /*c10d0*/  ISETP.LT.AND P5, PT, R17, R247, !P4 ;  /* 0x000000f71100720c */ /* 0x000fe200067a1270 */
[C---:B---3--:R-:W-:Y:S01]  /*c10e0*/  IMAD.WIDE R196, R16.reuse, 0x4, R8 ;  /* 0x0000000410c47825 */ /* 0x048fe200078e0208 */
[----:B--2---:R-:W-:Y:S02]  /*c10f0*/  IADD3 R0, R16, R14, RZ ;  /* 0x0000000e10007210 */ /* 0x004fe40007ffe0ff */
[----:B------:R-:W-:Y:S01]  /*c1100*/  ISETP.LT.AND P3, PT, R11, R237, !P4 ;  /* 0x000000ed0b00720c */ /* 0x000fe20006761270 */
[----:B------:R-:W2:Y:S04]  /*c1110*/  LDL.LU R16, [R1+0x5cc] ;  /* 0x0005cc0001107983 */ /* 0x000ea80000300800 */
[----:B------:R-:W3:Y:S04]  /*c1120*/  LDL.LU R247, [R1+0x1cc] ;  /* 0x0001cc0001f77983 */ /* 0x000ee80000300800 */
[----:B------:R4:W-:Y:S01]  /*c1130*/  @P6 STG.E desc[UR60][R196.64], R236 ;  /* 0x000000ecc4006986 */ /* 0x0009e2000c10193c */
[----:B------:R-:W-:Y:S01]  /*c1140*/  ISETP.GE.AND P6, PT, R232, R246, PT ;  /* 0x000000f6e800720c */ /* 0x000fe20003fc6270 */
[----:B------:R-:W1:Y:S08]  /*c1150*/  LDC R237, c[0x0][0x22c] ;  /* 0x00008b00ffed7b82 */ /* 0x000e700000000800 */
[----:B------:R-:W1:Y:S01]  /*c1160*/  LDC R235, c[0x0][0x228] ;  /* 0x00008a00ffeb7b82 */ /* 0x000e620000000800 */
[----:B----4-:R-:W4:Y:S04]  /*c1170*/  LDL.LU R236, [R1+0x19c0] ;  /* 0x0019c00001ec7983 */ /* 0x010f280000300800 */
[----:B------:R-:W2:Y:S01]  /*c1180*/  LDL.LU R246, [R1+0x9cc] ;  /* 0x0009cc0001f67983 */ /* 0x000ea20000300800 */
[----:B------:R-:W-:Y:S01]  /*c1190*/  ISETP.LT.AND P0, PT, R13, R233, !P4 ;  /* 0x000000e90d00720c */ /* 0x000fe20006701270 */
[----:B------:R-:W-:Y:S01]  /*c11a0*/  IMAD.WIDE R198, R0, 0x4, R2 ;  /* 0x0000000400c67825 */ /* 0x000fe200078e0202 */
[----:B------:R-:W-:-:S03]  /*c11b0*/  ISETP.LT.AND P4, PT, R15, R245, !P4 ;  /* 0x000000f50f00720c */ /* 0x000fc60006781270 */
[C---:B------:R-:W-:Y:S01]  /*c11c0*/  IMAD.WIDE R196, R0.reuse, 0x4, R4 ;  /* 0x0000000400c47825 */ /* 0x040fe200078e0204 */
[----:B------:R-:W1:Y:S08]  /*c11d0*/  LDC R233, c[0x0][0x228] ;  /* 0x00008a00ffe97b82 */ /* 0x000e700000000800 */
[----:B------:R-:W4:Y:S01]  /*c11e0*/  LDC R245, c[0x0][0x22c] ;  /* 0x00008b00fff57b82 */ /* 0x000f220000000800 */
[----:B------:R1:W-:Y:S02]  /*c11f0*/  @P3 STG.E desc[UR60][R198.64], R252 ;  /* 0x000000fcc6003986 */ /* 0x0003e4000c10193c */
[----:B-1----:R-:W-:-:S02]  /*c1200*/  IMAD.WIDE R198, R0, 0x4, R6 ;  /* 0x0000000400c67825 */ /* 0x002fc400078e0206 */
[----:B------:R-:W4:Y:S04]  /*c1210*/  LDL.LU R252, [R1+0x15c0] ;  /* 0x0015c00001fc7983 */ /* 0x000f280000300800 */
[----:B--2---:R1:W-:Y:S04]  /*c1220*/  @P0 STG.E desc[UR60][R196.64], R246 ;  /* 0x000000f6c4000986 */ /* 0x0043e8000c10193c */
[----:B------:R2:W-:Y:S01]  /*c1230*/  @P5 STG.E desc[UR60][R198.64], R16 ;  /* 0x00000010c6005986 */ /* 0x0005e2000c10193c */
[----:B-1----:R-:W-:-:S04]  /*c1240*/  IMAD.WIDE R196, R0, 0x4, R8 ;  /* 0x0000000400c47825 */ /* 0x002fc800078e0208 */
[----:B--2---:R-:W-:Y:S01]  /*c1250*/  VIADD R16, R10, 0xe9 ;  /* 0x000000e90a107836 */ /* 0x004fe20000000000 */
[----:B------:R-:W2:Y:S04]  /*c1260*/  LDL.LU R246, [R1+0x9d0] ;  /* 0x0009d00001f67983 */ /* 0x000ea80000300800 */
[----:B---3--:R1:W-:Y:S01]  /*c1270*/  @P4 STG.E desc[UR60][R196.64], R247 ;  /* 0x000000f7c4004986 */ /* 0x0083e2000c10193c */
[----:B------:R-:W-:-:S03]  /*c1280*/  ISETP.GE.AND P4, PT, R16, R237, PT ;  /* 0x000000ed1000720c */ /* 0x000fc60003f86270 */
[----:B-1----:R-:W3:Y:S04]  /*c1290*/  LDL.LU R247, [R1+0x5d0] ;  /* 0x0005d00001f77983 */ /* 0x002ee80000300800 */
[----:B------:R-:W2:Y:S01]  /*c12a0*/  LDL.LU R16, [R1+0x1db0] ;  /* 0x001db00001107983 */ /* 0x000ea20000300800 */
[----:B------:R-:W-:Y:S02]  /*c12b0*/  ISETP.LT.AND P5, PT, R11, R238, !P6 ;  /* 0x000000ee0b00720c */ /* 0x000fe400077a1270 */
[----:B------:R-:W-:Y:S02]  /*c12c0*/  ISETP.LT.AND P0, PT, R13, R239, !P6 ;  /* 0x000000ef0d00720c */ /* 0x000fe40007701270 */
[----:B------:R-:W-:Y:S02]  /*c12d0*/  ISETP.LT.AND P3, PT, R17, R244, !P6 ;  /* 0x000000f41100720c */ /* 0x000fe40007761270 */
[----:B------:R-:W-:-:S02]  /*c12e0*/  IADD3 R0, R0, R14, RZ ;  /* 0x0000000e00007210 */ /* 0x000fc40007ffe0ff */
[----:B------:R-:W-:Y:S01]  /*c12f0*/  ISETP.LT.AND P6, PT, R15, R233, !P6 ;  /* 0x000000e90f00720c */ /* 0x000fe200077c1270 */
[----:B------:R-:W3:Y:S01]  /*c1300*/  LDL.LU R237, [R1+0x11d0] ;  /* 0x0011d00001ed7983 */ /* 0x000ee20000300800 */
[----:B------:R-:W1:Y:S08]  /*c1310*/  LDC R238, c[0x0][0x228] ;  /* 0x00008a00ffee7b82 */ /* 0x000e700000000800 */
[----:B------:R-:W3:Y:S01]  /*c1320*/  LDC R239, c[0x0][0x228] ;  /* 0x00008a00ffef7b82 */ /* 0x000ee20000000800 */
[----:B------:R-:W-:-:S04]  /*c1330*/  IMAD.WIDE R196, R0, 0x4, R2 ;  /* 0x0000000400c47825 */ /* 0x000fc800078e0202 */
[----:B------:R-:W-:-:S04]  /*c1340*/  IMAD.WIDE R198, R0, 0x4, R4 ;  /* 0x0000000400c67825 */ /* 0x000fc800078e0204 */
[----:B------:R-:W-:Y:S01]  /*c1350*/  IMAD.WIDE R232, R0, 0x4, R6 ;  /* 0x0000000400e87825 */ /* 0x000fe200078e0206 */
[----:B------:R-:W3:Y:S01]  /*c1360*/  LDC R244, c[0x0][0x228] ;  /* 0x00008a00fff47b82 */ /* 0x000ee20000000800 */
[----:B----4-:R4:W-:Y:S07]  /*c1370*/  @P5 STG.E desc[UR60][R196.64], R236 ;  /* 0x000000ecc4005986 */ /* 0x0109ee000c10193c */
[----:B----4-:R-:W4:Y:S01]  /*c1380*/  LDC R236, c[0x0][0x228] ;  /* 0x00008a00ffec7b82 */ /* 0x010f220000000800 */
[----:B--2---:R-:W-:Y:S04]  /*c1390*/  @P0 STG.E desc[UR60][R198.64], R16 ;  /* 0x00000010c6000986 */ /* 0x004fe8000c10193c */
[----:B------:R2:W-:Y:S04]  /*c13a0*/  @P3 STG.E desc[UR60][R232.64], R252 ;  /* 0x000000fce8003986 */ /* 0x0005e8000c10193c */
[----:B--2---:R-:W2:Y:S04]  /*c13b0*/  LDL.LU R233, [R1+0xdc0] ;  /* 0x000dc00001e97983 */ /* 0x004ea80000300800 */
[----:B------:R-:W2:Y:S01]  /*c13c0*/  LDL.LU R252, [R1+0x1d0] ;  /* 0x0001d00001fc7983 */ /* 0x000ea20000300800 */
[----:B----4-:R-:W-:-:S02]  /*c13d0*/  ISETP.LT.AND P5, PT, R17, R236, !P4 ;  /* 0x000000ec1100720c */ /* 0x010fc400067a1270 */
[----:B------:R-:W-:Y:S01]  /*c13e0*/  ISETP.LT.AND P0, PT, R13, R235, !P4 ;  /* 0x000000eb0d00720c */ /* 0x000fe20006701270 */
[----:B------:R-:W4:Y:S08]  /*c13f0*/  LDC R236, c[0x0][0x228] ;  /* 0x00008a00ffec7b82 */ /* 0x000f300000000800 */
[----:B------:R-:W4:Y:S01]  /*c1400*/  LDC R235, c[0x0][0x22c] ;  /* 0x00008b00ffeb7b82 */ /* 0x000f220000000800 */
[----:B------:R-:W-:Y:S01]  /*c1410*/  ISETP.LT.AND P3, PT, R11, R234, !P4 ;  /* 0x000000ea0b00720c */ /* 0x000fe20006761270 */
[----:B------:R-:W-:-:S04]  /*c1420*/  IMAD.WIDE R196, R0, 0x4, R8 ;  /* 0x0000000400c47825 */ /* 0x000fc800078e0208 */
[----:B------:R-:W-:Y:S01]  /*c1430*/  IMAD.IADD R0, R0, 0x1, R14 ;  /* 0x0000000100007824 */ /* 0x000fe200078e020e */
[----:B-1----:R-:W-:Y:S01]  /*c1440*/  ISETP.LT.AND P4, PT, R15, R238, !P4 ;  /* 0x000000ee0f00720c */ /* 0x002fe20006781270 */
[C---:B------:R-:W-:Y:S01]  /*c1450*/  VIADD R16, R10.reuse, 0xea ;  /* 0x000000ea0a107836 */ /* 0x040fe20000000000 */
[----:B------:R-:W-:Y:S01]  /*c1460*/  IADD3 R232, R10, 0xeb, RZ ;  /* 0x000000eb0ae87810 */ /* 0x000fe20007ffe0ff */
[----:B------:R-:W-:Y:S01]  /*c1470*/  IMAD.WIDE R198, R0, 0x4, R2 ;  /* 0x0000000400c67825 */ /* 0x000fe200078e0202 */
[----:B---3--:R1:W-:Y:S04]  /*c1480*/  @P6 STG.E desc[UR60][R196.64], R237 ;  /* 0x000000edc4006986 */ /* 0x0083e8000c10193c */
[----:B------:R-:W3:Y:S01]  /*c1490*/  LDL.LU R238, [R1+0x19c4] ;  /* 0x0019c40001ee7983 */ /* 0x000ee20000300800 */
[----:B------:R-:W-:Y:S01]  /*c14a0*/  ISETP.GE.AND P6, PT, R16, R245, PT ;  /* 0x000000f51000720c */ /* 0x000fe20003fc6270 */
[C---:B------:R-:W-:Y:S01]  /*c14b0*/  IMAD.IADD R16, R0.reuse, 0x1, R14 ;  /* 0x0000000100107824 */ /* 0x040fe200078e020e */
[----:B------:R-:W3:Y:S08]  /*c14c0*/  LDC R234, c[0x0][0x228] ;  /* 0x00008a00ffea7b82 */ /* 0x000ef00000000800 */
[----:B------:R-:W3:Y:S08]  /*c14d0*/  LDC R245, c[0x0][0x228] ;  /* 0x00008a00fff57b82 */ /* 0x000ef00000000800 */
[----:B-1----:R-:W1:Y:S01]  /*c14e0*/  LDC R237, c[0x0][0x228] ;  /* 0x00008a00ffed7b82 */ /* 0x002e620000000800 */
[C---:B------:R-:W-:Y:S01]  /*c14f0*/  IMAD.WIDE R196, R0.reuse, 0x4, R4 ;  /* 0x0000000400c47825 */ /* 0x040fe200078e0204 */
[----:B--2---:R2:W-:Y:S04]  /*c1500*/  @P3 STG.E desc[UR60][R198.64], R233 ;  /* 0x000000e9c6003986 */ /* 0x0045e8000c10193c */
[----:B------:R4:W-:Y:S01]  /*c1510*/  @P0 STG.E desc[UR60][R196.64], R246 ;  /* 0x000000f6c4000986 */ /* 0x0009e2000c10193c */
[----:B--2---:R-:W-:-:S04]  /*c1520*/  IMAD.WIDE R198, R0, 0x4, R6 ;  /* 0x0000000400c67825 */ /* 0x004fc800078e0206 */
[----:B----4-:R-:W-:Y:S01]  /*c1530*/  IMAD.WIDE R196, R0, 0x4, R8 ;  /* 0x0000000400c47825 */ /* 0x010fe200078e0208 */
[----:B------:R-:W-:Y:S01]  /*c1540*/  ISETP.LT.AND P3, PT, R13, R244, !P6 ;  /* 0x000000f40d00720c */ /* 0x000fe20007761270 */
[----:B------:R-:W2:Y:S04]  /*c1550*/  LDL.LU R0, [R1+0x15c4] ;  /* 0x0015c40001007983 */ /* 0x000ea80000300800 */
[----:B------:R4:W-:Y:S01]  /*c1560*/  @P5 STG.E desc[UR60][R198.64], R247 ;  /* 0x000000f7c6005986 */ /* 0x0009e2000c10193c */
[----:B------:R-:W-:-:S03]  /*c1570*/  ISETP.LT.AND P5, PT, R17, R236, !P6 ;  /* 0x000000ec1100720c */ /* 0x000fc600077a1270 */
[----:B------:R-:W2:Y:S04]  /*c1580*/  LDL.LU R236, [R1+0x11d4] ;  /* 0x0011d40001ec7983 */ /* 0x000ea80000300800 */
[----:B------:R1:W-:Y:S01]  /*c1590*/  @P4 STG.E desc[UR60][R196.64], R252 ;  /* 0x000000fcc4004986 */ /* 0x0003e2000c10193c */
[----:B------:R-:W-:Y:S02]  /*c15a0*/  ISETP.GE.AND P4, PT, R232, R235, PT ;  /* 0x000000ebe800720c */ /* 0x000fe40003f86270 */
[----:B------:R-:W-:Y:S01]  /*c15b0*/  ISETP.LT.AND P0, PT, R11, R239, !P6 ;  /* 0x000000ef0b00720c */ /* 0x000fe20007701270 */
[----:B------:R-:W2:Y:S08]  /*c15c0*/  LDC R233, c[0x0][0x228] ;  /* 0x00008a00ffe97b82 */ /* 0x000eb00000000800 */
[----:B----4-:R-:W4:Y:S08]  /*c15d0*/  LDC R247, c[0x0][0x228] ;  /* 0x00008a00fff77b82 */ /* 0x010f300000000800 */
[----:B------:R-:W4:Y:S08]  /*c15e0*/  LDC R246, c[0x0][0x22c] ;  /* 0x00008b00fff67b82 */ /* 0x000f300000000800 */
[----:B------:R-:W4:Y:S01]  /*c15f0*/  LDC R244, c[0x0][0x228] ;  /* 0x00008a00fff47b82 */ /* 0x000f220000000800 */
[----:B-1----:R-:W4:Y:S04]  /*c1600*/  LDL.LU R252, [R1+0x9d4] ;  /* 0x0009d40001fc7983 */ /* 0x002f280000300800 */
[----:B------:R-:W2:Y:S01]  /*c1610*/  LDL.LU R232, [R1+0x1db4] ;  /* 0x001db40001e87983 */ /* 0x000ea20000300800 */
[----:B------:R-:W-:-:S04]  /*c1620*/  IMAD.WIDE R198, R16, 0x4, R2 ;  /* 0x0000000410c67825 */ /* 0x000fc800078e0202 */
[C---:B------:R-:W-:Y:S01]  /*c1630*/  IMAD.WIDE R196, R16.reuse, 0x4, R4 ;  /* 0x0000000410c47825 */ /* 0x040fe200078e0204 */
[----:B------:R-:W4:Y:S04]  /*c1640*/  LDL.LU R235, [R1+0xdc4] ;  /* 0x000dc40001eb7983 */ /* 0x000f280000300800 */
[----:B---3--:R1:W-:Y:S01]  /*c1650*/  @P0 STG.E desc[UR60][R198.64], R238 ;  /* 0x000000eec6000986 */ /* 0x0083e2000c10193c */
[----:B------:R-:W3:Y:S01]  /*c1660*/  LDC R239, c[0x0][0x228] ;  /* 0x00008a00ffef7b82 */ /* 0x000ee20000000800 */
[----:B-1----:R-:W-:Y:S01]  /*c1670*/  IMAD.WIDE R198, R16, 0x4, R6 ;  /* 0x0000000410c67825 */ /* 0x002fe200078e0206 */
[----:B------:R-:W-:Y:S02]  /*c1680*/  ISETP.LT.AND P6, PT, R15, R234, !P6 ;  /* 0x000000ea0f00720c */ /* 0x000fe400077c1270 */
[----:B------:R-:W-:-:S04]  /*c1690*/  ISETP.LT.AND P0, PT, R11, R237, !P4 ;  /* 0x000000ed0b00720c */ /* 0x000fc80006701270 */
[----:B------:R-:W1:Y:S08]  /*c16a0*/  LDC R238, c[0x0][0x228] ;  /* 0x00008a00ffee7b82 */ /* 0x000e700000000800 */
[----:B------:R-:W3:Y:S08]  /*c16b0*/  LDC R237, c[0x0][0x22c] ;  /* 0x00008b00ffed7b82 */ /* 0x000ef00000000800 */
[----:B------:R-:W1:Y:S01]  /*c16c0*/  LDC R234, c[0x0][0x228] ;  /* 0x00008a00ffea7b82 */ /* 0x000e620000000800 */
[----:B--2---:R2:W-:Y:S04]  /*c16d0*/  @P3 STG.E desc[UR60][R196.64], R232 ;  /* 0x000000e8c4003986 */ /* 0x0045e8000c10193c */
[----:B------:R3:W-:Y:S01]  /*c16e0*/  @P5 STG.E desc[UR60][R198.64], R0 ;  /* 0x00000000c6005986 */ /* 0x0007e2000c10193c */
[----:B----4-:R-:W-:Y:S01]  /*c16f0*/  ISETP.LT.AND P5, PT, R17, R247, !P4 ;  /* 0x000000f71100720c */ /* 0x010fe200067a1270 */
[----:B--2---:R-:W-:-:S04]  /*c1700*/  IMAD.WIDE R196, R16, 0x4, R8 ;  /* 0x0000000410c47825 */ /* 0x004fc800078e0208 */
[----:B---3--:R-:W-:Y:S02]  /*c1710*/  IMAD.IADD R0, R16, 0x1, R14 ;  /* 0x0000000110007824 */ /* 0x008fe400078e020e */
[----:B------:R-:W2:Y:S04]  /*c1720*/  LDL.LU R16, [R1+0x5d4] ;  /* 0x0005d40001107983 */ /* 0x000ea80000300800 */
[----:B------:R-:W3:Y:S01]  /*c1730*/  LDL.LU R247, [R1+0x1d4] ;  /* 0x0001d40001f77983 */ /* 0x000ee20000300800 */
[----:B------:R-:W-:Y:S01]  /*c1740*/  ISETP.LT.AND P3, PT, R13, R233, !P4 ;  /* 0x000000e90d00720c */ /* 0x000fe20006761270 */
[----:B------:R-:W-:Y:S01]  /*c1750*/  IMAD.WIDE R198, R0, 0x4, R2 ;  /* 0x0000000400c67825 */ /* 0x000fe200078e0202 */
[----:B------:R-:W-:Y:S01]  /*c1760*/  ISETP.LT.AND P4, PT, R15, R245, !P4 ;  /* 0x000000f50f00720c */ /* 0x000fe20006781270 */
[----:B------:R4:W-:Y:S04]  /*c1770*/  @P6 STG.E desc[UR60][R196.64], R236 ;  /* 0x000000ecc4006986 */ /* 0x0009e8000c10193c */
[----:B------:R1:W-:Y:S01]  /*c1780*/  @P0 STG.E desc[UR60][R198.64], R235 ;  /* 0x000000ebc6000986 */ /* 0x0003e2000c10193c */
[----:B------:R-:W-:Y:S01]  /*c1790*/  IADD3 R232, R10, 0xec, RZ ;  /* 0x000000ec0ae87810 */ /* 0x000fe20007ffe0ff */
[----:B------:R-:W3:Y:S08]  /*c17a0*/  LDC R233, c[0x0][0x228] ;  /* 0x00008a00ffe97b82 */ /* 0x000ef00000000800 */
[----:B------:R-:W3:Y:S01]  /*c17b0*/  LDC R245, c[0x0][0x22c] ;  /* 0x00008b00fff57b82 */ /* 0x000ee20000000800 */
[----:B----4-:R-:W-:-:S04]  /*c17c0*/  IMAD.WIDE R196, R0, 0x4, R4 ;  /* 0x0000000400c47825 */ /* 0x010fc800078e0204 */
[----:B-1----:R-:W-:Y:S01]  /*c17d0*/  IMAD.WIDE R198, R0, 0x4, R6 ;  /* 0x0000000400c67825 */ /* 0x002fe200078e0206 */
[----:B------:R-:W4:Y:S04]  /*c17e0*/  LDL.LU R236, [R1+0x19c8] ;  /* 0x0019c80001ec7983 */ /* 0x000f280000300800 */
[----:B------:R1:W-:Y:S01]  /*c17f0*/  @P3 STG.E desc[UR60][R196.64], R252 ;  /* 0x000000fcc4003986 */ /* 0x0003e2000c10193c */
[----:B------:R-:W-:Y:S01]  /*c1800*/  ISETP.GE.AND P6, PT, R232, R246, PT ;  /* 0x000000f6e800720c */ /* 0x000fe20003fc6270 */
[----:B------:R-:W4:Y:S01]  /*c1810*/  LDC R235, c[0x0][0x228] ;  /* 0x00008a00ffeb7b82 */ /* 0x000f220000000800 */
[----:B-1----:R-:W-:Y:S01]  /*c1820*/  IMAD.WIDE R196, R0, 0x4, R8 ;  /* 0x0000000400c47825 */ /* 0x002fe200078e0208 */
[----:B------:R-:W4:Y:S04]  /*c1830*/  LDL.LU R252, [R1+0x11d8] ;  /* 0x0011d80001fc7983 */ /* 0x000f280000300800 */
[----:B------:R-:W4:Y:S04]  /*c1840*/  LDL.LU R246, [R1+0x9d8] ;  /* 0x0009d80001f67983 */ /* 0x000f280000300800 */
[----:B--2---:R1:W-:Y:S04]  /*c1850*/  @P5 STG.E desc[UR60][R198.64], R16 ;  /* 0x00000010c6005986 */ /* 0x0043e8000c10193c */
[----:B---3--:R2:W-:Y:S01]  /*c1860*/  @P4 STG.E desc[UR60][R196.64], R247 ;  /* 0x000000f7c4004986 */ /* 0x0085e2000c10193c */
[----:B-1----:R-:W-:-:S03]  /*c1870*/  VIADD R16, R10, 0xed ;  /* 0x000000ed0a107836 */ /* 0x002fc60000000000 */
[----:B--2---:R-:W2:Y:S02]  /*c1880*/  LDL.LU R247, [R1+0x5d8] ;  /* 0x0005d80001f77983 */ /* 0x004ea40000300800 */
[----:B------:R-:W-:Y:S02]  /*c1890*/  ISETP.GE.AND P4, PT, R16, R237, PT ;  /* 0x000000ed1000720c */ /* 0x000fe40003f86270 */
[----:B------:R-:W3:Y:S04]  /*c18a0*/  LDL.LU R16, [R1+0x1db8] ;  /* 0x001db80001107983 */ /* 0x000ee80000300800 */
[----:B------:R-:W2:Y:S01]  /*c18b0*/  LDL.LU R237, [R1+0x15c8] ;  /* 0x0015c80001ed7983 */ /* 0x000ea20000300800 */
[----:B------:R-:W-:Y:S02]  /*c18c0*/  ISETP.LT.AND P5, PT, R11, R238, !P6 ;  /* 0x000000ee0b00720c */ /* 0x000fe400077a1270 */
[----:B------:R-:W-:-:S02]  /*c18d0*/  ISETP.LT.AND P3, PT, R13, R239, !P6 ;  /* 0x000000ef0d00720c */ /* 0x000fc40007761270 */
[----:B------:R-:W-:Y:S01]  /*c18e0*/  ISETP.LT.AND P0, PT, R17, R244, !P6 ;  /* 0x000000f41100720c */ /* 0x000fe20007701270 */
[----:B------:R-:W-:Y:S01]  /*c18f0*/  IMAD.IADD R0, R0, 0x1, R14 ;  /* 0x0000000100007824 */ /* 0x000fe200078e020e */
[----:B------:R-:W-:Y:S01]  /*c1900*/  ISETP.LT.AND P6, PT, R15, R233, !P6 ;  /* 0x000000e90f00720c */ /* 0x000fe200077c1270 */
[----:B------:R-:W1:Y:S08]  /*c1910*/  LDC R238, c[0x0][0x228] ;  /* 0x00008a00ffee7b82 */ /* 0x000e700000000800 */
[----:B------:R-:W1:Y:S01]  /*c1920*/  LDC R244, c[0x0][0x228] ;  /* 0x00008a00fff47b82 */ /* 0x000e620000000800 */
[----:B------:R-:W-:-:S04]  /*c1930*/  IMAD.WIDE R196, R0, 0x4, R2 ;  /* 0x0000000400c47825 */ /* 0x000fc800078e0202 */
[----:B------:R-:W-:-:S04]  /*c1940*/  IMAD.WIDE R198, R0, 0x4, R4 ;  /* 0x0000000400c67825 */ /* 0x000fc800078e0204 */
[C---:B------:R-:W-:Y:S01]  /*c1950*/  IMAD.WIDE R232, R0.reuse, 0x4, R6 ;  /* 0x0000000400e87825 */ /* 0x040fe200078e0206 */
[----:B------:R-:W1:Y:S01]  /*c1960*/  LDC R239, c[0x0][0x228] ;  /* 0x00008a00ffef7b82 */ /* 0x000e620000000800 */
[----:B----4-:R4:W-:Y:S07]  /*c1970*/  @P5 STG.E desc[UR60][R196.64], R236 ;  /* 0x000000ecc4005986 */ /* 0x0109ee000c10193c */
[----:B----4-:R-:W4:Y:S01]  /*c1980*/  LDC R236, c[0x0][0x228] ;  /* 0x00008a00ffec7b82 */ /* 0x010f220000000800 */
[----:B---3--:R-:W-:Y:S04]  /*c1990*/  @P3 STG.E desc[UR60][R198.64], R16 ;  /* 0x00000010c6003986 */ /* 0x008fe8000c10193c */
[----:B--2---:R2:W-:Y:S04]  /*c19a0*/  @P0 STG.E desc[UR60][R232.64], R237 ;  /* 0x000000ede8000986 */ /* 0x0045e8000c10193c */
[----:B--2---:R-:W2:Y:S01]  /*c19b0*/  LDL.LU R233, [R1+0xdc8] ;  /* 0x000dc80001e97983 */ /* 0x004ea20000300800 */
[----:B------:R-:W-:Y:S01]  /*c19c0*/  ISETP.LT.AND P0, PT, R11, R234, !P4 ;  /* 0x000000ea0b00720c */ /* 0x000fe20006701270 */
[C---:B------:R-:W-:Y:S01]  /*c19d0*/  IMAD.WIDE R196, R0.reuse, 0x4, R8 ;  /* 0x0000000400c47825 */ /* 0x040fe200078e0208 */
[----:B------:R-:W-:-:S03]  /*c19e0*/  IADD3 R0, R0, R14, RZ ;  /* 0x0000000e00007210 */ /* 0x000fc60007ffe0ff */
[----:B------:R-:W-:Y:S01]  /*c19f0*/  VIADD R16, R10, 0xee ;  /* 0x000000ee0a107836 */ /* 0x000fe20000000000 */
[----:B------:R-:W-:Y:S02]  /*c1a00*/  ISETP.LT.AND P3, PT, R13, R235, !P4 ;  /* 0x000000eb0d00720c */ /* 0x000fe40006761270 */
[----:B----4-:R-:W-:Y:S01]  /*c1a10*/  ISETP.LT.AND P5, PT, R17, R236, !P4 ;  /* 0x000000ec1100720c */ /* 0x010fe200067a1270 */
[----:B------:R3:W-:Y:S01]  /*c1a20*/  @P6 STG.E desc[UR60][R196.64], R252 ;  /* 0x000000fcc4006986 */ /* 0x0007e2000c10193c */
[----:B------:R-:W-:Y:S01]  /*c1a30*/  IMAD.WIDE R198, R0, 0x4, R2 ;  /* 0x0000000400c67825 */ /* 0x000fe200078e0202 */
[----:B------:R-:W-:Y:S02]  /*c1a40*/  ISETP.GE.AND P6, PT, R16, R245, PT ;  /* 0x000000f51000720c */ /* 0x000fe40003fc6270 */
[----:B-1----:R-:W-:Y:S01]  /*c1a50*/  ISETP.LT.AND P4, PT, R15, R238, !P4 ;  /* 0x000000ee0f00720c */ /* 0x002fe20006781270 */
[----:B------:R-:W1:Y:S08]  /*c1a60*/  LDC R236, c[0x0][0x228] ;  /* 0x00008a00ffec7b82 */ /* 0x000e700000000800 */
[----:B------:R-:W4:Y:S08]  /*c1a70*/  LDC R235, c[0x0][0x22c] ;  /* 0x00008b00ffeb7b82 */ /* 0x000f300000000800 */
[----:B------:R-:W4:Y:S08]  /*c1a80*/  LDC R234, c[0x0][0x228] ;  /* 0x00008a00ffea7b82 */ /* 0x000f300000000800 */
[----:B------:R-:W4:Y:S01]  /*c1a90*/  LDC R237, c[0x0][0x228] ;  /* 0x00008a00ffed7b82 */ /* 0x000f220000000800 */
[----:B---3--:R-:W3:Y:S04]  /*c1aa0*/  LDL.LU R252, [R1+0x1dbc] ;  /* 0x001dbc0001fc7983 */ /* 0x008ee80000300800 */
[----:B------:R-:W3:Y:S01]  /*c1ab0*/  LDL.LU R238, [R1+0x19cc] ;  /* 0x0019cc0001ee7983 */ /* 0x000ee20000300800 */
[C---:B------:R-:W-:Y:S01]  /*c1ac0*/  IMAD.WIDE R196, R0.reuse, 0x4, R4 ;  /* 0x0000000400c47825 */ /* 0x040fe200078e0204 */
[----:B------:R-:W-:-:S03]  /*c1ad0*/  IADD3 R16, R0, R14, RZ ;  /* 0x0000000e00107210 */ /* 0x000fc60007ffe0ff */
[----:B------:R-:W-:Y:S01]  /*c1ae0*/  VIADD R232, R10, 0xef ;  /* 0x000000ef0ae87836 */ /* 0x000fe20000000000 */
[----:B------:R-:W3:Y:S01]  /*c1af0*/  LDC R245, c[0x0][0x228] ;  /* 0x00008a00fff57b82 */ /* 0x000ee20000000800 */
[----:B--2---:R2:W-:Y:S01]  /*c1b00*/  @P0 STG.E desc[UR60][R198.64], R233 ;  /* 0x000000e9c6000986 */ /* 0x0045e2000c10193c */
[----:B------:R-:W-:-:S03]  /*c1b10*/  ISETP.LT.AND P0, PT, R13, R244, !P6 ;  /* 0x000000f40d00720c */ /* 0x000fc60007701270 */
[----:B------:R-:W3:Y:S04]  /*c1b20*/  LDL.LU R244, [R1+0x1d8] ;  /* 0x0001d80001f47983 */ /* 0x000ee80000300800 */
[----:B------:R1:W-:Y:S01]  /*c1b30*/  @P3 STG.E desc[UR60][R196.64], R246 ;  /* 0x000000f6c4003986 */ /* 0x0003e2000c10193c */
[----:B--2---:R-:W-:-:S04]  /*c1b40*/  IMAD.WIDE R198, R0, 0x4, R6 ;  /* 0x0000000400c67825 */ /* 0x004fc800078e0206 */
[----:B-1----:R-:W-:Y:S01]  /*c1b50*/  IMAD.WIDE R196, R0, 0x4, R8 ;  /* 0x0000000400c47825 */ /* 0x002fe200078e0208 */
[----:B------:R-:W1:Y:S01]  /*c1b60*/  LDC R233, c[0x0][0x228] ;  /* 0x00008a00ffe97b82 */ /* 0x000e620000000800 */
[----:B------:R-:W2:Y:S04]  /*c1b70*/  LDL.LU R0, [R1+0x15cc] ;  /* 0x0015cc0001007983 */ /* 0x000ea80000300800 */
[----:B------:R4:W-:Y:S01]  /*c1b80*/  @P5 STG.E desc[UR60][R198.64], R247 ;  /* 0x000000f7c6005986 */ /* 0x0009e2000c10193c */
[----:B------:R-:W-:-:S03]  /*c1b90*/  ISETP.LT.AND P5, PT, R17, R236, !P6 ;  /* 0x000000ec1100720c */ /* 0x000fc600077a1270 */
[----:B------:R-:W2:Y:S01]  /*c1ba0*/  LDL.LU R236, [R1+0x11dc] ;  /* 0x0011dc0001ec7983 */ /* 0x000ea20000300800 */
[----:B------:R-:W-:Y:S01]  /*c1bb0*/  ISETP.LT.AND P3, PT, R11, R239, !P6 ;  /* 0x000000ef0b00720c */ /* 0x000fe20007761270 */
[----:B------:R-:W1:Y:S08]  /*c1bc0*/  LDC R246, c[0x0][0x22c] ;  /* 0x00008b00fff67b82 */ /* 0x000e700000000800 */
[----:B----4-:R-:W4:Y:S01]  /*c1bd0*/  LDC R247, c[0x0][0x228] ;  /* 0x00008a00fff77b82 */ /* 0x010f220000000800 */
[----:B------:R-:W-:Y:S01]  /*c1be0*/  IMAD.WIDE R198, R16, 0x4, R2 ;  /* 0x0000000410c67825 */ /* 0x000fe200078e0202 */
[----:B------:R-:W-:-:S06]  /*c1bf0*/  ISETP.LT.AND P6, PT, R15, R234, !P6 ;  /* 0x000000ea0f00720c */ /* 0x000fcc00077c1270 */
[----:B------:R-:W1:Y:S08]  /*c1c00*/  LDC R239, c[0x0][0x228] ;  /* 0x00008a00ffef7b82 */ /* 0x000e700000000800 */
[----:B------:R-:W1:Y:S01]  /*c1c10*/  LDC R234, c[0x0][0x228] ;  /* 0x00008a00ffea7b82 */ /* 0x000e620000000800 */
[----:B---3--:R3:W-:Y:S04]  /*c1c20*/  @P4 STG.E desc[UR60][R196.64], R244 ;  /* 0x000000f4c4004986 */ /* 0x0087e8000c10193c */
[----:B------:R4:W-:Y:S01]  /*c1c30*/  @P3 STG.E desc[UR60][R198.64], R238 ;  /* 0x000000eec6003986 */ /* 0x0009e2000c10193c */
[----:B------:R-:W-:-:S03]  /*c1c40*/  ISETP.GE.AND P4, PT, R232, R235, PT ;  /* 0x000000ebe800720c */ /* 0x000fc60003f86270 */
[----:B------:R-:W2:Y:S01]  /*c1c50*/  LDL.LU R235, [R1+0xdcc] ;  /* 0x000dcc0001eb7983 */ /* 0x000ea20000300800 */
[----:B---3--:R-:W-:-:S04]  /*c1c60*/  IMAD.WIDE R196, R16, 0x4, R4 ;  /* 0x0000000410c47825 */ /* 0x008fc800078e0204 */
[----:B----4-:R-:W-:Y:S01]  /*c1c70*/  IMAD.WIDE R198, R16, 0x4, R6 ;  /* 0x0000000410c67825 */ /* 0x010fe200078e0206 */
[----:B------:R-:W3:Y:S08]  /*c1c80*/  LDC R238, c[0x0][0x228] ;  /* 0x00008a00ffee7b82 */ /* 0x000ef00000000800 */
[----:B------:R-:W4:Y:S01]  /*c1c90*/  LDC R244, c[0x0][0x228] ;  /* 0x00008a00fff47b82 */ /* 0x000f220000000800 */
[----:B------:R1:W-:Y:S04]  /*c1ca0*/  @P0 STG.E desc[UR60][R196.64], R252 ;  /* 0x000000fcc4000986 */ /* 0x0003e8000c10193c */
[----:B--2---:R2:W-:Y:S01]  /*c1cb0*/  @P5 STG.E desc[UR60][R198.64], R0 ;  /* 0x00000000c6005986 */ /* 0x0045e2000c10193c */
[----:B------:R-:W-:-:S03]  /*c1cc0*/  ISETP.LT.AND P5, PT, R17, R247, !P4 ;  /* 0x000000f71100720c */ /* 0x000fc600067a1270 */
[----:B-1----:R-:W4:Y:S01]  /*c1cd0*/  LDL.LU R252, [R1+0x1dc] ;  /* 0x0001dc0001fc7983 */ /* 0x002f220000300800 */
[C---:B--2---:R-:W-:Y:S02]  /*c1ce0*/  IMAD.IADD R0, R16.reuse, 0x1, R14 ;  /* 0x0000000110007824 */ /* 0x044fe400078e020e */
[----:B------:R-:W-:Y:S02]  /*c1cf0*/  IMAD.WIDE R196, R16, 0x4, R8 ;  /* 0x0000000410c47825 */ /* 0x000fe400078e0208 */
[----:B------:R-:W2:Y:S04]  /*c1d00*/  LDL.LU R16, [R1+0x5dc] ;  /* 0x0005dc0001107983 */ /* 0x000ea80000300800 */
[----:B------:R-:W3:Y:S04]  /*c1d10*/  LDL.LU R247, [R1+0x9dc] ;  /* 0x0009dc0001f77983 */ /* 0x000ee80000300800 */
[----:B------:R1:W-:Y:S04]  /*c1d20*/  @P6 STG.E desc[UR60][R196.64], R236 ;  /* 0x000000ecc4006986 */ /* 0x0003e8000c10193c */
[----:B-1----:R-:W4:Y:S01]  /*c1d30*/  LDL.LU R236, [R1+0x19d0] ;  /* 0x0019d00001ec7983 */ /* 0x002f220000300800 */
[----:B------:R-:W-:-:S02]  /*c1d40*/  ISETP.LT.AND P3, PT, R11, R237, !P4 ;  /* 0x000000ed0b00720c */ /* 0x000fc40006761270 */
[----:B------:R-:W-:Y:S01]  /*c1d50*/  ISETP.LT.AND P0, PT, R13, R233, !P4 ;  /* 0x000000e90d00720c */ /* 0x000fe20006701270 */
[----:B------:R-:W-:-:S04]  /*c1d60*/  IMAD.WIDE R198, R0, 0x4, R2 ;  /* 0x0000000400c67825 */ /* 0x000fc800078e0202 */
[----:B------:R-:W-:Y:S02]  /*c1d70*/  VIADD R232, R10, 0xf0 ;  /* 0x000000f00ae87836 */ /* 0x000fe40000000000 */
[----:B------:R-:W-:Y:S01]  /*c1d80*/  IMAD.WIDE R196, R0, 0x4, R4 ;  /* 0x0000000400c47825 */ /* 0x000fe200078e0204 */
[----:B------:R-:W-:Y:S01]  /*c1d90*/  ISETP.LT.AND P4, PT, R15, R245, !P4 ;  /* 0x000000f50f00720c */ /* 0x000fe20006781270 */
[----:B------:R-:W1:Y:S08]  /*c1da0*/  LDC R237, c[0x0][0x22c] ;  /* 0x00008b00ffed7b82 */ /* 0x000e700000000800 */
[----:B------:R-:W1:Y:S01]  /*c1db0*/  LDC R233, c[0x0][0x228] ;  /* 0x00008a00ffe97b82 */ /* 0x000e620000000800 */
[----:B------:R-:W-:-:S07]  /*c1dc0*/  ISETP.GE.AND P6, PT, R232, R246, PT ;  /* 0x000000f6e800720c */ /* 0x000fce0003fc6270 */
[----:B------:R-:W1:Y:S08]  /*c1dd0*/  LDC R246, c[0x0][0x228] ;  /* 0x00008a00fff67b82 */ /* 0x000e700000000800 */
[----:B------:R-:W1:Y:S01]  /*c1de0*/  LDC R245, c[0x0][0x228] ;  /* 0x00008a00fff57b82 */ /* 0x000e620000000800 */
[----:B------:R1:W-:Y:S02]  /*c1df0*/  @P3 STG.E desc[UR60][R198.64], R235 ;  /* 0x000000ebc6003986 */ /* 0x0003e4000c10193c */
[----:B-1----:R-:W-:-:S05]  /*c1e00*/  IMAD.WIDE R198, R0, 0x4, R6 ;  /* 0x0000000400c67825 */ /* 0x002fca00078e0206 */
[----:B------:R-:W1:Y:S01]  /*c1e10*/  LDC R235, c[0x0][0x228] ;  /* 0x00008a00ffeb7b82 */ /* 0x000e620000000800 */
[----:B---3--:R3:W-:Y:S04]  /*c1e20*/  @P0 STG.E desc[UR60][R196.64], R247 ;  /* 0x000000f7c4000986 */ /* 0x0087e8000c10193c */
[----:B--2---:R2:W-:Y:S01]  /*c1e30*/  @P5 STG.E desc[UR60][R198.64], R16 ;  /* 0x00000010c6005986 */ /* 0x0045e2000c10193c */
[----:B------:R-:W-:Y:S01]  /*c1e40*/  ISETP.LT.AND P5, PT, R11, R238, !P6 ;  /* 0x000000ee0b00720c */ /* 0x000fe200077a1270 */
[----:B---3--:R-:W-:-:S04]  /*c1e50*/  IMAD.WIDE R196, R0, 0x4, R8 ;  /* 0x0000000400c47825 */ /* 0x008fc800078e0208 */
[----:B------:R-:W-:Y:S01]  /*c1e60*/  IMAD.IADD R0, R0, 0x1, R14 ;  /* 0x0000000100007824 */ /* 0x000fe200078e020e */
[----:B------:R-:W3:Y:S04]  /*c1e70*/  LDL.LU R247, [R1+0xdd0] ;  /* 0x000dd00001f77983 */ /* 0x000ee80000300800 */
[----:B----4-:R4:W-:Y:S01]  /*c1e80*/  @P4 STG.E desc[UR60][R196.64], R252 ;  /* 0x000000fcc4004986 */ /* 0x0109e2000c10193c */
[----:B--2---:R-:W-:-:S03]  /*c1e90*/  IADD3 R16, R10, 0xf1, RZ ;  /* 0x000000f10a107810 */ /* 0x004fc60007ffe0ff */
[----:B------:R-:W2:Y:S01]  /*c1ea0*/  LDL.LU R238, [R1+0x15d0] ;  /* 0x0015d00001ee7983 */ /* 0x000ea20000300800 */
[----:B----4-:R-:W-:-:S03]  /*c1eb0*/  IMAD.WIDE R196, R0, 0x4, R2 ;  /* 0x0000000400c47825 */ /* 0x010fc600078e0202 */
[----:B------:R-:W4:Y:S04]  /*c1ec0*/  LDL.LU R252, [R1+0x5e0] ;  /* 0x0005e00001fc7983 */ /* 0x000f280000300800 */
[----:B------:R1:W-:Y:S01]  /*c1ed0*/  @P5 STG.E desc[UR60][R196.64], R236 ;  /* 0x000000ecc4005986 */ /* 0x0003e2000c10193c */
[----:B------:R-:W-:-:S03]  /*c1ee0*/  ISETP.GE.AND P4, PT, R16, R237, PT ;  /* 0x000000ed1000720c */ /* 0x000fc60003f86270 */
[----:B------:R-:W3:Y:S04]  /*c1ef0*/  LDL.LU R16, [R1+0x1dc0] ;  /* 0x001dc00001107983 */ /* 0x000ee80000300800 */
[----:B------:R-:W4:Y:S01]  /*c1f00*/  LDL.LU R237, [R1+0x11e0] ;  /* 0x0011e00001ed7983 */ /* 0x000f220000300800 */
[----:B-1----:R-:W1:Y:S02]  /*c1f10*/  LDC R236, c[0x0][0x228] ;  /* 0x00008a00ffec7b82 */ /* 0x002e640000000800 */
[----:B-1----:R-:W-:Y:S02]  /*c1f20*/  ISETP.LT.AND P5, PT, R17, R236, !P4 ;  /* 0x000000ec1100720c */ /* 0x002fe400067a1270 */
[----:B------:R-:W4:Y:S01]  /*c1f30*/  LDL.LU R236, [R1+0x9e0] ;  /* 0x0009e00001ec7983 */ /* 0x000f220000300800 */
[----:B------:R-:W-:-:S02]  /*c1f40*/  ISETP.LT.AND P0, PT, R13, R239, !P6 ;  /* 0x000000ef0d00720c */ /* 0x000fc40007701270 */
[----:B------:R-:W-:Y:S01]  /*c1f50*/  ISETP.LT.AND P3, PT, R17, R244, !P6 ;  /* 0x000000f41100720c */ /* 0x000fe20007761270 */
[C---:B------:R-:W-:Y:S01]  /*c1f60*/  IMAD.WIDE R198, R0.reuse, 0x4, R4 ;  /* 0x0000000400c67825 */ /* 0x040fe200078e0204 */
[----:B------:R-:W1:Y:S01]  /*c1f70*/  LDC R244, c[0x0][0x22c] ;  /* 0x00008b00fff47b82 */ /* 0x000e620000000800 */
[----:B------:R-:W-:Y:S02]  /*c1f80*/  ISETP.LT.AND P6, PT, R15, R233, !P6 ;  /* 0x000000e90f00720c */ /* 0x000fe400077c1270 */
[----:B------:R-:W-:-:S04]  /*c1f90*/  IMAD.WIDE R232, R0, 0x4, R6 ;  /* 0x0000000400e87825 */ /* 0x000fc800078e0206 */
[C---:B------:R-:W-:Y:S01]  /*c1fa0*/  IMAD.WIDE R196, R0.reuse, 0x4, R8 ;  /* 0x0000000400c47825 */ /* 0x040fe200078e0208 */
[----:B------:R-:W4:Y:S01]  /*c1fb0*/  LDC R239, c[0x0][0x228] ;  /* 0x00008a00ffef7b82 */ /* 0x000f220000000800 */
[----:B---3--:R-:W-:Y:S04]  /*c1fc0*/  @P0 STG.E desc[UR60][R198.64], R16 ;  /* 0x00000010c6000986 */ /* 0x008fe8000c10193c */
[----:B--2---:R2:W-:Y:S01]  /*c1fd0*/  @P3 STG.E desc[UR60][R232.64], R238 ;  /* 0x000000eee8003986 */ /* 0x0045e2000c10193c */
[----:B------:R-:W-:Y:S02]  /*c1fe0*/  ISETP.LT.AND P3, PT, R11, R234, !P4 ;  /* 0x000000ea0b00720c */ /* 0x000fe40006761270 */
[----:B------:R-:W-:Y:S01]  /*c1ff0*/  ISETP.LT.AND P0, PT, R13, R235, !P4 ;  /* 0x000000eb0d00720c */ /* 0x000fe20006701270 */
[----:B------:R3:W-:Y:S01]  /*c2000*/  @P6 STG.E desc[UR60][R196.64], R247 ;  /* 0x000000f7c4006986 */ /* 0x0007e2000c10193c */
[----:B------:R-:W4:Y:S08]  /*c2010*/  LDC R235, c[0x0][0x22c] ;  /* 0x00008b00ffeb7b82 */ /* 0x000f300000000800 */
[----:B------:R-:W4:Y:S08]  /*c2020*/  LDC R234, c[0x0][0x228] ;  /* 0x00008a00ffea7b82 */ /* 0x000f300000000800 */
[----:B--2---:R-:W2:Y:S08]  /*c2030*/  LDC R238, c[0x0][0x228] ;  /* 0x00008a00ffee7b82 */ /* 0x004eb00000000800 */
[----:B------:R-:W2:Y:S01]  /*c2040*/  LDC R233, c[0x0][0x228] ;  /* 0x00008a00ffe97b82 */ /* 0x000ea20000000800 */
[----:B------:R-:W-:Y:S01]  /*c2050*/  IMAD.IADD R16, R0, 0x1, R14 ;  /* 0x0000000100107824 */ /* 0x000fe200078e020e */
[----:B------:R-:W-:-:S03]  /*c2060*/  IADD3 R0, R10, 0xf2, RZ ;  /* 0x000000f20a007810 */ /* 0x000fc60007ffe0ff */
[----:B------:R-:W-:-:S04]  /*c2070*/  IMAD.WIDE R198, R16, 0x4, R2 ;  /* 0x0000000410c67825 */ /* 0x000fc800078e0202 */
[----:B---3--:R-:W-:Y:S01]  /*c2080*/  IMAD.WIDE R196, R16, 0x4, R4 ;  /* 0x0000000410c47825 */ /* 0x008fe200078e0204 */
[----:B-1----:R-:W-:Y:S01]  /*c2090*/  ISETP.GE.AND P6, PT, R0, R244, PT ;  /* 0x000000f40000720c */ /* 0x002fe20003fc6270 */
[----:B------:R-:W3:Y:S04]  /*c20a0*/  LDL.LU R247, [R1+0x15d4] ;  /* 0x0015d40001f77983 */ /* 0x000ee80000300800 */
[----:B----4-:R1:W-:Y:S01]  /*c20b0*/  @P3 STG.E desc[UR60][R198.64], R237 ;  /* 0x000000edc6003986 */ /* 0x0103e2000c10193c */
[----:B------:R-:W-:Y:S01]  /*c20c0*/  IMAD.IADD R0, R16, 0x1, R14 ;  /* 0x0000000110007824 */ /* 0x000fe200078e020e */
[----:B------:R-:W-:Y:S02]  /*c20d0*/  ISETP.LT.AND P3, PT, R13, R246, !P6 ;  /* 0x000000f60d00720c */ /* 0x000fe40007761270 */
[----:B------:R-:W-:Y:S01]  /*c20e0*/  ISETP.LT.AND P4, PT, R15, R239, !P4 ;  /* 0x000000ef0f00720c */ /* 0x000fe20006781270 */
[----:B------:R-:W4:Y:S01]  /*c20f0*/  LDL.LU R246, [R1+0x1dc4] ;  /* 0x001dc40001f67983 */ /* 0x000f220000300800 */
[----:B------:R-:W-:Y:S01]  /*c2100*/  VIADD R232, R10, 0xf3 ;  /* 0x000000f30ae87836 */ /* 0x000fe20000000000 */
[----:B------:R-:W3:Y:S08]  /*c2110*/  LDC R244, c[0x0][0x228] ;  /* 0x00008a00fff47b82 */ /* 0x000ef00000000800 */
[----:B-1----:R-:W1:Y:S08]  /*c2120*/  LDC R237, c[0x0][0x228] ;  /* 0x00008a00ffed7b82 */ /* 0x002e700000000800 */
[----:B------:R-:W3:Y:S01]  /*c2130*/  LDC R239, c[0x0][0x228] ;  /* 0x00008a00ffef7b82 */ /* 0x000ee20000000800 */
[----:B------:R-:W-:Y:S01]  /*c2140*/  IMAD.WIDE R198, R16, 0x4, R6 ;  /* 0x0000000410c67825 */ /* 0x000fe200078e0206 */
[----:B------:R2:W-:Y:S01]  /*c2150*/  @P0 STG.E desc[UR60][R196.64], R236 ;  /* 0x000000ecc4000986 */ /* 0x0005e2000c10193c */
[----:B------:R-:W-:-:S03]  /*c2160*/  ISETP.LT.AND P0, PT, R11, R245, !P6 ;  /* 0x000000f50b00720c */ /* 0x000fc60007701270 */
[----:B------:R-:W3:Y:S04]  /*c2170*/  LDL.LU R245, [R1+0x19d4] ;  /* 0x0019d40001f57983 */ /* 0x000ee80000300800 */
[----:B------:R2:W-:Y:S02]  /*c2180*/  @P5 STG.E desc[UR60][R198.64], R252 ;  /* 0x000000fcc6005986 */ /* 0x0005e4000c10193c */
[----:B--2---:R-:W-:Y:S01]  /*c2190*/  IMAD.WIDE R196, R16, 0x4, R8 ;  /* 0x0000000410c47825 */ /* 0x004fe200078e0208 */
[----:B------:R-:W2:Y:S01]  /*c21a0*/  LDC R236, c[0x0][0x22c] ;  /* 0x00008b00ffec7b82 */ /* 0x000ea20000000800 */
[----:B------:R-:W2:Y:S04]  /*c21b0*/  LDL.LU R252, [R1+0xdd4] ;  /* 0x000dd40001fc7983 */ /* 0x000ea80000300800 */
[----:B------:R-:W4:Y:S01]  /*c21c0*/  LDL.LU R16, [R1+0x1e0] ;  /* 0x0001e00001107983 */ /* 0x000f220000300800 */
[----:B------:R-:W-:Y:S01]  /*c21d0*/  IMAD.WIDE R198, R0, 0x4, R2 ;  /* 0x0000000400c67825 */ /* 0x000fe200078e0202 */
[----:B------:R-:W-:-:S02]  /*c21e0*/  ISETP.LT.AND P5, PT, R17, R238, !P6 ;  /* 0x000000ee1100720c */ /* 0x000fc400077a1270 */
[----:B------:R-:W2:Y:S01]  /*c21f0*/  LDL.LU R238, [R1+0x5e4] ;  /* 0x0005e40001ee7983 */ /* 0x000ea20000300800 */
[----:B------:R-:W-:Y:S02]  /*c2200*/  ISETP.LT.AND P6, PT, R15, R233, !P6 ;  /* 0x000000e90f00720c */ /* 0x000fe400077c1270 */
[----:B------:R-:W2:Y:S01]  /*c2210*/  LDC R233, c[0x0][0x228] ;  /* 0x00008a00ffe97b82 */ /* 0x000ea20000000800 */
[----:B----4-:R4:W-:Y:S01]  /*c2220*/  @P4 STG.E desc[UR60][R196.64], R16 ;  /* 0x00000010c4004986 */ /* 0x0109e2000c10193c */
[----:B------:R-:W-:-:S03]  /*c2230*/  ISETP.GE.AND P4, PT, R232, R235, PT ;  /* 0x000000ebe800720c */ /* 0x000fc60003f86270 */
[----:B---3--:R3:W-:Y:S03]  /*c2240*/  @P0 STG.E desc[UR60][R198.64], R245 ;  /* 0x000000f5c6000986 */ /* 0x0087e6000c10193c */
[----:B------:R-:W2:Y:S08]  /*c2250*/  LDC R232, c[0x0][0x228] ;  /* 0x00008a00ffe87b82 */ /* 0x000eb00000000800 */
[----:B------:R-:W2:Y:S01]  /*c2260*/  LDC R235, c[0x0][0x228] ;  /* 0x00008a00ffeb7b82 */ /* 0x000ea20000000800 */
[----:B----4-:R-:W-:-:S04]  /*c2270*/  IMAD.WIDE R196, R0, 0x4, R4 ;  /* 0x0000000400c47825 */ /* 0x010fc800078e0204 */
[----:B---3--:R-:W-:-:S04]  /*c2280*/  IMAD.WIDE R198, R0, 0x4, R6 ;  /* 0x0000000400c67825 */ /* 0x008fc800078e0206 */
[----:B------:R-:W-:Y:S01]  /*c2290*/  IMAD.IADD R16, R0, 0x1, R14 ;  /* 0x0000000100107824 */ /* 0x000fe200078e020e */
[----:B------:R-:W3:Y:S01]  /*c22a0*/  LDC R245, c[0x0][0x228] ;  /* 0x00008a00fff57b82 */ /* 0x000ee20000000800 */
[----:B------:R4:W-:Y:S01]  /*c22b0*/  @P3 STG.E desc[UR60][R196.64], R246 ;  /* 0x000000f6c4003986 */ /* 0x0009e2000c10193c */
[----:B-1----:R-:W-:-:S03]  /*c22c0*/  ISETP.LT.AND P3, PT, R11, R237, !P4 ;  /* 0x000000ed0b00720c */ /* 0x002fc60006761270 */
[----:B------:R-:W3:Y:S04]  /*c22d0*/  LDL.LU R237, [R1+0x9e4] ;  /* 0x0009e40001ed7983 */ /* 0x000ee80000300800 */
[----:B----4-:R-:W4:Y:S01]  /*c22e0*/  LDL.LU R246, [R1+0x19d8] ;  /* 0x0019d80001f67983 */ /* 0x010f220000300800 */
[----:B------:R-:W-:-:S03]  /*c22f0*/  IMAD.WIDE R196, R0, 0x4, R8 ;  /* 0x0000000400c47825 */ /* 0x000fc600078e0208 */
[----:B------:R-:W3:Y:S04]  /*c2300*/  LDL.LU R0, [R1+0x11e4] ;  /* 0x0011e40001007983 */ /* 0x000ee80000300800 */
[----:B------:R1:W-:Y:S04]  /*c2310*/  @P5 STG.E desc[UR60][R198.64], R247 ;  /* 0x000000f7c6005986 */ /* 0x0003e8000c10193c */
[----:B--2---:R2:W-:Y:S01]  /*c2320*/  @P6 STG.E desc[UR60][R196.64], R252 ;  /* 0x000000fcc4006986 */ /* 0x0045e2000c10193c */
[----:B-1----:R-:W-:-:S03]  /*c2330*/  IADD3 R198, R10, 0xf4, RZ ;  /* 0x000000f40ac67810 */ /* 0x002fc60007ffe0ff */
[----:B------:R-:W4:Y:S04]  /*c2340*/  LDL.LU R247, [R1+0x1dc8] ;  /* 0x001dc80001f77983 */ /* 0x000f280000300800 */
[----:B--2---:R-:W2:Y:S01]  /*c2350*/  LDL.LU R252, [R1+0x15d8] ;  /* 0x0015d80001fc7983 */ /* 0x004ea20000300800 */
[----:B------:R-:W-:Y:S01]  /*c2360*/  ISETP.GE.AND P6, PT, R198, R236, PT ;  /* 0x000000ecc600720c */ /* 0x000fe20003fc6270 */
[C---:B------:R-:W-:Y:S01]  /*c2370*/  IMAD.WIDE R198, R16.reuse, 0x4, R2 ;  /* 0x0000000410c67825 */ /* 0x040fe200078e0202 */
[----:B------:R-:W-:Y:S02]  /*c2380*/  ISETP.LT.AND P0, PT, R13, R244, !P4 ;  /* 0x000000f40d00720c */ /* 0x000fe40006701270 */
[----:B------:R-:W-:Y:S01]  /*c2390*/  ISETP.LT.AND P5, PT, R17, R234, !P4 ;  /* 0x000000ea1100720c */ /* 0x000fe200067a1270 */
[----:B------:R-:W-:Y:S01]  /*c23a0*/  IMAD.WIDE R196, R16, 0x4, R4 ;  /* 0x0000000410c47825 */ /* 0x000fe200078e0204 */
[----:B------:R-:W1:Y:S01]  /*c23b0*/  LDC R236, c[0x0][0x228] ;  /* 0x00008a00ffec7b82 */ /* 0x000e620000000800 */
[----:B---3--:R3:W-:Y:S01]  /*c23c0*/  @P3 STG.E desc[UR60][R198.64], R0 ;  /* 0x00000000c6003986 */ /* 0x0087e2000c10193c */
[----:B------:R-:W-:-:S03]  /*c23d0*/  ISETP.LT.AND P3, PT, R11, R232, !P6 ;  /* 0x000000e80b00720c */ /* 0x000fc60007761270 */
[----:B------:R-:W4:Y:S01]  /*c23e0*/  LDL.LU R232, [R1+0x1e4] ;  /* 0x0001e40001e87983 */ /* 0x000f220000300800 */
[----:B------:R-:W-:Y:S02]  /*c23f0*/  ISETP.LT.AND P4, PT, R15, R239, !P4 ;  /* 0x000000ef0f00720c */ /* 0x000fe40006781270 */
[----:B------:R-:W1:Y:S08]  /*c2400*/  LDC R244, c[0x0][0x228] ;  /* 0x00008a00fff47b82 */ /* 0x000e700000000800 */
[----:B------:R-:W2:Y:S01]  /*c2410*/  LDC R239, c[0x0][0x228] ;  /* 0x00008a00ffef7b82 */ /* 0x000ea20000000800 */
[----:B------:R3:W-:Y:S07]  /*c2420*/  @P0 STG.E desc[UR60][R196.64], R237 ;  /* 0x000000edc4000986 */ /* 0x0007ee000c10193c */
[----:B------:R-:W1:Y:S01]  /*c2430*/  LDC R234, c[0x0][0x228] ;  /* 0x00008a00ffea7b82 */ /* 0x000e620000000800 */
[----:B---3--:R-:W-:-:S05]  /*c2440*/  IMAD.WIDE R198, R16, 0x4, R6 ;  /* 0x0000000410c67825 */ /* 0x008fca00078e0206 */
[----:B------:R3:W-:Y:S01]  /*c2450*/  @P5 STG.E desc[UR60][R198.64], R238 ;  /* 0x000000eec6005986 */ /* 0x0007e2000c10193c */
[C---:B------:R-:W-:Y:S01]  /*c2460*/  IMAD.IADD R0, R16.reuse, 0x1, R14 ;  /* 0x0000000110007824 */ /* 0x040fe200078e020e */
[----:B------:R-:W-:Y:S02]  /*c2470*/  ISETP.LT.AND P5, PT, R13, R235, !P6 ;  /* 0x000000eb0d00720c */ /* 0x000fe400077a1270 */
[----:B------:R-:W-:Y:S01]  /*c2480*/  ISETP.LT.AND P0, PT, R17, R233, !P6 ;  /* 0x000000e91100720c */ /* 0x000fe20007701270 */
[----:B------:R-:W1:Y:S08]  /*c2490*/  LDC R237, c[0x0][0x22c] ;  /* 0x00008b00ffed7b82 */ /* 0x000e700000000800 */
[----:B---3--:R-:W3:Y:S01]  /*c24a0*/  LDC R238, c[0x0][0x22c] ;  /* 0x00008b00ffee7b82 */ /* 0x008ee20000000800 */
[----:B------:R-:W-:-:S04]  /*c24b0*/  IMAD.WIDE R196, R16, 0x4, R8 ;  /* 0x0000000410c47825 */ /* 0x000fc800078e0208 */
[----:B------:R-:W-:-:S04]  /*c24c0*/  IMAD.WIDE R198, R0, 0x4, R2 ;  /* 0x0000000400c67825 */ /* 0x000fc800078e0202 */
[----:B------:R-:W-:Y:S01]  /*c24d0*/  VIADD R233, R10, 0xf9 ;  /* 0x000000f90ae97836 */ /* 0x000fe20000000000 */
[----:B--2---:R-:W-:Y:S01]  /*c24e0*/  ISETP.LT.AND P6, PT, R15, R239, !P6 ;  /* 0x000000ef0f00720c */ /* 0x004fe200077c1270 */
[----:B------:R-:W2:Y:S01]  /*c24f0*/  LDC R235, c[0x0][0x228] ;  /* 0x00008a00ffeb7b82 */ /* 0x000ea20000000800 */
[----:B------:R-:W2:Y:S01]  /*c2500*/  LDL.LU R239, [R1+0x5e8] ;  /* 0x0005e80001ef7983 */ /* 0x000ea20000300800 */
[----:B------:R-:W-:-:S03]  /*c2510*/  IMAD.IADD R16, R0, 0x1, R14 ;  /* 0x0000000100107824 */ /* 0x000fc600078e020e */
[----:B----4-:R4:W-:Y:S04]  /*c2520*/  @P4 STG.E desc[UR60][R196.64], R232 ;  /* 0x000000e8c4004986 */ /* 0x0109e8000c10193c */
[----:B------:R1:W-:Y:S01]  /*c2530*/  @P3 STG.E desc[UR60][R198.64], R246 ;  /* 0x000000f6c6003986 */ /* 0x0003e2000c10193c */
[----:B----4-:R-:W-:-:S04]  /*c2540*/  IMAD.WIDE R196, R0, 0x4, R4 ;  /* 0x0000000400c47825 */ /* 0x010fc800078e0204 */
[----:B-1----:R-:W-:Y:S01]  /*c2550*/  IMAD.WIDE R198, R0, 0x4, R6 ;  /* 0x0000000400c67825 */ /* 0x002fe200078e0206 */
[----:B------:R-:W-:Y:S02]  /*c2560*/  ISETP.LT.AND P4, PT, R17, R245, !P2 ;  /* 0x000000f51100720c */ /* 0x000fe40005781270 */
[----:B------:R-:W-:Y:S01]  /*c2570*/  ISETP.LT.AND P3, PT, R13, R234, !P2 ;  /* 0x000000ea0d00720c */ /* 0x000fe20005761270 */
[----:B------:R-:W1:Y:S01]  /*c2580*/  LDC R246, c[0x0][0x22c] ;  /* 0x00008b00fff67b82 */ /* 0x000e620000000800 */
[----:B------:R4:W-:Y:S01]  /*c2590*/  @P5 STG.E desc[UR60][R196.64], R247 ;  /* 0x000000f7c4005986 */ /* 0x0009e2000c10193c */
[----:B------:R-:W-:-:S03]  /*c25a0*/  ISETP.LT.AND P5, PT, R11, R244, !P2 ;  /* 0x000000f40b00720c */ /* 0x000fc600057a1270 */
[----:B------:R-:W2:Y:S04]  /*c25b0*/  LDL.LU R244, [R1+0x11e8] ;  /* 0x0011e80001f47983 */ /* 0x000ea80000300800 */
[----:B------:R4:W-:Y:S01]  /*c25c0*/  @P0 STG.E desc[UR60][R198.64], R252 ;  /* 0x000000fcc6000986 */ /* 0x0009e2000c10193c */
[----:B---3--:R-:W-:Y:S02]  /*c25d0*/  ISETP.GE.AND P0, PT, R233, R238, PT ;  /* 0x000000eee900720c */ /* 0x008fe40003f06270 */
[----:B------:R-:W-:Y:S01]  /*c25e0*/  IADD3 R232, R10, 0xf6, RZ ;  /* 0x000000f60ae87810 */ /* 0x000fe20007ffe0ff */
[----:B------:R-:W3:Y:S08]  /*c25f0*/  LDC R234, c[0x0][0x228] ;  /* 0x00008a00ffea7b82 */ /* 0x000ef00000000800 */
[----:B----4-:R-:W4:Y:S08]  /*c2600*/  LDC R247, c[0x0][0x228] ;  /* 0x00008a00fff77b82 */ /* 0x010f300000000800 */
[----:B------:R-:W1:Y:S01]  /*c2610*/  LDC R245, c[0x0][0x228] ;  /* 0x00008a00fff57b82 */ /* 0x000e620000000800 */
[----:B------:R-:W-:Y:S01]  /*c2620*/  IMAD.WIDE R196, R0, 0x4, R8 ;  /* 0x0000000400c47825 */ /* 0x000fe200078e0208 */
[----:B------:R-:W3:Y:S04]  /*c2630*/  LDL.LU R252, [R1+0x19dc] ;  /* 0x0019dc0001fc7983 */ /* 0x000ee80000300800 */
[----:B------:R-:W4:Y:S04]  /*c2640*/  LDL.LU R0, [R1+0x9e8] ;  /* 0x0009e80001007983 */ /* 0x000f280000300800 */
[----:B------:R-:W2:Y:S01]  /*c2650*/  LDL.LU R238, [R1+0xdd8] ;  /* 0x000dd80001ee7983 */ /* 0x000ea20000300800 */
[----:B------:R-:W-:Y:S01]  /*c2660*/  ISETP.LT.AND P2, PT, R15, R236, !P2 ;  /* 0x000000ec0f00720c */ /* 0x000fe20005741270 */
[----:B------:R-:W-:-:S02]  /*c2670*/  IMAD.WIDE R198, R16, 0x4, R2 ;  /* 0x0000000410c67825 */ /* 0x000fc400078e0202 */
[----:B------:R-:W3:Y:S01]  /*c2680*/  LDL.LU R236, [R1+0x1e8] ;  /* 0x0001e80001ec7983 */ /* 0x000ee20000300800 */
[----:B------:R-:W1:Y:S03]  /*c2690*/  LDC R233, c[0x0][0x228] ;  /* 0x00008a00ffe97b82 */ /* 0x000e660000000800 */
[----:B--2---:R2:W-:Y:S04]  /*c26a0*/  @P6 STG.E desc[UR60][R196.64], R238 ;  /* 0x000000eec4006986 */ /* 0x0045e8000c10193c */
[----:B------:R1:W-:Y:S01]  /*c26b0*/  @P5 STG.E desc[UR60][R198.64], R244 ;  /* 0x000000f4c6005986 */ /* 0x0003e2000c10193c */
[----:B------:R-:W-:Y:S02]  /*c26c0*/  ISETP.GE.AND P6, PT, R232, R237, PT ;  /* 0x000000ede800720c */ /* 0x000fe40003fc6270 */
[----:B------:R-:W-:Y:S01]  /*c26d0*/  IADD3 R232, R10, 0xf7, RZ ;  /* 0x000000f70ae87810 */ /* 0x000fe20007ffe0ff */
[----:B------:R-:W3:Y:S01]  /*c26e0*/  LDC R237, c[0x0][0x22c] ;  /* 0x00008b00ffed7b82 */ /* 0x000ee20000000800 */
[----:B--2---:R-:W-:-:S04]  /*c26f0*/  IMAD.WIDE R196, R16, 0x4, R4 ;  /* 0x0000000410c47825 */ /* 0x004fc800078e0204 */
[----:B-1----:R-:W-:-:S03]  /*c2700*/  IMAD.WIDE R198, R16, 0x4, R6 ;  /* 0x0000000410c67825 */ /* 0x002fc600078e0206 */
[----:B------:R-:W1:Y:S08]  /*c2710*/  LDC R244, c[0x0][0x228] ;  /* 0x00008a00fff47b82 */ /* 0x000e700000000800 */
[----:B------:R-:W2:Y:S01]  /*c2720*/  LDC R238, c[0x0][0x228] ;  /* 0x00008a00ffee7b82 */ /* 0x000ea20000000800 */
[----:B----4-:R4:W-:Y:S04]  /*c2730*/  @P3 STG.E desc[UR60][R196.64], R0 ;  /* 0x00000000c4003986 */ /* 0x0109e8000c10193c */
[----:B------:R3:W-:Y:S01]  /*c2740*/  @P4 STG.E desc[UR60][R198.64], R239 ;  /* 0x000000efc6004986 */ /* 0x0007e2000c10193c */
[----:B------:R-:W-:Y:S01]  /*c2750*/  ISETP.LT.AND P4, PT, R17, R247, !P6 ;  /* 0x000000f71100720c */ /* 0x000fe20007781270 */
[----:B----4-:R-:W-:-:S04]  /*c2760*/  IMAD.WIDE R196, R16, 0x4, R8 ;  /* 0x0000000410c47825 */ /* 0x010fc800078e0208 */
[----:B------:R-:W-:Y:S01]  /*c2770*/  IMAD.IADD R0, R16, 0x1, R14 ;  /* 0x0000000110007824 */ /* 0x000fe200078e020e */
[----:B---3--:R-:W-:Y:S01]  /*c2780*/  ISETP.LT.AND P3, PT, R11, R234, !P6 ;  /* 0x000000ea0b00720c */ /* 0x008fe20007761270 */
[----:B------:R-:W3:Y:S04]  /*c2790*/  LDL.LU R16, [R1+0x15dc] ;  /* 0x0015dc0001107983 */ /* 0x000ee80000300800 */
[----:B------:R4:W-:Y:S04]  /*c27a0*/  @P2 STG.E desc[UR60][R196.64], R236 ;  /* 0x000000ecc4002986 */ /* 0x0009e8000c10193c */
[----:B------:R-:W2:Y:S01]  /*c27b0*/  LDL.LU R247, [R1+0xddc] ;  /* 0x000ddc0001f77983 */ /* 0x000ea20000300800 */
[----:B------:R-:W-:-:S02]  /*c27c0*/  ISETP.GE.AND P2, PT, R232, R246, PT ;  /* 0x000000f6e800720c */ /* 0x000fc40003f46270 */
[----:B------:R-:W-:Y:S01]  /*c27d0*/  ISETP.LT.AND P5, PT, R13, R235, !P6 ;  /* 0x000000eb0d00720c */ /* 0x000fe200077a1270 */
[----:B------:R-:W3:Y:S01]  /*c27e0*/  LDL.LU R232, [R1+0x1dcc] ;  /* 0x001dcc0001e87983 */ /* 0x000ee20000300800 */
[C---:B------:R-:W-:Y:S01]  /*c27f0*/  IMAD.WIDE R198, R0.reuse, 0x4, R2 ;  /* 0x0000000400c67825 */ /* 0x040fe200078e0202 */
[----:B------:R-:W-:Y:S02]  /*c2800*/  ISETP.LT.AND P6, PT, R15, R245, !P6 ;  /* 0x000000f50f00720c */ /* 0x000fe400077c1270 */
[----:B------:R-:W2:Y:S01]  /*c2810*/  LDL.LU R246, [R1+0x5ec] ;  /* 0x0005ec0001f67983 */ /* 0x000ea20000300800 */
[----:B------:R-:W2:Y:S08]  /*c2820*/  LDC R239, c[0x0][0x228] ;  /* 0x00008a00ffef7b82 */ /* 0x000eb00000000800 */
[----:B------:R-:W2:Y:S08]  /*c2830*/  LDC R234, c[0x0][0x228] ;  /* 0x00008a00ffea7b82 */ /* 0x000eb00000000800 */
[----:B------:R-:W2:Y:S01]  /*c2840*/  LDC R235, c[0x0][0x228] ;  /* 0x00008a00ffeb7b82 */ /* 0x000ea20000000800 */
[----:B------:R1:W-:Y:S01]  /*c2850*/  @P3 STG.E desc[UR60][R198.64], R252 ;  /* 0x000000fcc6003986 */ /* 0x0003e2000c10193c */
[----:B----4-:R-:W-:Y:S01]  /*c2860*/  IMAD.WIDE R196, R0, 0x4, R4 ;  /* 0x0000000400c47825 */ /* 0x010fe200078e0204 */
[----:B-1----:R-:W-:-:S05]  /*c2870*/  ISETP.LT.AND P3, PT, R13, R244, !P2 ;  /* 0x000000f40d00720c */ /* 0x002fca0005761270 */
[----:B------:R-:W1:Y:S08]  /*c2880*/  LDC R236, c[0x0][0x228] ;  /* 0x00008a00ffec7b82 */ /* 0x000e700000000800 */
[----:B------:R-:W4:Y:S01]  /*c2890*/  LDC R245, c[0x0][0x228] ;  /* 0x00008a00fff57b82 */ /* 0x000f220000000800 */
[C---:B------:R-:W-:Y:S01]  /*c28a0*/  IMAD.WIDE R198, R0.reuse, 0x4, R6 ;  /* 0x0000000400c67825 */ /* 0x040fe200078e0206 */
[----:B------:R-:W4:Y:S04]  /*c28b0*/  LDL.LU R252, [R1+0x1ec] ;  /* 0x0001ec0001fc7983 */ /* 0x000f280000300800 */
[----:B------:R-:W4:Y:S04]  /*c28c0*/  LDL.LU R244, [R1+0x1dd0] ;  /* 0x001dd00001f47983 */ /* 0x000f280000300800 */
[----:B---3--:R3:W-:Y:S04]  /*c28d0*/  @P5 STG.E desc[UR60][R196.64], R232 ;  /* 0x000000e8c4005986 */ /* 0x0087e8000c10193c */
[----:B------:R1:W-:Y:S01]  /*c28e0*/  @P4 STG.E desc[UR60][R198.64], R16 ;  /* 0x00000010c6004986 */ /* 0x0003e2000c10193c */
[----:B---3--:R-:W-:-:S04]  /*c28f0*/  IMAD.WIDE R196, R0, 0x4, R8 ;  /* 0x0000000400c47825 */ /* 0x008fc800078e0208 */
[----:B-1----:R-:W-:Y:S01]  /*c2900*/  VIADD R16, R10, 0xf8 ;  /* 0x000000f80a107836 */ /* 0x002fe20000000000 */
[----:B--2---:R1:W-:Y:S04]  /*c2910*/  @P6 STG.E desc[UR60][R196.64], R247 ;  /* 0x000000f7c4006986 */ /* 0x0043e8000c10193c */
[----:B------:R-:W-:Y:S01]  /*c2920*/  ISETP.GE.AND P6, PT, R16, R237, PT ;  /* 0x000000ed1000720c */ /* 0x000fe20003fc6270 */
[----:B-1----:R-:W2:Y:S04]  /*c2930*/  LDL.LU R247, [R1+0x19e0] ;  /* 0x0019e00001f77983 */ /* 0x002ea80000300800 */
[----:B------:R-:W3:Y:S04]  /*c2940*/  LDL.LU R16, [R1+0x11ec] ;  /* 0x0011ec0001107983 */ /* 0x000ee80000300800 */
[----:B------:R-:W4:Y:S01]  /*c2950*/  LDL.LU R237, [R1+0x9ec] ;  /* 0x0009ec0001ed7983 */ /* 0x000f220000300800 */
[----:B------:R-:W-:-:S02]  /*c2960*/  ISETP.LT.AND P5, PT, R11, R238, !P2 ;  /* 0x000000ee0b00720c */ /* 0x000fc400057a1270 */
[----:B------:R-:W-:Y:S02]  /*c2970*/  IADD3 R0, R0, R14, RZ ;  /* 0x0000000e00007210 */ /* 0x000fe40007ffe0ff */
[----:B------:R-:W-:Y:S01]  /*c2980*/  ISETP.LT.AND P4, PT, R17, R239, !P2 ;  /* 0x000000ef1100720c */ /* 0x000fe20005781270 */
[----:B------:R-:W1:Y:S02]  /*c2990*/  LDC R238, c[0x0][0x228] ;  /* 0x00008a00ffee7b82 */ /* 0x000e640000000800 */
[----:B------:R-:W-:-:S04]  /*c29a0*/  IMAD.WIDE R196, R0, 0x4, R2 ;  /* 0x0000000400c47825 */ /* 0x000fc800078e0202 */
[----:B------:R-:W-:Y:S01]  /*c29b0*/  IMAD.WIDE R198, R0, 0x4, R4 ;  /* 0x0000000400c67825 */ /* 0x000fe200078e0204 */
[----:B------:R-:W-:-:S03]  /*c29c0*/  ISETP.LT.AND P2, PT, R15, R233, !P2 ;  /* 0x000000e90f00720c */ /* 0x000fc60005741270 */
[C---:B------:R-:W-:Y:S01]  /*c29d0*/  IMAD.WIDE R232, R0.reuse, 0x4, R6 ;  /* 0x0000000400e87825 */ /* 0x040fe200078e0206 */
[----:B------:R-:W1:Y:S01]  /*c29e0*/  LDC R239, c[0x0][0x228] ;  /* 0x00008a00ffef7b82 */ /* 0x000e620000000800 */
[----:B---3--:R3:W-:Y:S04]  /*c29f0*/  @P5 STG.E desc[UR60][R196.64], R16 ;  /* 0x00000010c4005986 */ /* 0x0087e8000c10193c */
[----:B----4-:R4:W-:Y:S01]  /*c2a00*/  @P3 STG.E desc[UR60][R198.64], R237 ;  /* 0x000000edc6003986 */ /* 0x0109e2000c10193c */
[C---:B---3--:R-:W-:Y:S02]  /*c2a10*/  IMAD.IADD R16, R0.reuse, 0x1, R14 ;  /* 0x0000000100107824 */ /* 0x048fe400078e020e */
[----:B----4-:R-:W-:Y:S01]  /*c2a20*/  IMAD.WIDE R198, R0, 0x4, R8 ;  /* 0x0000000400c67825 */ /* 0x010fe200078e0208 */
[----:B------:R-:W3:Y:S01]  /*c2a30*/  LDC R237, c[0x0][0x22c] ;  /* 0x00008b00ffed7b82 */ /* 0x000ee20000000800 */
[----:B------:R-:W4:Y:S04]  /*c2a40*/  LDL.LU R0, [R1+0x15e0] ;  /* 0x0015e00001007983 */ /* 0x000f280000300800 */
[----:B------:R1:W-:Y:S01]  /*c2a50*/  @P4 STG.E desc[UR60][R232.64], R246 ;  /* 0x000000f6e8004986 */ /* 0x0003e2000c10193c */
[----:B------:R-:W-:-:S02]  /*c2a60*/  ISETP.LT.AND P4, PT, R11, R234, !P6 ;  /* 0x000000ea0b00720c */ /* 0x000fc40007781270 */
[----:B------:R-:W-:Y:S02]  /*c2a70*/  ISETP.LT.AND P3, PT, R13, R235, !P6 ;  /* 0x000000eb0d00720c */ /* 0x000fe40007761270 */
[----:B------:R-:W-:Y:S01]  /*c2a80*/  ISETP.LT.AND P5, PT, R17, R236, !P6 ;  /* 0x000000ec1100720c */ /* 0x000fe200077a1270 */
[----:B------:R2:W-:Y:S01]  /*c2a90*/  @P2 STG.E desc[UR60][R198.64], R252 ;  /* 0x000000fcc6002986 */ /* 0x0005e2000c10193c */
[C---:B------:R-:W-:Y:S01]  /*c2aa0*/  IMAD.WIDE R234, R16.reuse, 0x4, R6 ;  /* 0x0000000410ea7825 */ /* 0x040fe200078e0206 */
[----:B------:R-:W3:Y:S08]  /*c2ab0*/  LDC.64 R196, c[0x0][0x228] ;  /* 0x00008a00ffc47b82 */ /* 0x000ef00000000a00 */
[----:B------:R-:W3:Y:S08]  /*c2ac0*/  LDC R236, c[0x0][0x228] ;  /* 0x00008a00ffec7b82 */ /* 0x000ef00000000800 */
[----:B-1----:R-:W1:Y:S01]  /*c2ad0*/  LDC R246, c[0x0][0x228] ;  /* 0x00008a00fff67b82 */ /* 0x002e620000000800 */
[----:B------:R-:W-:-:S04]  /*c2ae0*/  IMAD.WIDE R232, R16, 0x4, R4 ;  /* 0x0000000410e87825 */ /* 0x000fc800078e0204 */
[----:B--2---:R-:W-:Y:S01]  /*c2af0*/  IMAD.WIDE R198, R16, 0x4, R2 ;  /* 0x0000000410c67825 */ /* 0x004fe200078e0202 */
[----:B------:R-:W2:Y:S04]  /*c2b00*/  LDL.LU R252, [R1+0x5f0] ;  /* 0x0005f00001fc7983 */ /* 0x000ea80000300800 */
[----:B------:R3:W-:Y:S04]  /*c2b10*/  @P4 STG.E desc[UR60][R198.64], R244 ;  /* 0x000000f4c6004986 */ /* 0x0007e8000c10193c */
[----:B------:R3:W-:Y:S01]  /*c2b20*/  @P3 STG.E desc[UR60][R232.64], R247 ;  /* 0x000000f7e8003986 */ /* 0x0007e2000c10193c */
[----:B------:R-:W-:-:S02]  /*c2b30*/  ISETP.LT.AND P6, PT, R15, R238, !P6 ;  /* 0x000000ee0f00720c */ /* 0x000fc400077c1270 */
[----:B------:R-:W-:Y:S01]  /*c2b40*/  ISETP.LT.AND P3, PT, R11, R239, !P0 ;  /* 0x000000ef0b00720c */ /* 0x000fe20004761270 */
[----:B------:R-:W2:Y:S01]  /*c2b50*/  LDL.LU R238, [R1+0x11f0] ;  /* 0x0011f00001ee7983 */ /* 0x000ea20000300800 */
[----:B---3--:R-:W3:Y:S03]  /*c2b60*/  LDC R244, c[0x0][0x228] ;  /* 0x00008a00fff47b82 */ /* 0x008ee60000000800 */
[----:B------:R-:W2:Y:S04]  /*c2b70*/  LDL.LU R247, [R1+0x9f0] ;  /* 0x0009f00001f77983 */ /* 0x000ea80000300800 */
[----:B------:R-:W2:Y:S04]  /*c2b80*/  LDL.LU R239, [R1+0x1dd4] ;  /* 0x001dd40001ef7983 */ /* 0x000ea80000300800 */
[----:B----4-:R4:W-:Y:S02]  /*c2b90*/  @P5 STG.E desc[UR60][R234.64], R0 ;  /* 0x00000000ea005986 */ /* 0x0109e4000c10193c */
[----:B----4-:R-:W-:-:S02]  /*c2ba0*/  IADD3 R234, R10, 0xfd, RZ ;  /* 0x000000fd0aea7810 */ /* 0x010fc40007ffe0ff */
[----:B------:R-:W-:Y:S01]  /*c2bb0*/  ISETP.LT.AND P2, PT, R17, R245, !P0 ;  /* 0x000000f51100720c */ /* 0x000fe20004741270 */
[----:B------:R-:W4:Y:S08]  /*c2bc0*/  LDC R235, c[0x0][0x228] ;  /* 0x00008a00ffeb7b82 */ /* 0x000f300000000800 */
[----:B------:R-:W1:Y:S01]  /*c2bd0*/  LDC R245, c[0x0][0x228] ;  /* 0x00008a00fff57b82 */ /* 0x000e620000000800 */
[----:B------:R-:W-:-:S02]  /*c2be0*/  ISETP.GE.AND P5, PT, R234, R237, PT ;  /* 0x000000edea00720c */ /* 0x000fc40003fa6270 */
[----:B------:R-:W2:Y:S04]  /*c2bf0*/  LDL.LU R234, [R1+0xde0] ;  /* 0x000de00001ea7983 */ /* 0x000ea80000300800 */
[----:B------:R-:W4:Y:S01]  /*c2c00*/  LDL.LU R237, [R1+0x1f0] ;  /* 0x0001f00001ed7983 */ /* 0x000f220000300800 */
[----:B---3--:R-:W-:Y:S01]  /*c2c10*/  ISETP.LT.AND P4, PT, R13, R244, !P0 ;  /* 0x000000f40d00720c */ /* 0x008fe20004781270 */
[C---:B------:R-:W-:Y:S02]  /*c2c20*/  IMAD.IADD R0, R16.reuse, 0x1, R14 ;  /* 0x0000000110007824 */ /* 0x040fe400078e020e */
[----:B------:R-:W-:Y:S01]  /*c2c30*/  IMAD.WIDE R198, R16, 0x4, R8 ;  /* 0x0000000410c67825 */ /* 0x000fe200078e0208 */
[----:B------:R-:W3:Y:S03]  /*c2c40*/  LDC R244, c[0x0][0x22c] ;  /* 0x00008b00fff47b82 */ /* 0x000ee60000000800 */
[----:B------:R-:W-:-:S04]  /*c2c50*/  IMAD.WIDE R232, R0, 0x4, R2 ;  /* 0x0000000400e87825 */ /* 0x000fc800078e0202 */
[----:B------:R-:W-:Y:S01]  /*c2c60*/  VIADD R16, R10, 0xfa ;  /* 0x000000fa0a107836 */ /* 0x000fe20000000000 */
[----:B------:R-:W-:Y:S02]  /*c2c70*/  ISETP.LT.AND P0, PT, R15, R236, !P0 ;  /* 0x000000ec0f00720c */ /* 0x000fe40004701270 */
[----:B------:R-:W3:Y:S01]  /*c2c80*/  LDC R236, c[0x0][0x228] ;  /* 0x00008a00ffec7b82 */ /* 0x000ee20000000800 */
[----:B--2---:R2:W-:Y:S04]  /*c2c90*/  @P6 STG.E desc[UR60][R198.64], R234 ;  /* 0x000000eac6006986 */ /* 0x0045e8000c10193c */
[----:B------:R1:W-:Y:S01]  /*c2ca0*/  @P3 STG.E desc[UR60][R232.64], R238 ;  /* 0x000000eee8003986 */ /* 0x0003e2000c10193c */
[----:B------:R-:W-:Y:S01]  /*c2cb0*/  ISETP.GE.AND P6, PT, R16, R197, PT ;  /* 0x000000c51000720c */ /* 0x000fe20003fc6270 */
[----:B--2---:R-:W-:-:S04]  /*c2cc0*/  IMAD.WIDE R198, R0, 0x4, R4 ;  /* 0x0000000400c67825 */ /* 0x004fc800078e0204 */
[----:B-1----:R-:W-:Y:S01]  /*c2cd0*/  IMAD.WIDE R232, R0, 0x4, R6 ;  /* 0x0000000400e87825 */ /* 0x002fe200078e0206 */
[----:B------:R-:W1:Y:S01]  /*c2ce0*/  LDC R238, c[0x0][0x228] ;  /* 0x00008a00ffee7b82 */ /* 0x000e620000000800 */
[----:B------:R2:W-:Y:S01]  /*c2cf0*/  @P4 STG.E desc[UR60][R198.64], R252 ;  /* 0x000000fcc6004986 */ /* 0x0005e2000c10193c */
[----:B------:R-:W-:-:S03]  /*c2d00*/  ISETP.LT.AND P4, PT, R11, R245, !P6 ;  /* 0x000000f50b00720c */ /* 0x000fc60007781270 */
[----:B----4-:R4:W-:Y:S01]  /*c2d10*/  @P2 STG.E desc[UR60][R232.64], R237 ;  /* 0x000000ede8002986 */ /* 0x0109e2000c10193c */
[----:B------:R-:W-:Y:S02]  /*c2d20*/  ISETP.LT.AND P3, PT, R17, R246, !P6 ;  /* 0x000000f61100720c */ /* 0x000fe40007761270 */
[----:B------:R-:W-:Y:S01]  /*c2d30*/  ISETP.LT.AND P2, PT, R13, R235, !P6 ;  /* 0x000000eb0d00720c */ /* 0x000fe20007741270 */
[----:B------:R-:W-:Y:S01]  /*c2d40*/  VIADD R16, R10, 0xfb ;  /* 0x000000fb0a107836 */ /* 0x000fe20000000000 */
[----:B------:R-:W-:Y:S01]  /*c2d50*/  ISETP.LT.AND P6, PT, R15, R196, !P6 ;  /* 0x000000c40f00720c */ /* 0x000fe200077c1270 */
[----:B------:R-:W1:Y:S08]  /*c2d60*/  LDC R245, c[0x0][0x228] ;  /* 0x00008a00fff57b82 */ /* 0x000e700000000800 */
[----:B--2---:R-:W2:Y:S08]  /*c2d70*/  LDC.64 R198, c[0x0][0x228] ;  /* 0x00008a00ffc67b82 */ /* 0x004eb00000000a00 */
[----:B----4-:R-:W4:Y:S08]  /*c2d80*/  LDC R237, c[0x0][0x228] ;  /* 0x00008a00ffed7b82 */ /* 0x010f300000000800 */
[----:B------:R-:W4:Y:S01]  /*c2d90*/  LDC R246, c[0x0][0x228] ;  /* 0x00008a00fff67b82 */ /* 0x000f220000000800 */
[----:B------:R-:W2:Y:S01]  /*c2da0*/  LDL.LU R252, [R1+0xde4] ;  /* 0x000de40001fc7983 */ /* 0x000ea20000300800 */
[C---:B------:R-:W-:Y:S01]  /*c2db0*/  IMAD.WIDE R232, R0.reuse, 0x4, R8 ;  /* 0x0000000400e87825 */ /* 0x040fe200078e0208 */
[----:B------:R-:W-:-:S05]  /*c2dc0*/  IADD3 R0, R0, R14, RZ ;  /* 0x0000000e00007210 */ /* 0x000fca0007ffe0ff */
[----:B------:R-:W-:Y:S01]  /*c2dd0*/  IMAD.WIDE R196, R0, 0x4, R2 ;  /* 0x0000000400c47825 */ /* 0x000fe200078e0202 */
[----:B------:R1:W-:Y:S01]  /*c2de0*/  @P0 STG.E desc[UR60][R232.64], R247 ;  /* 0x000000f7e8000986 */ /* 0x0003e2000c10193c */
[----:B---3--:R-:W-:Y:S02]  /*c2df0*/  ISETP.GE.AND P0, PT, R16, R244, PT ;  /* 0x000000f41000720c */ /* 0x008fe40003f06270 */
[C---:B------:R-:W-:Y:S01]  /*c2e00*/  IMAD.WIDE R234, R0.reuse, 0x4, R6 ;  /* 0x0000000400ea7825 */ /* 0x040fe200078e0206 */
[----:B------:R-:W3:Y:S01]  /*c2e10*/  LDC R244, c[0x0][0x228] ;  /* 0x00008a00fff47b82 */ /* 0x000ee20000000800 */
[----:B------:R1:W-:Y:S04]  /*c2e20*/  @P4 STG.E desc[UR60][R196.64], R239 ;  /* 0x000000efc4004986 */ /* 0x0003e8000c10193c */
[----:B-1----:R-:W3:Y:S04]  /*c2e30*/  LDL.LU R247, [R1+0x1f4] ;  /* 0x0001f40001f77983 */ /* 0x002ee80000300800 */
[----:B------:R-:W4:Y:S04]  /*c2e40*/  LDL.LU R16, [R1+0x15e4] ;  /* 0x0015e40001107983 */ /* 0x000f280000300800 */
[----:B------:R-:W2:Y:S01]  /*c2e50*/  LDL.LU R197, [R1+0x19e4] ;  /* 0x0019e40001c57983 */ /* 0x000ea20000300800 */
[----:B------:R-:W-:Y:S01]  /*c2e60*/  IMAD.WIDE R232, R0, 0x4, R4 ;  /* 0x0000000400e87825 */ /* 0x000fe200078e0204 */
[----:B------:R-:W1:Y:S04]  /*c2e70*/  LDC R239, c[0x0][0x228] ;  /* 0x00008a00ffef7b82 */ /* 0x000e680000000800 */
[----:B--2---:R2:W-:Y:S04]  /*c2e80*/  @P2 STG.E desc[UR60][R232.64], R197 ;  /* 0x000000c5e8002986 */ /* 0x0045e8000c10193c */
[----:B----4-:R4:W-:Y:S01]  /*c2e90*/  @P3 STG.E desc[UR60][R234.64], R16 ;  /* 0x00000010ea003986 */ /* 0x0109e2000c10193c */
[----:B------:R-:W-:-:S03]  /*c2ea0*/  ISETP.LT.AND P3, PT, R17, R236, !P0 ;  /* 0x000000ec1100720c */ /* 0x000fc60004761270 */
[----:B------:R-:W3:Y:S01]  /*c2eb0*/  LDL.LU R236, [R1+0x5f4] ;  /* 0x0005f40001ec7983 */ /* 0x000ee20000300800 */
[----:B--2---:R-:W-:-:S04]  /*c2ec0*/  IMAD.WIDE R196, R0, 0x4, R8 ;  /* 0x0000000400c47825 */ /* 0x004fc800078e0208 */
[----:B----4-:R-:W-:Y:S01]  /*c2ed0*/  VIADD R16, R10, 0xfc ;  /* 0x000000fc0a107836 */ /* 0x010fe20000000000 */
[----:B------:R2:W-:Y:S04]  /*c2ee0*/  @P6 STG.E desc[UR60][R196.64], R252 ;  /* 0x000000fcc4006986 */ /* 0x0005e8000c10193c */
[----:B------:R-:W-:Y:S01]  /*c2ef0*/  ISETP.GE.AND P6, PT, R16, R199, PT ;  /* 0x000000c71000720c */ /* 0x000fe20003fc6270 */
[----:B--2---:R-:W2:Y:S04]  /*c2f00*/  LDL.LU R252, [R1+0x19e8] ;  /* 0x0019e80001fc7983 */ /* 0x004ea80000300800 */
[----:B------:R-:W4:Y:S01]  /*c2f10*/  LDL.LU R16, [R1+0x11f4] ;  /* 0x0011f40001107983 */ /* 0x000f220000300800 */
[----:B------:R-:W-:-:S02]  /*c2f20*/  ISETP.LT.AND P2, PT, R11, R238, !P0 ;  /* 0x000000ee0b00720c */ /* 0x000fc40004741270 */
[----:B-1----:R-:W-:Y:S01]  /*c2f30*/  ISETP.LT.AND P4, PT, R13, R239, !P0 ;  /* 0x000000ef0d00720c */ /* 0x002fe20004781270 */
[----:B------:R-:W-:Y:S01]  /*c2f40*/  IMAD.IADD R0, R0, 0x1, R14 ;  /* 0x0000000100007824 */ /* 0x000fe200078e020e */
[----:B------:R-:W2:Y:S01]  /*c2f50*/  LDL.LU R199, [R1+0x9f4] ;  /* 0x0009f40001c77983 */ /* 0x000ea20000300800 */
[----:B------:R-:W1:Y:S08]  /*c2f60*/  LDC R238, c[0x0][0x228] ;  /* 0x00008a00ffee7b82 */ /* 0x000e700000000800 */
[----:B------:R-:W1:Y:S01]  /*c2f70*/  LDC R239, c[0x0][0x228] ;  /* 0x00008a00ffef7b82 */ /* 0x000e620000000800 */
[----:B------:R-:W-:-:S04]  /*c2f80*/  IMAD.WIDE R196, R0, 0x4, R2 ;  /* 0x0000000400c47825 */ /* 0x000fc800078e0202 */
[----:B------:R-:W-:-:S04]  /*c2f90*/  IMAD.WIDE R232, R0, 0x4, R4 ;  /* 0x0000000400e87825 */ /* 0x000fc800078e0204 */
[----:B------:R-:W-:Y:S01]  /*c2fa0*/  IMAD.WIDE R234, R0, 0x4, R6 ;  /* 0x0000000400ea7825 */ /* 0x000fe200078e0206 */
[----:B------:R-:W-:Y:S02]  /*c2fb0*/  ISETP.LT.AND P0, PT, R15, R237, !P0 ;  /* 0x000000ed0f00720c */ /* 0x000fe40004701270 */
[----:B------:R-:W1:Y:S01]  /*c2fc0*/  LDC R237, c[0x0][0x228] ;  /* 0x00008a00ffed7b82 */ /* 0x000e620000000800 */
[----:B----4-:R4:W-:Y:S04]  /*c2fd0*/  @P2 STG.E desc[UR60][R196.64], R16 ;  /* 0x00000010c4002986 */ /* 0x0109e8000c10193c */
[----:B---3--:R3:W-:Y:S04]  /*c2fe0*/  @P4 STG.E desc[UR60][R232.64], R236 ;  /* 0x000000ece8004986 */ /* 0x0087e8000c10193c */
[----:B------:R1:W-:Y:S01]  /*c2ff0*/  @P3 STG.E desc[UR60][R234.64], R247 ;  /* 0x000000f7ea003986 */ /* 0x0003e2000c10193c */
[----:B------:R-:W-:-:S03]  /*c3000*/  ISETP.LT.AND P3, PT, R11, R244, !P6 ;  /* 0x000000f40b00720c */ /* 0x000fc60007761270 */
[----:B------:R-:W2:Y:S01]  /*c3010*/  LDL.LU R244, [R1+0x15e8] ;  /* 0x0015e80001f47983 */ /* 0x000ea20000300800 */
[C---:B----4-:R-:W-:Y:S01]  /*c3020*/  IADD3 R16, R0.reuse, R14, RZ ;  /* 0x0000000e00107210 */ /* 0x050fe20007ffe0ff */
[----:B---3--:R-:W-:Y:S01]  /*c3030*/  IMAD.WIDE R232, R0, 0x4, R8 ;  /* 0x0000000400e87825 */ /* 0x008fe200078e0208 */
[----:B-1----:R-:W1:Y:S01]  /*c3040*/  LDC R247, c[0x0][0x22c] ;  /* 0x00008b00fff77b82 */ /* 0x002e620000000800 */
[----:B------:R-:W3:Y:S01]  /*c3050*/  LDL.LU R0, [R1+0x1dd8] ;  /* 0x001dd80001007983 */ /* 0x000ee20000300800 */
[----:B------:R-:W-:Y:S02]  /*c3060*/  ISETP.LT.AND P4, PT, R13, R245, !P6 ;  /* 0x000000f50d00720c */ /* 0x000fe40007781270 */
[----:B------:R-:W-:Y:S01]  /*c3070*/  ISETP.LT.AND P2, PT, R17, R246, !P6 ;  /* 0x000000f61100720c */ /* 0x000fe20007741270 */
[----:B--2---:R2:W-:Y:S01]  /*c3080*/  @P0 STG.E desc[UR60][R232.64], R199 ;  /* 0x000000c7e8000986 */ /* 0x0045e2000c10193c */
[----:B------:R-:W-:Y:S01]  /*c3090*/  ISETP.LT.AND P6, PT, R15, R198, !P6 ;  /* 0x000000c60f00720c */ /* 0x000fe200077c1270 */
[C---:B------:R-:W-:Y:S01]  /*c30a0*/  IMAD.WIDE R234, R16.reuse, 0x4, R6 ;  /* 0x0000000410ea7825 */ /* 0x040fe200078e0206 */
[----:B------:R-:W4:Y:S08]  /*c30b0*/  LDC R236, c[0x0][0x228] ;  /* 0x00008a00ffec7b82 */ /* 0x000f300000000800 */
[----:B------:R-:W4:Y:S08]  /*c30c0*/  LDC.64 R196, c[0x0][0x228] ;  /* 0x00008a00ffc47b82 */ /* 0x000f300000000a00 */
[----:B------:R-:W4:Y:S01]  /*c30d0*/  LDC R245, c[0x0][0x228] ;  /* 0x00008a00fff57b82 */ /* 0x000f220000000800 */
[----:B--2---:R-:W-:-:S07]  /*c30e0*/  IMAD.WIDE R198, R16, 0x4, R2 ;  /* 0x0000000410c67825 */ /* 0x004fce00078e0202 */
[----:B------:R-:W2:Y:S01]  /*c30f0*/  LDC R246, c[0x0][0x228] ;  /* 0x00008a00fff67b82 */ /* 0x000ea20000000800 */
[----:B------:R-:W-:Y:S01]  /*c3100*/  IMAD.WIDE R232, R16, 0x4, R4 ;  /* 0x0000000410e87825 */ /* 0x000fe200078e0204 */
[----:B------:R-:W-:Y:S01]  /*c3110*/  ISETP.LT.AND P0, PT, R17, R239, !P5 ;  /* 0x000000ef1100720c */ /* 0x000fe20006f01270 */
[----:B---3--:R-:W-:Y:S04]  /*c3120*/  @P3 STG.E desc[UR60][R198.64], R0 ;  /* 0x00000000c6003986 */ /* 0x008fe8000c10193c */
[----:B------:R3:W-:Y:S04]  /*c3130*/  @P4 STG.E desc[UR60][R232.64], R252 ;  /* 0x000000fce8004986 */ /* 0x0007e8000c10193c */
[----:B------:R1:W-:Y:S01]  /*c3140*/  @P2 STG.E desc[UR60][R234.64], R244 ;  /* 0x000000f4ea002986 */ /* 0x0003e2000c10193c */
[----:B------:R-:W-:-:S02]  /*c3150*/  ISETP.LT.AND P3, PT, R13, R238, !P5 ;  /* 0x000000ee0d00720c */ /* 0x000fc40006f61270 */
[----:B------:R-:W-:Y:S01]  /*c3160*/  ISETP.LT.AND P4, PT, R11, R237, !P5 ;  /* 0x000000ed0b00720c */ /* 0x000fe20006f81270 */
[----:B------:R-:W2:Y:S04]  /*c3170*/  LDL.LU R238, [R1+0x11f8] ;  /* 0x0011f80001ee7983 */ /* 0x000ea80000300800 */
[----:B---3--:R-:W3:Y:S01]  /*c3180*/  LDL.LU R252, [R1+0x9f8] ;  /* 0x0009f80001fc7983 */ /* 0x008ee20000300800 */
[----:B-1----:R-:W-:-:S03]  /*c3190*/  VIADD R234, R10, 0x101 ;  /* 0x000001010aea7836 */ /* 0x002fc60000000000 */
[----:B------:R-:W3:Y:S04]  /*c31a0*/  LDL.LU R237, [R1+0x1f8] ;  /* 0x0001f80001ed7983 */ /* 0x000ee80000300800 */
[----:B------:R-:W3:Y:S01]  /*c31b0*/  LDL.LU R239, [R1+0x1ddc] ;  /* 0x001ddc0001ef7983 */ /* 0x000ee20000300800 */
[----:B------:R-:W1:Y:S01]  /*c31c0*/  LDC R244, c[0x0][0x22c] ;  /* 0x00008b00fff47b82 */ /* 0x000e620000000800 */
[----:B------:R-:W-:Y:S01]  /*c31d0*/  IMAD.WIDE R198, R16, 0x4, R8 ;  /* 0x0000000410c67825 */ /* 0x000fe200078e0208 */
[----:B------:R-:W-:-:S03]  /*c31e0*/  ISETP.GE.AND P2, PT, R234, R247, PT ;  /* 0x000000f7ea00720c */ /* 0x000fc60003f46270 */
[----:B------:R-:W-:Y:S01]  /*c31f0*/  IMAD.IADD R0, R16, 0x1, R14 ;  /* 0x0000000110007824 */ /* 0x000fe200078e020e */
[----:B------:R-:W2:Y:S04]  /*c3200*/  LDL.LU R234, [R1+0xde8] ;  /* 0x000de80001ea7983 */ /* 0x000ea80000300800 */
[----:B------:R-:W3:Y:S01]  /*c3210*/  LDL.LU R247, [R1+0x5f8] ;  /* 0x0005f80001f77983 */ /* 0x000ee20000300800 */
[----:B----4-:R-:W-:Y:S01]  /*c3220*/  ISETP.LT.AND P5, PT, R15, R236, !P5 ;  /* 0x000000ec0f00720c */ /* 0x010fe20006fa1270 */
[----:B------:R-:W-:Y:S01]  /*c3230*/  IMAD.WIDE R232, R0, 0x4, R2 ;  /* 0x0000000400e87825 */ /* 0x000fe200078e0202 */
[----:B------:R-:W-:Y:S01]  /*c3240*/  IADD3 R16, R10, 0xfe, RZ ;  /* 0x000000fe0a107810 */ /* 0x000fe20007ffe0ff */
[----:B------:R-:W4:Y:S08]  /*c3250*/  LDC R235, c[0x0][0x228] ;  /* 0x00008a00ffeb7b82 */ /* 0x000f300000000800 */
[----:B------:R-:W1:Y:S01]  /*c3260*/  LDC R236, c[0x0][0x228] ;  /* 0x00008a00ffec7b82 */ /* 0x000e620000000800 */
[----:B--2---:R2:W-:Y:S04]  /*c3270*/  @P6 STG.E desc[UR60][R198.64], R234 ;  /* 0x000000eac6006986 */ /* 0x0045e8000c10193c */
[----:B------:R4:W-:Y:S01]  /*c3280*/  @P4 STG.E desc[UR60][R232.64], R238 ;  /* 0x000000eee8004986 */ /* 0x0009e2000c10193c */
[----:B------:R-:W-:Y:S01]  /*c3290*/  ISETP.GE.AND P6, PT, R16, R197, PT ;  /* 0x000000c51000720c */ /* 0x000fe20003fc6270 */
[----:B------:R-:W-:-:S02]  /*c32a0*/  VIADD R16, R10, 0xff ;  /* 0x000000ff0a107836 */ /* 0x000fc40000000000 */
[----:B--2---:R-:W-:-:S04]  /*c32b0*/  IMAD.WIDE R198, R0, 0x4, R4 ;  /* 0x0000000400c67825 */ /* 0x004fc800078e0204 */
[----:B----4-:R-:W-:Y:S01]  /*c32c0*/  IMAD.WIDE R232, R0, 0x4, R6 ;  /* 0x0000000400e87825 */ /* 0x010fe200078e0206 */
[----:B------:R-:W2:Y:S01]  /*c32d0*/  LDC R238, c[0x0][0x228] ;  /* 0x00008a00ffee7b82 */ /* 0x000ea20000000800 */
[----:B---3--:R3:W-:Y:S04]  /*c32e0*/  @P3 STG.E desc[UR60][R198.64], R247 ;  /* 0x000000f7c6003986 */ /* 0x0087e8000c10193c */
[----:B------:R4:W-:Y:S01]  /*c32f0*/  @P0 STG.E desc[UR60][R232.64], R237 ;  /* 0x000000ede8000986 */ /* 0x0009e2000c10193c */
[----:B------:R-:W-:-:S03]  /*c3300*/  ISETP.LT.AND P3, PT, R11, R245, !P6 ;  /* 0x000000f50b00720c */ /* 0x000fc60007761270 */
[----:B------:R-:W2:Y:S01]  /*c3310*/  LDL.LU R245, [R1+0x15ec] ;  /* 0x0015ec0001f57983 */ /* 0x000ea20000300800 */
[----:B---3--:R-:W-:Y:S01]  /*c3320*/  IMAD.WIDE R198, R0, 0x4, R8 ;  /* 0x0000000400c67825 */ /* 0x008fe200078e0208 */
[----:B----4-:R-:W3:Y:S01]  /*c3330*/  LDC.64 R232, c[0x0][0x228] ;  /* 0x00008a00ffe87b82 */ /* 0x010ee20000000a00 */
[----:B------:R-:W-:Y:S02]  /*c3340*/  ISETP.LT.AND P4, PT, R17, R246, !P6 ;  /* 0x000000f61100720c */ /* 0x000fe40007781270 */
[----:B------:R-:W-:-:S05]  /*c3350*/  ISETP.LT.AND P0, PT, R13, R235, !P6 ;  /* 0x000000eb0d00720c */ /* 0x000fca0007701270 */
[----:B------:R-:W4:Y:S01]  /*c3360*/  LDC R237, c[0x0][0x228] ;  /* 0x00008a00ffed7b82 */ /* 0x000f220000000800 */
[----:B------:R1:W-:Y:S02]  /*c3370*/  @P5 STG.E desc[UR60][R198.64], R252 ;  /* 0x000000fcc6005986 */ /* 0x0003e4000c10193c */
[----:B-1----:R-:W-:Y:S02]  /*c3380*/  ISETP.GE.AND P5, PT, R16, R244, PT ;  /* 0x000000f41000720c */ /* 0x002fe40003fa6270 */
[----:B------:R-:W3:Y:S04]  /*c3390*/  LDL.LU R16, [R1+0x19ec] ;  /* 0x0019ec0001107983 */ /* 0x000ee80000300800 */
[----:B------:R-:W4:Y:S01]  /*c33a0*/  LDL.LU R244, [R1+0xdec] ;  /* 0x000dec0001f47983 */ /* 0x000f220000300800 */
[----:B------:R-:W-:Y:S01]  /*c33b0*/  IMAD.IADD R0, R0, 0x1, R14 ;  /* 0x0000000100007824 */ /* 0x000fe200078e020e */
[----:B------:R-:W-:Y:S01]  /*c33c0*/  ISETP.LT.AND P6, PT, R15, R196, !P6 ;  /* 0x000000c40f00720c */ /* 0x000fe200077c1270 */
[----:B------:R-:W1:Y:S02]  /*c33d0*/  LDC R246, c[0x0][0x228] ;  /* 0x00008a00fff67b82 */ /* 0x000e640000000800 */
[----:B------:R-:W-:-:S04]  /*c33e0*/  IMAD.WIDE R196, R0, 0x4, R2 ;  /* 0x0000000400c47825 */ /* 0x000fc800078e0202 */
[C---:B------:R-:W-:Y:S02]  /*c33f0*/  IMAD.WIDE R234, R0.reuse, 0x4, R6 ;  /* 0x0000000400ea7825 */ /* 0x040fe400078e0206 */
[----:B------:R-:W1:Y:S08]  /*c3400*/  LDC R247, c[0x0][0x228] ;  /* 0x00008a00fff77b82 */ /* 0x000e700000000800 */
[----:B------:R-:W1:Y:S01]  /*c3410*/  LDC R252, c[0x0][0x228] ;  /* 0x00008a00fffc7b82 */ /* 0x000e620000000800 */
[C---:B------:R-:W-:Y:S01]  /*c3420*/  IMAD.WIDE R198, R0.reuse, 0x4, R4 ;  /* 0x0000000400c67825 */ /* 0x040fe200078e0204 */
[----:B------:R1:W-:Y:S03]  /*c3430*/  @P3 STG.E desc[UR60][R196.64], R239 ;  /* 0x000000efc4003986 */ /* 0x0003e6000c10193c */
[----:B-1----:R-:W-:-:S03]  /*c3440*/  IMAD.WIDE R196, R0, 0x4, R8 ;  /* 0x0000000400c47825 */ /* 0x002fc600078e0208 */
[----:B------:R-:W1:Y:S01]  /*c3450*/  LDC R239, c[0x0][0x228] ;  /* 0x00008a00ffef7b82 */ /* 0x000e620000000800 */
[----:B---3--:R3:W-:Y:S01]  /*c3460*/  @P0 STG.E desc[UR60][R198.64], R16 ;  /* 0x00000010c6000986 */ /* 0x0087e2000c10193c */
[----:B--2---:R-:W-:-:S03]  /*c3470*/  ISETP.LT.AND P0, PT, R11, R238, !P5 ;  /* 0x000000ee0b00720c */ /* 0x004fc60006f01270 */
[----:B------:R2:W-:Y:S04]  /*c3480*/  @P4 STG.E desc[UR60][R234.64], R245 ;  /* 0x000000f5ea004986 */ /* 0x0005e8000c10193c */
[----:B------:R-:W2:Y:S01]  /*c3490*/  LDL.LU R238, [R1+0x1fc] ;  /* 0x0001fc0001ee7983 */ /* 0x000ea20000300800 */
[----:B------:R-:W-:-:S03]  /*c34a0*/  ISETP.LT.AND P4, PT, R17, R236, !P5 ;  /* 0x000000ec1100720c */ /* 0x000fc60006f81270 */
[----:B----4-:R4:W-:Y:S04]  /*c34b0*/  @P6 STG.E desc[UR60][R196.64], R244 ;  /* 0x000000f4c4006986 */ /* 0x0109e8000c10193c */
[----:B------:R-:W4:Y:S01]  /*c34c0*/  LDL.LU R236, [R1+0x9fc] ;  /* 0x0009fc0001ec7983 */ /* 0x000f220000300800 */
[----:B---3--:R-:W-:Y:S01]  /*c34d0*/  IADD3 R16, R10, 0x100, RZ ;  /* 0x000001000a107810 */ /* 0x008fe20007ffe0ff */
[----:B--2---:R-:W2:Y:S01]  /*c34e0*/  LDC R245, c[0x0][0x228] ;  /* 0x00008a00fff57b82 */ /* 0x004ea20000000800 */
[----:B-1----:R-:W-:Y:S02]  /*c34f0*/  ISETP.LT.AND P3, PT, R13, R239, !P5 ;  /* 0x000000ef0d00720c */ /* 0x002fe40006f61270 */
[----:B------:R-:W-:Y:S01]  /*c3500*/  ISETP.GE.AND P6, PT, R16, R233, PT ;  /* 0x000000e91000720c */ /* 0x000fe20003fc6270 */
[----:B------:R-:W-:Y:S01]  /*c3510*/  IMAD.IADD R0, R0, 0x1, R14 ;  /* 0x0000000100007824 */ /* 0x000fe200078e020e */
[----:B------:R-:W3:Y:S04]  /*c3520*/  LDL.LU R16, [R1+0x11fc] ;  /* 0x0011fc0001107983 */ /* 0x000ee80000300800 */
[----:B------:R-:W2:Y:S01]  /*c3530*/  LDL.LU R233, [R1+0x5fc] ;  /* 0x0005fc0001e97983 */ /* 0x000ea20000300800 */
[----:B------:R-:W-:Y:S01]  /*c3540*/  ISETP.LT.AND P5, PT, R15, R237, !P5 ;  /* 0x000000ed0f00720c */ /* 0x000fe20006fa1270 */
[----:B----4-:R-:W-:-:S04]  /*c3550*/  IMAD.WIDE R196, R0, 0x4, R2 ;  /* 0x0000000400c47825 */ /* 0x010fc800078e0202 */
[----:B------:R-:W-:-:S04]  /*c3560*/  IMAD.WIDE R198, R0, 0x4, R4 ;  /* 0x0000000400c67825 */ /* 0x000fc800078e0204 */
[----:B------:R-:W-:Y:S01]  /*c3570*/  IMAD.WIDE R234, R0, 0x4, R6 ;  /* 0x0000000400ea7825 */ /* 0x000fe200078e0206 */
[----:B------:R-:W1:Y:S08]  /*c3580*/  LDC R239, c[0x0][0x228] ;  /* 0x00008a00ffef7b82 */ /* 0x000e700000000800 */
[----:B------:R-:W4:Y:S01]  /*c3590*/  LDC R244, c[0x0][0x228] ;  /* 0x00008a00fff47b82 */ /* 0x000f220000000800 */
[----:B---3--:R3:W-:Y:S04]  /*c35a0*/  @P0 STG.E desc[UR60][R196.64], R16 ;  /* 0x00000010c4000986 */ /* 0x0087e8000c10193c */
[----:B--2---:R-:W-:Y:S04]  /*c35b0*/  @P3 STG.E desc[UR60][R198.64], R233 ;  /* 0x000000e9c6003986 */ /* 0x004fe8000c10193c */
[----:B------:R2:W-:Y:S01]  /*c35c0*/  @P4 STG.E desc[UR60][R234.64], R238 ;  /* 0x000000eeea004986 */ /* 0x0005e2000c10193c */
[----:B------:R-:W-:-:S03]  /*c35d0*/  ISETP.LT.AND P0, PT, R17, R252, !P6 ;  /* 0x000000fc1100720c */ /* 0x000fc60007701270 */
[----:B------:R-:W4:Y:S01]  /*c35e0*/  LDL.LU R252, [R1+0x1de0] ;  /* 0x001de00001fc7983 */ /* 0x000f220000300800 */
[C---:B---3--:R-:W-:Y:S01]  /*c35f0*/  IMAD.IADD R16, R0.reuse, 0x1, R14 ;  /* 0x0000000100107824 */ /* 0x048fe200078e020e */
[----:B------:R-:W3:Y:S01]  /*c3600*/  LDC.64 R196, c[0x0][0x228] ;  /* 0x00008a00ffc47b82 */ /* 0x000ee20000000a00 */
[----:B--2---:R-:W-:Y:S01]  /*c3610*/  IMAD.WIDE R234, R0, 0x4, R8 ;  /* 0x0000000400ea7825 */ /* 0x004fe200078e0208 */
[----:B------:R-:W2:Y:S04]  /*c3620*/  LDL.LU R238, [R1+0xdf0] ;  /* 0x000df00001ee7983 */ /* 0x000ea80000300800 */
[----:B------:R-:W3:Y:S02]  /*c3630*/  LDL.LU R0, [R1+0x15f0] ;  /* 0x0015f00001007983 */ /* 0x000ee40000300800 */
[----:B------:R-:W2:Y:S02]  /*c3640*/  LDC.64 R198, c[0x0][0x228] ;  /* 0x00008a00ffc67b82 */ /* 0x000ea40000000a00 */
[----:B------:R1:W-:Y:S01]  /*c3650*/  @P5 STG.E desc[UR60][R234.64], R236 ;  /* 0x000000ecea005986 */ /* 0x0003e2000c10193c */
[----:B------:R-:W-:-:S03]  /*c3660*/  ISETP.LT.AND P5, PT, R17, R245, !P2 ;  /* 0x000000f51100720c */ /* 0x000fc600057a1270 */
[----:B------:R-:W2:Y:S01]  /*c3670*/  LDL.LU R245, [R1+0x19f0] ;  /* 0x0019f00001f57983 */ /* 0x000ea20000300800 */
[----:B------:R-:W-:Y:S02]  /*c3680*/  ISETP.LT.AND P4, PT, R11, R246, !P6 ;  /* 0x000000f60b00720c */ /* 0x000fe40007781270 */
[----:B------:R-:W-:Y:S02]  /*c3690*/  ISETP.LT.AND P3, PT, R13, R247, !P6 ;  /* 0x000000f70d00720c */ /* 0x000fe40007761270 */
[----:B------:R-:W-:Y:S01]  /*c36a0*/  ISETP.LT.AND P6, PT, R15, R232, !P6 ;  /* 0x000000e80f00720c */ /* 0x000fe200077c1270 */
[C---:B------:R-:W-:Y:S01]  /*c36b0*/  IMAD.WIDE R232, R16.reuse, 0x4, R2 ;  /* 0x0000000410e87825 */ /* 0x040fe200078e0202 */
[----:B------:R-:W3:Y:S08]  /*c36c0*/  LDC R246, c[0x0][0x228] ;  /* 0x00008a00fff67b82 */ /* 0x000ef00000000800 */
[----:B------:R-:W3:Y:S01]  /*c36d0*/  LDC R247, c[0x0][0x228] ;  /* 0x00008a00fff77b82 */ /* 0x000ee20000000800 */
[----:B-1----:R-:W-:-:S04]  /*c36e0*/  IMAD.WIDE R234, R16, 0x4, R4 ;  /* 0x0000000410ea7825 */ /* 0x002fc800078e0204 */
[----:B------:R-:W-:Y:S01]  /*c36f0*/  IMAD.WIDE R236, R16, 0x4, R6 ;  /* 0x0000000410ec7825 */ /* 0x000fe200078e0206 */
[----:B----4-:R1:W-:Y:S01]  /*c3700*/  @P4 STG.E desc[UR60][R232.64], R252 ;  /* 0x000000fce8004986 */ /* 0x0103e2000c10193c */
[----:B------:R-:W-:-:S03]  /*c3710*/  ISETP.LT.AND P4, PT, R13, R244, !P2 ;  /* 0x000000f40d00720c */ /* 0x000fc60005781270 */
[----:B-1----:R-:W4:Y:S04]  /*c3720*/  LDL.LU R252, [R1+0x200] ;  /* 0x0002000001fc7983 */ /* 0x002f280000300800 */
[----:B--2---:R1:W-:Y:S04]  /*c3730*/  @P3 STG.E desc[UR60][R234.64], R245 ;  /* 0x000000f5ea003986 */ /* 0x0043e8000c10193c */
[----:B---3--:R2:W-:Y:S01]  /*c3740*/  @P0 STG.E desc[UR60][R236.64], R0 ;  /* 0x00000000ec000986 */ /* 0x0085e2000c10193c */
[----:B------:R-:W-:-:S03]  /*c3750*/  ISETP.LT.AND P3, PT, R11, R239, !P2 ;  /* 0x000000ef0b00720c */ /* 0x000fc60005761270 */
[----:B------:R-:W3:Y:S04]  /*c3760*/  LDL.LU R239, [R1+0xe00] ;  /* 0x000e000001ef7983 */ /* 0x000ee80000300800 */
[----:B------:R-:W4:Y:S01]  /*c3770*/  LDL.LU R244, [R1+0x1de4] ;  /* 0x001de40001f47983 */ /* 0x000f220000300800 */
[----:B------:R-:W-:Y:S01]  /*c3780*/  IMAD.WIDE R232, R16, 0x4, R8 ;  /* 0x0000000410e87825 */ /* 0x000fe200078e0208 */
[----:B-1----:R-:W1:Y:S03]  /*c3790*/  LDC R245, c[0x0][0x22c] ;  /* 0x00008b00fff57b82 */ /* 0x002e660000000800 */
[----:B--2---:R-:W-:-:S05]  /*c37a0*/  VIADD R236, R10, 0x181 ;  /* 0x000001810aec7836 */ /* 0x004fca0000000000 */
[----:B------:R-:W2:Y:S01]  /*c37b0*/  LDC R237, c[0x0][0x228] ;  /* 0x00008a00ffed7b82 */ /* 0x000ea20000000800 */
[----:B------:R-:W-:Y:S02]  /*c37c0*/  ISETP.GE.AND P0, PT, R236, R197, PT ;  /* 0x000000c5ec00720c */ /* 0x000fe40003f06270 */
[----:B------:R-:W2:Y:S04]  /*c37d0*/  LDL.LU R236, [R1+0x600] ;  /* 0x0006000001ec7983 */ /* 0x000ea80000300800 */
[----:B------:R-:W4:Y:S04]  /*c37e0*/  LDL.LU R197, [R1+0xa00] ;  /* 0x000a000001c57983 */ /* 0x000f280000300800 */
[----:B------:R1:W-:Y:S02]  /*c37f0*/  @P6 STG.E desc[UR60][R232.64], R238 ;  /* 0x000000eee8006986 */ /* 0x0003e4000c10193c */
[----:B-1----:R-:W1:Y:S01]  /*c3800*/  LDC R238, c[0x0][0x228] ;  /* 0x00008a00ffee7b82 */ /* 0x002e620000000800 */
[----:B------:R-:W-:Y:S01]  /*c3810*/  IADD3 R0, R16, R14, RZ ;  /* 0x0000000e10007210 */ /* 0x000fe20007ffe0ff */
[----:B------:R-:W-:-:S04]  /*c3820*/  VIADD R16, R10, 0x102 ;  /* 0x000001020a107836 */ /* 0x000fc80000000000 */
[----:B------:R-:W-:-:S04]  /*c3830*/  IMAD.WIDE R234, R0, 0x4, R2 ;  /* 0x0000000400ea7825 */ /* 0x000fc800078e0202 */
[----:B------:R-:W-:Y:S01]  /*c3840*/  IMAD.WIDE R232, R0, 0x4, R4 ;  /* 0x0000000400e87825 */ /* 0x000fe200078e0204 */
[----:B------:R-:W-:Y:S02]  /*c3850*/  ISETP.GE.AND P6, PT, R16, R199, PT ;  /* 0x000000c71000720c */ /* 0x000fe40003fc6270 */
[----:B------:R-:W-:Y:S02]  /*c3860*/  IADD3 R16, R10, 0x103, RZ ;  /* 0x000001030a107810 */ /* 0x000fe40007ffe0ff */
[----:B-1----:R-:W-:Y:S02]  /*c3870*/  ISETP.LT.AND P2, PT, R15, R238, !P2 ;  /* 0x000000ee0f00720c */ /* 0x002fe40005741270 */
[----:B------:R-:W1:Y:S01]  /*c3880*/  LDC R238, c[0x0][0x228] ;  /* 0x00008a00ffee7b82 */ /* 0x000e620000000800 */
[----:B---3--:R3:W-:Y:S01]  /*c3890*/  @P3 STG.E desc[UR60][R234.64], R239 ;  /* 0x000000efea003986 */ /* 0x0087e2000c10193c */
[----:B------:R-:W-:-:S06]  /*c38a0*/  ISETP.LT.AND P3, PT, R17, R247, !P6 ;  /* 0x000000f71100720c */ /* 0x000fcc0007761270 */
[----:B------:R-:W1:Y:S01]  /*c38b0*/  LDC R247, c[0x0][0x228] ;  /* 0x00008a00fff77b82 */ /* 0x000e620000000800 */
[----:B---3--:R-:W-:-:S07]  /*c38c0*/  IMAD.WIDE R234, R0, 0x4, R6 ;  /* 0x0000000400ea7825 */ /* 0x008fce00078e0206 */
[----:B------:R-:W3:Y:S01]  /*c38d0*/  LDC R239, c[0x0][0x228] ;  /* 0x00008a00ffef7b82 */ /* 0x000ee20000000800 */
[----:B--2---:R2:W-:Y:S01]  /*c38e0*/  @P4 STG.E desc[UR60][R232.64], R236 ;  /* 0x000000ece8004986 */ /* 0x0045e2000c10193c */
[----:B------:R-:W-:-:S03]  /*c38f0*/  ISETP.LT.AND P4, PT, R11, R246, !P6 ;  /* 0x000000f60b00720c */ /* 0x000fc60007781270 */
[----:B----4-:R4:W-:Y:S01]  /*c3900*/  @P5 STG.E desc[UR60][R234.64], R197 ;  /* 0x000000c5ea005986 */ /* 0x0109e2000c10193c */
[----:B------:R-:W-:Y:S02]  /*c3910*/  ISETP.LT.AND P5, PT, R13, R237, !P6 ;  /* 0x000000ed0d00720c */ /* 0x000fe400077a1270 */
[----:B------:R-:W-:Y:S01]  /*c3920*/  ISETP.LT.AND P6, PT, R15, R198, !P6 ;  /* 0x000000c60f00720c */ /* 0x000fe200077c1270 */
[----:B------:R-:W1:Y:S08]  /*c3930*/  LDC R246, c[0x0][0x228] ;  /* 0x00008a00fff67b82 */ /* 0x000e700000000800 */
[----:B--2---:R-:W2:Y:S01]  /*c3940*/  LDC.64 R232, c[0x0][0x228] ;  /* 0x00008a00ffe87b82 */ /* 0x004ea20000000a00 */
[----:B----4-:R-:W-:-:S04]  /*c3950*/  IMAD.WIDE R234, R0, 0x4, R8 ;  /* 0x0000000400ea7825 */ /* 0x010fc800078e0208 */
[----:B------:R-:W-:-:S03]  /*c3960*/  IMAD.IADD R0, R0, 0x1, R14 ;  /* 0x0000000100007824 */ /* 0x000fc600078e020e */
[----:B------:R-:W4:Y:S01]  /*c3970*/  LDC R197, c[0x0][0x228] ;  /* 0x00008a00ffc57b82 */ /* 0x000f220000000800 */
[----:B------:R-:W-:Y:S01]  /*c3980*/  IMAD.WIDE R198, R0, 0x4, R2 ;  /* 0x0000000400c67825 */ /* 0x000fe200078e0202 */
[----:B------:R3:W-:Y:S01]  /*c3990*/  @P2 STG.E desc[UR60][R234.64], R252 ;  /* 0x000000fcea002986 */ /* 0x0007e2000c10193c */
[----:B------:R-:W-:-:S03]  /*c39a0*/  ISETP.GE.AND P2, PT, R16, R245, PT ;  /* 0x000000f51000720c */ /* 0x000fc60003f46270 */
[----:B------:R-:W2:Y:S04]  /*c39b0*/  LDL.LU R16, [R1+0x15f4] ;  /* 0x0015f40001107983 */ /* 0x000ea80000300800 */
[----:B------:R-:W4:Y:S04]  /*c39c0*/  LDL.LU R245, [R1+0xdf4] ;  /* 0x000df40001f57983 */ /* 0x000f280000300800 */
[----:B------:R1:W-:Y:S01]  /*c39d0*/  @P4 STG.E desc[UR60][R198.64], R244 ;  /* 0x000000f4c6004986 */ /* 0x0003e2000c10193c */
[C---:B------:R-:W-:Y:S01]  /*c39e0*/  IMAD.WIDE R236, R0.reuse, 0x4, R6 ;  /* 0x0000000400ec7825 */ /* 0x040fe200078e0206 */
[----:B---3--:R-:W3:Y:S08]  /*c39f0*/  LDC R252, c[0x0][0x228] ;  /* 0x00008a00fffc7b82 */ /* 0x008ef00000000800 */
[----:B-1----:R-:W1:Y:S01]  /*c3a00*/  LDC R244, c[0x0][0x228] ;  /* 0x00008a00fff47b82 */ /* 0x002e620000000800 */
[----:B------:R-:W3:Y:S01]  /*c3a10*/  LDL.LU R199, [R1+0x19f4] ;  /* 0x0019f40001c77983 */ /* 0x000ee20000300800 */
[----:B------:R-:W-:Y:S01]  /*c3a20*/  IMAD.WIDE R234, R0, 0x4, R4 ;  /* 0x0000000400ea7825 */ /* 0x000fe200078e0204 */
[----:B-1----:R-:W-:-:S02]  /*c3a30*/  ISETP.LT.AND P4, PT, R13, R244, !P2 ;  /* 0x000000f40d00720c */ /* 0x002fc40005781270 */
[----:B------:R-:W4:Y:S04]  /*c3a40*/  LDL.LU R244, [R1+0xa04] ;  /* 0x000a040001f47983 */ /* 0x000f280000300800 */
[----:B---3--:R1:W-:Y:S04]  /*c3a50*/  @P5 STG.E desc[UR60][R234.64], R199 ;  /* 0x000000c7ea005986 */ /* 0x0083e8000c10193c */
[----:B--2---:R2:W-:Y:S01]  /*c3a60*/  @P3 STG.E desc[UR60][R236.64], R16 ;  /* 0x00000010ec003986 */ /* 0x0045e2000c10193c */
[----:B----4-:R-:W-:-:S03]  /*c3a70*/  ISETP.LT.AND P3, PT, R17, R197, !P2 ;  /* 0x000000c51100720c */ /* 0x010fc60005761270 */
[----:B------:R-:W3:Y:S01]  /*c3a80*/  LDL.LU R197, [R1+0x604] ;  /* 0x0006040001c57983 */ /* 0x000ee20000300800 */
[----:B-1----:R-:W-:-:S04]  /*c3a90*/  IMAD.WIDE R198, R0, 0x4, R8 ;  /* 0x0000000400c67825 */ /* 0x002fc800078e0208 */
[----:B--2---:R-:W-:Y:S01]  /*c3aa0*/  VIADD R16, R10, 0x104 ;  /* 0x000001040a107836 */ /* 0x004fe20000000000 */
[----:B------:R1:W-:Y:S04]  /*c3ab0*/  @P6 STG.E desc[UR60][R198.64], R245 ;  /* 0x000000f5c6006986 */ /* 0x0003e8000c10193c */
[----:B------:R-:W-:Y:S02]  /*c3ac0*/  ISETP.GE.AND P6, PT, R16, R233, PT ;  /* 0x000000e91000720c */ /* 0x000fe40003fc6270 */
[----:B------:R-:W2:Y:S01]  /*c3ad0*/  LDL.LU R16, [R1+0xe04] ;  /* 0x000e040001107983 */ /* 0x000ea20000300800 */
[----:B------:R-:W-:Y:S02]  /*c3ae0*/  ISETP.LT.AND P5, PT, R11, R239, !P2 ;  /* 0x000000ef0b00720c */ /* 0x000fe400057a1270 */
[----:B------:R-:W-:Y:S01]  /*c3af0*/  IADD3 R0, R0, R14, RZ ;  /* 0x0000000e00007210 */ /* 0x000fe20007ffe0ff */
[----:B------:R-:W4:Y:S01]  /*c3b00*/  LDL.LU R233, [R1+0x204] ;  /* 0x0002040001e97983 */ /* 0x000f220000300800 */
[----:B------:R-:W4:Y:S08]  /*c3b10*/  LDC R239, c[0x0][0x22c] ;  /* 0x00008b00ffef7b82 */ /* 0x000f300000000800 */
[----:B-1----:R-:W1:Y:S01]  /*c3b20*/  LDC R245, c[0x0][0x228] ;  /* 0x00008a00fff57b82 */ /* 0x002e620000000800 */
[----:B------:R-:W-:-:S04]  /*c3b30*/  IMAD.WIDE R234, R0, 0x4, R4 ;  /* 0x0000000400ea7825 */ /* 0x000fc800078e0204 */
[----:B------:R-:W-:-:S04]  /*c3b40*/  IMAD.WIDE R198, R0, 0x4, R2 ;  /* 0x0000000400c67825 */ /* 0x000fc800078e0202 */
[C---:B------:R-:W-:Y:S01]  /*c3b50*/  IMAD.WIDE R236, R0.reuse, 0x4, R6 ;  /* 0x0000000400ec7825 */ /* 0x040fe200078e0206 */
[----:B------:R-:W-:Y:S02]  /*c3b60*/  ISETP.LT.AND P2, PT, R15, R238, !P2 ;  /* 0x000000ee0f00720c */ /* 0x000fe40005741270 */
[----:B------:R-:W1:Y:S01]  /*c3b70*/  LDC R238, c[0x0][0x228] ;  /* 0x00008a00ffee7b82 */ /* 0x000e620000000800 */
[----:B--2---:R-:W-:Y:S04]  /*c3b80*/  @P5 STG.E desc[UR60][R198.64], R16 ;  /* 0x00000010c6005986 */ /* 0x004fe8000c10193c */
[----:B---3--:R2:W-:Y:S04]  /*c3b90*/  @P4 STG.E desc[UR60][R234.64], R197 ;  /* 0x000000c5ea004986 */ /* 0x0085e8000c10193c */
[----:B------:R3:W-:Y:S04]  /*c3ba0*/  @P3 STG.E desc[UR60][R236.64], R244 ;  /* 0x000000f4ec003986 */ /* 0x0007e8000c10193c */
[----:B--2---:R-:W2:Y:S04]  /*c3bb0*/  LDL.LU R234, [R1+0x19f8] ;  /* 0x0019f80001ea7983 */ /* 0x004ea80000300800 */
[----:B------:R-:W2:Y:S04]  /*c3bc0*/  LDL.LU R235, [R1+0x15f8] ;  /* 0x0015f80001eb7983 */ /* 0x000ea80000300800 */
[----:B---3--:R-:W3:Y:S01]  /*c3bd0*/  LDL.LU R236, [R1+0x1de8] ;  /* 0x001de80001ec7983 */ /* 0x008ee20000300800 */
[----:B------:R-:W-:Y:S01]  /*c3be0*/  ISETP.LT.AND P3, PT, R11, R246, !P6 ;  /* 0x000000f60b00720c */ /* 0x000fe20007761270 */
[----:B------:R-:W-:-:S04]  /*c3bf0*/  IMAD.WIDE R198, R0, 0x4, R8 ;  /* 0x0000000400c67825 */ /* 0x000fc800078e0208 */
[----:B------:R-:W-:Y:S02]  /*c3c00*/  IMAD.IADD R0, R0, 0x1, R14 ;  /* 0x0000000100007824 */ /* 0x000fe400078e020e */
[----:B------:R-:W-:Y:S01]  /*c3c10*/  VIADD R16, R10, 0x105 ;  /* 0x000001050a107836 */ /* 0x000fe20000000000 */
[----:B------:R-:W-:Y:S02]  /*c3c20*/  ISETP.LT.AND P4, PT, R13, R247, !P6 ;  /* 0x000000f70d00720c */ /* 0x000fe40007781270 */
[----:B------:R-:W-:Y:S01]  /*c3c30*/  ISETP.LT.AND P5, PT, R17, R252, !P6 ;  /* 0x000000fc1100720c */ /* 0x000fe200077a1270 */
[----:B----4-:R4:W-:Y:S04]  /*c3c40*/  @P2 STG.E desc[UR60][R198.64], R233 ;  /* 0x000000e9c6002986 */ /* 0x0109e8000c10193c */
[----:B------:R-:W2:Y:S01]  /*c3c50*/  LDL.LU R247, [R1+0xe08] ;  /* 0x000e080001f77983 */ /* 0x000ea20000300800 */
[----:B------:R-:W-:-:S03]  /*c3c60*/  ISETP.GE.AND P2, PT, R16, R239, PT ;  /* 0x000000ef1000720c */ /* 0x000fc60003f46270 */
[----:B------:R-:W2:Y:S01]  /*c3c70*/  LDL.LU R252, [R1+0x608] ;  /* 0x0006080001fc7983 */ /* 0x000ea20000300800 */
[----:B------:R-:W2:Y:S08]  /*c3c80*/  LDC R197, c[0x0][0x228] ;  /* 0x00008a00ffc57b82 */ /* 0x000eb00000000800 */
[----:B------:R-:W2:Y:S01]  /*c3c90*/  LDC R244, c[0x0][0x228] ;  /* 0x00008a00fff47b82 */ /* 0x000ea20000000800 */
[----:B------:R-:W-:-:S07]  /*c3ca0*/  ISETP.LT.AND P6, PT, R15, R232, !P6 ;  /* 0x000000e80f00720c */ /* 0x000fce00077c1270 */
[----:B------:R-:W2:Y:S08]  /*c3cb0*/  LDC R237, c[0x0][0x22c] ;  /* 0x00008b00ffed7b82 */ /* 0x000eb00000000800 */
[----:B------:R-:W2:Y:S08]  /*c3cc0*/  LDC R246, c[0x0][0x22c] ;  /* 0x00008b00fff67b82 */ /* 0x000eb00000000800 */
[----:B------:R-:W2:Y:S01]  /*c3cd0*/  LDC R239, c[0x0][0x228] ;  /* 0x00008a00ffef7b82 */ /* 0x000ea20000000800 */
[----:B----4-:R-:W-:-:S05]  /*c3ce0*/  IMAD.WIDE R198, R0, 0x4, R2 ;  /* 0x0000000400c67825 */ /* 0x010fca00078e0202 */
[----:B---3--:R3:W-:Y:S01]  /*c3cf0*/  @P3 STG.E desc[UR60][R198.64], R236 ;  /* 0x000000ecc6003986 */ /* 0x0087e2000c10193c */
[----:B-1----:R-:W-:-:S03]  /*c3d00*/  ISETP.LT.AND P3, PT, R13, R238, !P2 ;  /* 0x000000ee0d00720c */ /* 0x002fc60005761270 */
[----:B------:R-:W4:Y:S01]  /*c3d10*/  LDL.LU R238, [R1+0xdf8] ;  /* 0x000df80001ee7983 */ /* 0x000f220000300800 */
[----:B------:R-:W-:-:S05]  /*c3d20*/  IMAD.WIDE R232, R0, 0x4, R4 ;  /* 0x0000000400e87825 */ /* 0x000fca00078e0204 */
[----:B--2---:R1:W-:Y:S01]  /*c3d30*/  @P4 STG.E desc[UR60][R232.64], R234 ;  /* 0x000000eae8004986 */ /* 0x0043e2000c10193c */
[----:B---3--:R-:W-:Y:S01]  /*c3d40*/  IMAD.WIDE R198, R0, 0x4, R6 ;  /* 0x0000000400c67825 */ /* 0x008fe200078e0206 */
[----:B------:R-:W2:Y:S08]  /*c3d50*/  LDC R236, c[0x0][0x228] ;  /* 0x00008a00ffec7b82 */ /* 0x000eb00000000800 */
[----:B-1----:R-:W1:Y:S01]  /*c3d60*/  LDC R234, c[0x0][0x228] ;  /* 0x00008a00ffea7b82 */ /* 0x002e620000000800 */
[----:B------:R3:W-:Y:S01]  /*c3d70*/  @P5 STG.E desc[UR60][R198.64], R235 ;  /* 0x000000ebc6005986 */ /* 0x0007e2000c10193c */
[----:B------:R-:W-:-:S02]  /*c3d80*/  ISETP.LT.AND P4, PT, R11, R245, !P2 ;  /* 0x000000f50b00720c */ /* 0x000fc40005781270 */
[----:B------:R-:W-:-:S04]  /*c3d90*/  IADD3 R16, R10, 0x107, RZ ;  /* 0x000001070a107810 */ /* 0x000fc80007ffe0ff */
[----:B------:R-:W2:Y:S01]  /*c3da0*/  LDC R245, c[0x0][0x22c] ;  /* 0x00008b00fff57b82 */ /* 0x000ea20000000800 */
[----:B---3--:R-:W-:-:S07]  /*c3db0*/  IMAD.WIDE R198, R0, 0x4, R8 ;  /* 0x0000000400c67825 */ /* 0x008fce00078e0208 */
[----:B------:R-:W3:Y:S01]  /*c3dc0*/  LDC R235, c[0x0][0x228] ;  /* 0x00008a00ffeb7b82 */ /* 0x000ee20000000800 */
[----:B----4-:R4:W-:Y:S01]  /*c3dd0*/  @P6 STG.E desc[UR60][R198.64], R238 ;  /* 0x000000eec6006986 */ /* 0x0109e2000c10193c */
[----:B------:R-:W-:-:S03]  /*c3de0*/  ISETP.LT.AND P6, PT, R17, R197, !P2 ;  /* 0x000000c51100720c */ /* 0x000fc600057c1270 */
[----:B------:R-:W2:Y:S01]  /*c3df0*/  LDL.LU R197, [R1+0xa08] ;  /* 0x000a080001c57983 */ /* 0x000ea20000300800 */
[----:B------:R-:W-:-:S03]  /*c3e00*/  ISETP.LT.AND P2, PT, R15, R244, !P2 ;  /* 0x000000f40f00720c */ /* 0x000fc60005741270 */
[----:B------:R-:W3:Y:S01]  /*c3e10*/  LDL.LU R244, [R1+0x208] ;  /* 0x0002080001f47983 */ /* 0x000ee20000300800 */
[----:B------:R-:W-:Y:S01]  /*c3e20*/  IMAD.IADD R0, R0, 0x1, R14 ;  /* 0x0000000100007824 */ /* 0x000fe200078e020e */
[----:B------:R-:W-:-:S03]  /*c3e30*/  ISETP.GE.AND P5, PT, R16, R237, PT ;  /* 0x000000ed1000720c */ /* 0x000fc60003fa6270 */
[----:B------:R-:W-:-:S04]  /*c3e40*/  IMAD.WIDE R232, R0, 0x4, R2 ;  /* 0x0000000400e87825 */ /* 0x000fc800078e0202 */
[----:B----4-:R-:W-:-:S04]  /*c3e50*/  IMAD.WIDE R198, R0, 0x4, R4 ;  /* 0x0000000400c67825 */ /* 0x010fc800078e0204 */
[----:B------:R-:W-:Y:S01]  /*c3e60*/  VIADD R16, R10, 0x106 ;  /* 0x000001060a107836 */ /* 0x000fe20000000000 */
[----:B------:R-:W4:Y:S08]  /*c3e70*/  LDC R238, c[0x0][0x228] ;  /* 0x00008a00ffee7b82 */ /* 0x000f300000000800 */
[----:B------:R-:W4:Y:S01]  /*c3e80*/  LDC R237, c[0x0][0x228] ;  /* 0x00008a00ffed7b82 */ /* 0x000f220000000800 */
[----:B------:R1:W-:Y:S04]  /*c3e90*/  @P4 STG.E desc[UR60][R232.64], R247 ;  /* 0x000000f7e8004986 */ /* 0x0003e8000c10193c */
[----:B------:R1:W-:Y:S01]  /*c3ea0*/  @P3 STG.E desc[UR60][R198.64], R252 ;  /* 0x000000fcc6003986 */ /* 0x0003e2000c10193c */
[----:B------:R-:W-:Y:S01]  /*c3eb0*/  ISETP.GE.AND P4, PT, R16, R246, PT ;  /* 0x000000f61000720c */ /* 0x000fe20003f86270 */
[----:B-1----:R-:W-:-:S04]  /*c3ec0*/  IMAD.WIDE R232, R0, 0x4, R6 ;  /* 0x0000000400e87825 */ /* 0x002fc800078e0206 */
[----:B------:R-:W-:Y:S01]  /*c3ed0*/  IMAD.WIDE R198, R0, 0x4, R8 ;  /* 0x0000000400c67825 */ /* 0x000fe200078e0208 */
[----:B------:R-:W4:Y:S04]  /*c3ee0*/  LDL.LU R247, [R1+0x15fc] ;  /* 0x0015fc0001f77983 */ /* 0x000f280000300800 */
[----:B------:R-:W4:Y:S01]  /*c3ef0*/  LDL.LU R252, [R1+0xdfc] ;  /* 0x000dfc0001fc7983 */ /* 0x000f220000300800 */
[----:B------:R-:W-:-:S03]  /*c3f00*/  ISETP.LT.AND P3, PT, R11, R239, !P4 ;  /* 0x000000ef0b00720c */ /* 0x000fc60006761270 */
[----:B--2---:R1:W-:Y:S01]  /*c3f10*/  @P6 STG.E desc[UR60][R232.64], R197 ;  /* 0x000000c5e8006986 */ /* 0x0043e2000c10193c */
[----:B------:R-:W-:-:S03]  /*c3f20*/  ISETP.LT.AND P6, PT, R13, R234, !P4 ;  /* 0x000000ea0d00720c */ /* 0x000fc600067c1270 */
[----:B---3--:R2:W-:Y:S04]  /*c3f30*/  @P2 STG.E desc[UR60][R198.64], R244 ;  /* 0x000000f4c6002986 */ /* 0x0085e8000c10193c */
[----:B------:R-:W3:Y:S01]  /*c3f40*/  LDL.LU R234, [R1+0x19fc] ;  /* 0x0019fc0001ea7983 */ /* 0x000ee20000300800 */
[----:B------:R-:W-:-:S03]  /*c3f50*/  ISETP.LT.AND P2, PT, R15, R235, !P4 ;  /* 0x000000eb0f00720c */ /* 0x000fc60006741270 */
[----:B------:R-:W4:Y:S01]  /*c3f60*/  LDL.LU R246, [R1+0x60c] ;  /* 0x00060c0001f67983 */ /* 0x000f220000300800 */
[----:B------:R-:W-:-:S03]  /*c3f70*/  ISETP.LT.AND P4, PT, R17, R236, !P4 ;  /* 0x000000ec1100720c */ /* 0x000fc60006781270 */
[----:B------:R-:W3:Y:S01]  /*c3f80*/  LDL.LU R236, [R1+0x1dec] ;  /* 0x001dec0001ec7983 */ /* 0x000ee20000300800 */
[----:B------:R-:W-:Y:S01]  /*c3f90*/  IADD3 R0, R0, R14, RZ ;  /* 0x0000000e00007210 */ /* 0x000fe20007ffe0ff */
[----:B------:R-:W-:Y:S01]  /*c3fa0*/  VIADD R16, R10, 0x108 ;  /* 0x000001080a107836 */ /* 0x000fe20000000000 */
[----:B------:R-:W4:Y:S08]  /*c3fb0*/  LDC R239, c[0x0][0x228] ;  /* 0x00008a00ffef7b82 */ /* 0x000f300000000800 */
[----:B-1----:R-:W1:Y:S08]  /*c3fc0*/  LDC R197, c[0x0][0x228] ;  /* 0x00008a00ffc57b82 */ /* 0x002e700000000800 */
[----:B------:R-:W1:Y:S01]  /*c3fd0*/  LDC R235, c[0x0][0x228] ;  /* 0x00008a00ffeb7b82 */ /* 0x000e620000000800 */
[----:B------:R-:W-:-:S04]  /*c3fe0*/  IMAD.WIDE R232, R0, 0x4, R2 ;  /* 0x0000000400e87825 */ /* 0x000fc800078e0202 */
[----:B--2---:R-:W-:-:S03]  /*c3ff0*/  IMAD.WIDE R198, R0, 0x4, R4 ;  /* 0x0000000400c67825 */ /* 0x004fc600078e0204 */
[----:B------:R-:W2:Y:S01]  /*c4000*/  LDC R244, c[0x0][0x228] ;  /* 0x00008a00fff47b82 */ /* 0x000ea20000000800 */
[----:B---3--:R3:W-:Y:S01]  /*c4010*/  @P3 STG.E desc[UR60][R232.64], R236 ;  /* 0x000000ece8003986 */ /* 0x0087e2000c10193c */
[----:B------:R-:W-:-:S03]  /*c4020*/  ISETP.GE.AND P3, PT, R16, R245, PT ;  /* 0x000000f51000720c */ /* 0x000fc60003f66270 */
[----:B------:R-:W2:Y:S04]  /*c4030*/  LDL.LU R245, [R1+0xe0c] ;  /* 0x000e0c0001f57983 */ /* 0x000ea80000300800 */
[----:B------:R1:W-:Y:S01]  /*c4040*/  @P6 STG.E desc[UR60][R198.64], R234 ;  /* 0x000000eac6006986 */ /* 0x0003e2000c10193c */
[----:B----4-:R-:W-:Y:S02]  /*c4050*/  ISETP.LT.AND P6, PT, R11, R238, !P5 ;  /* 0x000000ee0b00720c */ /* 0x010fe40006fc1270 */
[----:B------:R-:W4:Y:S08]  /*c4060*/  LDC R238, c[0x0][0x228] ;  /* 0x00008a00ffee7b82 */ /* 0x000f300000000800 */
[----:B---3--:R-:W3:Y:S01]  /*c4070*/  LDC R236, c[0x0][0x22c] ;  /* 0x00008b00ffec7b82 */ /* 0x008ee20000000800 */
[----:B------:R-:W-:-:S04]  /*c4080*/  IMAD.WIDE R232, R0, 0x4, R6 ;  /* 0x0000000400e87825 */ /* 0x000fc800078e0206 */
[----:B-1----:R-:W-:-:S04]  /*c4090*/  IMAD.WIDE R198, R0, 0x4, R8 ;  /* 0x0000000400c67825 */ /* 0x002fc800078e0208 */
[----:B------:R-:W-:Y:S01]  /*c40a0*/  IMAD.IADD R0, R0, 0x1, R14 ;  /* 0x0000000100007824 */ /* 0x000fe200078e020e */
[----:B------:R-:W-:Y:S01]  /*c40b0*/  IADD3 R16, R10, 0x109, RZ ;  /* 0x000001090a107810 */ /* 0x000fe20007ffe0ff */
[----:B------:R-:W1:Y:S01]  /*c40c0*/  LDC R234, c[0x0][0x228] ;  /* 0x00008a00ffea7b82 */ /* 0x000e620000000800 */
[----:B------:R4:W-:Y:S04]  /*c40d0*/  @P4 STG.E desc[UR60][R232.64], R247 ;  /* 0x000000f7e8004986 */ /* 0x0009e8000c10193c */
[----:B------:R4:W-:Y:S01]  /*c40e0*/  @P2 STG.E desc[UR60][R198.64], R252 ;  /* 0x000000fcc6002986 */ /* 0x0009e2000c10193c */
[----:B------:R-:W-:-:S03]  /*c40f0*/  ISETP.LT.AND P2, PT, R17, R197, !P5 ;  /* 0x000000c51100720c */ /* 0x000fc60006f41270 */
[----:B----4-:R-:W4:Y:S01]  /*c4100*/  LDL.LU R247, [R1+0x1a00] ;  /* 0x001a000001f77983 */ /* 0x010f220000300800 */
[----:B------:R-:W-:-:S03]  /*c4110*/  IMAD.WIDE R198, R0, 0x4, R2 ;  /* 0x0000000400c67825 */ /* 0x000fc600078e0202 */
[----:B------:R-:W4:Y:S04]  /*c4120*/  LDL.LU R252, [R1+0x1600] ;  /* 0x0016000001fc7983 */ /* 0x000f280000300800 */
[----:B------:R-:W3:Y:S04]  /*c4130*/  LDL.LU R197, [R1+0x20c] ;  /* 0x00020c0001c57983 */ /* 0x000ee80000300800 */
[----:B--2---:R2:W-:Y:S01]  /*c4140*/  @P6 STG.E desc[UR60][R198.64], R245 ;  /* 0x000000f5c6006986 */ /* 0x0045e2000c10193c */
[----:B------:R-:W-:-:S03]  /*c4150*/  ISETP.LT.AND P6, PT, R13, R239, !P3 ;  /* 0x000000ef0d00720c */ /* 0x000fc60005fc1270 */
[----:B------:R-:W4:Y:S01]  /*c4160*/  LDL.LU R239, [R1+0xa0c] ;  /* 0x000a0c0001ef7983 */ /* 0x000f220000300800 */
[----:B------:R-:W-:Y:S02]  /*c4170*/  ISETP.LT.AND P4, PT, R13, R237, !P5 ;  /* 0x000000ed0d00720c */ /* 0x000fe40006f81270 */
[----:B------:R-:W-:Y:S01]  /*c4180*/  ISETP.LT.AND P5, PT, R15, R235, !P5 ;  /* 0x000000eb0f00720c */ /* 0x000fe20006fa1270 */
[C---:B------:R-:W-:Y:S01]  /*c4190*/  IMAD.WIDE R232, R0.reuse, 0x4, R4 ;  /* 0x0000000400e87825 */ /* 0x040fe200078e0204 */
[----:B------:R-:W1:Y:S08]  /*c41a0*/  LDC R235, c[0x0][0x228] ;  /* 0x00008a00ffeb7b82 */ /* 0x000e700000000800 */
[----:B------:R-:W1:Y:S08]  /*c41b0*/  LDC R237, c[0x0][0x228] ;  /* 0x00008a00ffed7b82 */ /* 0x000e700000000800 */
[----:B--2---:R-:W2:Y:S01]  /*c41c0*/  LDC R245, c[0x0][0x22c] ;  /* 0x00008b00fff57b82 */ /* 0x004ea20000000800 */
[----:B------:R-:W-:Y:S01]  /*c41d0*/  IMAD.WIDE R198, R0, 0x4, R6 ;  /* 0x0000000400c67825 */ /* 0x000fe200078e0206 */
[----:B------:R3:W-:Y:S01]  /*c41e0*/  @P4 STG.E desc[UR60][R232.64], R246 ;  /* 0x000000f6e8004986 */ /* 0x0007e2000c10193c */
[----:B------:R-:W-:-:S05]  /*c41f0*/  ISETP.LT.AND P4, PT, R11, R244, !P3 ;  /* 0x000000f40b00720c */ /* 0x000fca0005f81270 */
[----:B------:R-:W2:Y:S01]  /*c4200*/  LDC R244, c[0x0][0x22c] ;  /* 0x00008b00fff47b82 */ /* 0x000ea20000000800 */
[----:B---3--:R-:W-:-:S04]  /*c4210*/  IMAD.WIDE R232, R0, 0x4, R8 ;  /* 0x0000000400e87825 */ /* 0x008fc800078e0208 */
[----:B------:R-:W-:Y:S01]  /*c4220*/  IMAD.IADD R0, R0, 0x1, R14 ;  /* 0x0000000100007824 */ /* 0x000fe200078e020e */
[----:B------:R-:W3:Y:S04]  /*c4230*/  LDL.LU R246, [R1+0x1200] ;  /* 0x0012000001f67983 */ /* 0x000ee80000300800 */
[----:B----4-:R4:W-:Y:S04]  /*c4240*/  @P2 STG.E desc[UR60][R198.64], R239 ;  /* 0x000000efc6002986 */ /* 0x0109e8000c10193c */
[----:B------:R1:W-:Y:S01]  /*c4250*/  @P5 STG.E desc[UR60][R232.64], R197 ;  /* 0x000000c5e8005986 */ /* 0x0003e2000c10193c */
[----:B------:R-:W-:Y:S01]  /*c4260*/  ISETP.GE.AND P2, PT, R16, R236, PT ;  /* 0x000000ec1000720c */ /* 0x000fe20003f46270 */
[----:B----4-:R-:W-:-:S04]  /*c4270*/  IMAD.WIDE R198, R0, 0x4, R2 ;  /* 0x0000000400c67825 */ /* 0x010fc800078e0202 */
[----:B-1----:R-:W-:Y:S01]  /*c4280*/  IMAD.WIDE R232, R0, 0x4, R4 ;  /* 0x0000000400e87825 */ /* 0x002fe200078e0204 */
[----:B------:R-:W-:-:S03]  /*c4290*/  ISETP.LT.AND P5, PT, R17, R237, !P3 ;  /* 0x000000ed1100720c */ /* 0x000fc60005fa1270 */
[----:B------:R-:W-:Y:S01]  /*c42a0*/  VIADD R16, R10, 0x10a ;  /* 0x0000010a0a107836 */ /* 0x000fe20000000000 */
[----:B------:R-:W1:Y:S01]  /*c42b0*/  LDC R236, c[0x0][0x228] ;  /* 0x00008a00ffec7b82 */ /* 0x000e620000000800 */
[----:B------:R4:W-:Y:S01]  /*c42c0*/  @P4 STG.E desc[UR60][R198.64], R247 ;  /* 0x000000f7c6004986 */ /* 0x0009e2000c10193c */
[----:B------:R-:W-:-:S03]  /*c42d0*/  ISETP.LT.AND P4, PT, R13, R238, !P2 ;  /* 0x000000ee0d00720c */ /* 0x000fc60005781270 */
[----:B------:R2:W-:Y:S01]  /*c42e0*/  @P6 STG.E desc[UR60][R232.64], R252 ;  /* 0x000000fce8006986 */ /* 0x0005e2000c10193c */
[----:B------:R-:W-:Y:S02]  /*c42f0*/  ISETP.LT.AND P6, PT, R11, R235, !P2 ;  /* 0x000000eb0b00720c */ /* 0x000fe400057c1270 */
[----:B------:R-:W1:Y:S08]  /*c4300*/  LDC R197, c[0x0][0x228] ;  /* 0x00008a00ffc57b82 */ /* 0x000e700000000800 */
[----:B------:R-:W1:Y:S08]  /*c4310*/  LDC R237, c[0x0][0x228] ;  /* 0x00008a00ffed7b82 */ /* 0x000e700000000800 */
[----:B------:R-:W1:Y:S01]  /*c4320*/  LDC R239, c[0x0][0x228] ;  /* 0x00008a00ffef7b82 */ /* 0x000e620000000800 */
[----:B----4-:R-:W4:Y:S04]  /*c4330*/  LDL.LU R247, [R1+0xa10] ;  /* 0x000a100001f77983 */ /* 0x010f280000300800 */
[----:B------:R-:W4:Y:S04]  /*c4340*/  LDL.LU R238, [R1+0x610] ;  /* 0x0006100001ee7983 */ /* 0x000f280000300800 */
[----:B--2---:R-:W2:Y:S04]  /*c4350*/  LDL.LU R252, [R1+0x210] ;  /* 0x0002100001fc7983 */ /* 0x004ea80000300800 */
[----:B------:R-:W3:Y:S01]  /*c4360*/  LDL.LU R235, [R1+0x1df0] ;  /* 0x001df00001eb7983 */ /* 0x000ee20000300800 */
[----:B------:R-:W-:Y:S01]  /*c4370*/  IMAD.WIDE R232, R0, 0x4, R6 ;  /* 0x0000000400e87825 */ /* 0x000fe200078e0206 */
[----:B------:R-:W-:-:S03]  /*c4380*/  ISETP.LT.AND P3, PT, R15, R234, !P3 ;  /* 0x000000ea0f00720c */ /* 0x000fc60005f61270 */
[C---:B------:R-:W-:Y:S01]  /*c4390*/  IMAD.WIDE R198, R0.reuse, 0x4, R8 ;  /* 0x0000000400c67825 */ /* 0x040fe200078e0208 */
[----:B------:R-:W-:Y:S01]  /*c43a0*/  IADD3 R0, R0, R14, RZ ;  /* 0x0000000e00007210 */ /* 0x000fe20007ffe0ff */
[----:B------:R-:W4:Y:S01]  /*c43b0*/  LDC R234, c[0x0][0x228] ;  /* 0x00008a00ffea7b82 */ /* 0x000f220000000800 */
[----:B---3--:R3:W-:Y:S01]  /*c43c0*/  @P5 STG.E desc[UR60][R232.64], R235 ;  /* 0x000000ebe8005986 */ /* 0x0087e2000c10193c */
[----:B------:R-:W-:-:S03]  /*c43d0*/  ISETP.GE.AND P5, PT, R16, R245, PT ;  /* 0x000000f51000720c */ /* 0x000fc60003fa6270 */
[----:B------:R-:W4:Y:S04]  /*c43e0*/  LDL.LU R245, [R1+0xe10] ;  /* 0x000e100001f57983 */ /* 0x000f280000300800 */
[----:B------:R2:W-:Y:S01]  /*c43f0*/  @P3 STG.E desc[UR60][R198.64], R246 ;  /* 0x000000f6c6003986 */ /* 0x0005e2000c10193c */
[----:B-1----:R-:W-:Y:S01]  /*c4400*/  ISETP.LT.AND P3, PT, R17, R236, !P2 ;  /* 0x000000ec1100720c */ /* 0x002fe20005761270 */
[----:B---3--:R-:W1:Y:S01]  /*c4410*/  LDC R235, c[0x0][0x228] ;  /* 0x00008a00ffeb7b82 */ /* 0x008e620000000800 */
[----:B--2---:R-:W-:-:S04]  /*c4420*/  IMAD.WIDE R198, R0, 0x4, R2 ;  /* 0x0000000400c67825 */ /* 0x004fc800078e0202 */
[----:B------:R-:W-:Y:S01]  /*c4430*/  IMAD.WIDE R232, R0, 0x4, R4 ;  /* 0x0000000400e87825 */ /* 0x000fe200078e0204 */
[----:B------:R-:W-:-:S03]  /*c4440*/  ISETP.LT.AND P2, PT, R15, R197, !P2 ;  /* 0x000000c50f00720c */ /* 0x000fc60005741270 */
[----:B------:R-:W-:Y:S01]  /*c4450*/  VIADD R16, R10, 0x10b ;  /* 0x0000010b0a107836 */ /* 0x000fe20000000000 */
[----:B------:R-:W2:Y:S01]  /*c4460*/  LDL.LU R246, [R1+0x1604] ;  /* 0x0016040001f67983 */ /* 0x000ea20000300800 */
[----:B------:R-:W3:Y:S08]  /*c4470*/  LDC R197, c[0x0][0x228] ;  /* 0x00008a00ffc57b82 */ /* 0x000ef00000000800 */
[----:B------:R-:W3:Y:S01]  /*c4480*/  LDC R236, c[0x0][0x228] ;  /* 0x00008a00ffec7b82 */ /* 0x000ee20000000800 */
[----:B----4-:R4:W-:Y:S04]  /*c4490*/  @P6 STG.E desc[UR60][R198.64], R245 ;  /* 0x000000f5c6006986 */ /* 0x0109e8000c10193c */
[----:B------:R1:W-:Y:S01]  /*c44a0*/  @P4 STG.E desc[UR60][R232.64], R238 ;  /* 0x000000eee8004986 */ /* 0x0003e2000c10193c */
[----:B----4-:R-:W-:-:S03]  /*c44b0*/  IMAD.WIDE R198, R0, 0x4, R6 ;  /* 0x0000000400c67825 */ /* 0x010fc600078e0206 */
[----:B------:R-:W4:Y:S01]  /*c44c0*/  LDL.LU R245, [R1+0x1df4] ;  /* 0x001df40001f57983 */ /* 0x000f220000300800 */
[----:B------:R-:W-:Y:S01]  /*c44d0*/  ISETP.LT.AND P6, PT, R13, R237, !P5 ;  /* 0x000000ed0d00720c */ /* 0x000fe20006fc1270 */
[----:B-1----:R-:W-:Y:S01]  /*c44e0*/  IMAD.WIDE R232, R0, 0x4, R8 ;  /* 0x0000000400e87825 */ /* 0x002fe200078e0208 */
[----:B------:R-:W-:Y:S01]  /*c44f0*/  ISETP.LT.AND P4, PT, R11, R234, !P5 ;  /* 0x000000ea0b00720c */ /* 0x000fe20006f81270 */
[----:B------:R1:W-:Y:S01]  /*c4500*/  @P3 STG.E desc[UR60][R198.64], R247 ;  /* 0x000000f7c6003986 */ /* 0x0003e2000c10193c */
[----:B------:R-:W-:-:S03]  /*c4510*/  ISETP.GE.AND P3, PT, R16, R244, PT ;  /* 0x000000f41000720c */ /* 0x000fc60003f66270 */
[----:B------:R-:W3:Y:S04]  /*c4520*/  LDL.LU R16, [R1+0x1a04] ;  /* 0x001a040001107983 */ /* 0x000ee80000300800 */
[----:B------:R2:W-:Y:S01]  /*c4530*/  @P2 STG.E desc[UR60][R232.64], R252 ;  /* 0x000000fce8002986 */ /* 0x0005e2000c10193c */
[----:B------:R-:W-:Y:S02]  /*c4540*/  ISETP.LT.AND P2, PT, R17, R239, !P5 ;  /* 0x000000ef1100720c */ /* 0x000fe40006f41270 */
[----:B------:R-:W-:Y:S01]  /*c4550*/  ISETP.LT.AND P5, PT, R15, R235, !P5 ;  /* 0x000000eb0f00720c */ /* 0x000fe20006fa1270 */
[----:B------:R-:W4:Y:S08]  /*c4560*/  LDC R238, c[0x0][0x22c] ;  /* 0x00008b00ffee7b82 */ /* 0x000f300000000800 */
[----:B------:R-:W4:Y:S08]  /*c4570*/  LDC R234, c[0x0][0x228] ;  /* 0x00008a00ffea7b82 */ /* 0x000f300000000800 */
[----:B------:R-:W4:Y:S01]  /*c4580*/  LDC R237, c[0x0][0x228] ;  /* 0x00008a00ffed7b82 */ /* 0x000f220000000800 */
[----:B------:R-:W-:-:S07]  /*c4590*/  IMAD.IADD R0, R0, 0x1, R14 ;  /* 0x0000000100007824 */ /* 0x000fce00078e020e */
[----:B------:R-:W4:Y:S08]  /*c45a0*/  LDC R239, c[0x0][0x228] ;  /* 0x00008a00ffef7b82 */ /* 0x000f300000000800 */
[----:B------:R-:W4:Y:S01]  /*c45b0*/  LDC R244, c[0x0][0x228] ;  /* 0x00008a00fff47b82 */ /* 0x000f220000000800 */
[----:B-1----:R-:W4:Y:S04]  /*c45c0*/  LDL.LU R247, [R1+0xe14] ;  /* 0x000e140001f77983 */ /* 0x002f280000300800 */
[----:B--2---:R-:W2:Y:S04]  /*c45d0*/  LDL.LU R252, [R1+0x614] ;  /* 0x0006140001fc7983 */ /* 0x004ea80000300800 */
[----:B------:R-:W2:Y:S01]  /*c45e0*/  LDL.LU R235, [R1+0x1204] ;  /* 0x0012040001eb7983 */ /* 0x000ea20000300800 */
[----:B------:R-:W-:-:S04]  /*c45f0*/  IMAD.WIDE R198, R0, 0x4, R2 ;  /* 0x0000000400c67825 */ /* 0x000fc800078e0202 */
[----:B------:R-:W-:Y:S01]  /*c4600*/  IMAD.WIDE R232, R0, 0x4, R4 ;  /* 0x0000000400e87825 */ /* 0x000fe200078e0204 */
[----:B---3--:R1:W-:Y:S04]  /*c4610*/  @P4 STG.E desc[UR60][R198.64], R16 ;  /* 0x00000010c6004986 */ /* 0x0083e8000c10193c */
[----:B------:R3:W-:Y:S01]  /*c4620*/  @P6 STG.E desc[UR60][R232.64], R246 ;  /* 0x000000f6e8006986 */ /* 0x0007e2000c10193c */
[----:B------:R-:W-:Y:S02]  /*c4630*/  ISETP.LT.AND P6, PT, R11, R197, !P3 ;  /* 0x000000c50b00720c */ /* 0x000fe40005fc1270 */
[----:B------:R-:W-:Y:S02]  /*c4640*/  ISETP.LT.AND P4, PT, R13, R236, !P3 ;  /* 0x000000ec0d00720c */ /* 0x000fe40005f81270 */
[----:B------:R-:W-:Y:S01]  /*c4650*/  IADD3 R197, R10, 0x10c, RZ ;  /* 0x0000010c0ac57810 */ /* 0x000fe20007ffe0ff */
[----:B------:R-:W2:Y:S01]  /*c4660*/  LDC R236, c[0x0][0x228] ;  /* 0x00008a00ffec7b82 */ /* 0x000ea20000000800 */
[----:B-1----:R-:W-:-:S04]  /*c4670*/  IMAD.WIDE R198, R0, 0x4, R6 ;  /* 0x0000000400c67825 */ /* 0x002fc800078e0206 */
[----:B---3--:R-:W-:-:S04]  /*c4680*/  IMAD.WIDE R232, R0, 0x4, R8 ;  /* 0x0000000400e87825 */ /* 0x008fc800078e0208 */
[----:B------:R-:W-:Y:S01]  /*c4690*/  IMAD.IADD R16, R0, 0x1, R14 ;  /* 0x0000000100107824 */ /* 0x000fe200078e020e */
[----:B------:R-:W1:Y:S01]  /*c46a0*/  LDC R246, c[0x0][0x22c] ;  /* 0x00008b00fff67b82 */ /* 0x000e620000000800 */
[----:B----4-:R3:W-:Y:S04]  /*c46b0*/  @P2 STG.E desc[UR60][R198.64], R245 ;  /* 0x000000f5c6002986 */ /* 0x0107e8000c10193c */
[----:B--2---:R2:W-:Y:S01]  /*c46c0*/  @P5 STG.E desc[UR60][R232.64], R235 ;  /* 0x000000ebe8005986 */ /* 0x0045e2000c10193c */
[----:B------:R-:W-:Y:S02]  /*c46d0*/  ISETP.GE.AND P2, PT, R197, R238, PT ;  /* 0x000000eec500720c */ /* 0x000fe40003f46270 */
[----:B------:R-:W-:Y:S02]  /*c46e0*/  ISETP.LT.AND P5, PT, R17, R234, !P3 ;  /* 0x000000ea1100720c */ /* 0x000fe40005fa1270 */
[----:B------:R-:W-:Y:S01]  /*c46f0*/  ISETP.LT.AND P3, PT, R15, R237, !P3 ;  /* 0x000000ed0f00720c */ /* 0x000fe20005f61270 */
[----:B------:R-:W4:Y:S04]  /*c4700*/  LDL.LU R234, [R1+0x1a08] ;  /* 0x001a080001ea7983 */ /* 0x000f280000300800 */
[----:B------:R-:W4:Y:S01]  /*c4710*/  LDL.LU R237, [R1+0xa14] ;  /* 0x000a140001ed7983 */ /* 0x000f220000300800 */
[----:B---3--:R-:W-:-:S04]  /*c4720*/  IMAD.WIDE R198, R16, 0x4, R2 ;  /* 0x0000000410c67825 */ /* 0x008fc800078e0202 */
[C---:B--2---:R-:W-:Y:S01]  /*c4730*/  IMAD.WIDE R232, R16.reuse, 0x4, R4 ;  /* 0x0000000410e87825 */ /* 0x044fe200078e0204 */
[----:B------:R-:W-:Y:S01]  /*c4740*/  IADD3 R0, R16, R14, RZ ;  /* 0x0000000e10007210 */ /* 0x000fe20007ffe0ff */
[----:B------:R-:W2:Y:S08]  /*c4750*/  LDC R245, c[0x0][0x228] ;  /* 0x00008a00fff57b82 */ /* 0x000eb00000000800 */
[----:B------:R-:W3:Y:S01]  /*c4760*/  LDC R235, c[0x0][0x228] ;  /* 0x00008a00ffeb7b82 */ /* 0x000ee20000000800 */
[----:B------:R1:W-:Y:S04]  /*c4770*/  @P6 STG.E desc[UR60][R198.64], R247 ;  /* 0x000000f7c6006986 */ /* 0x0003e8000c10193c */
[----:B------:R1:W-:Y:S01]  /*c4780*/  @P4 STG.E desc[UR60][R232.64], R252 ;  /* 0x000000fce8004986 */ /* 0x0003e2000c10193c */
[----:B------:R-:W-:Y:S01]  /*c4790*/  ISETP.LT.AND P4, PT, R11, R239, !P2 ;  /* 0x000000ef0b00720c */ /* 0x000fe20005781270 */
[----:B------:R-:W-:Y:S01]  /*c47a0*/  VIADD R197, R10, 0x10d ;  /* 0x0000010d0ac57836 */ /* 0x000fe20000000000 */
[----:B------:R-:W3:Y:S01]  /*c47b0*/  LDC R238, c[0x0][0x228] ;  /* 0x00008a00ffee7b82 */ /* 0x000ee20000000800 */
[----:B-1----:R-:W3:Y:S04]  /*c47c0*/  LDL.LU R247, [R1+0x1df8] ;  /* 0x001df80001f77983 */ /* 0x002ee80000300800 */
[----:B------:R-:W3:Y:S04]  /*c47d0*/  LDL.LU R252, [R1+0x1208] ;  /* 0x0012080001fc7983 */ /* 0x000ee80000300800 */
[----:B------:R-:W3:Y:S01]  /*c47e0*/  LDL.LU R239, [R1+0x1608] ;  /* 0x0016080001ef7983 */ /* 0x000ee20000300800 */
[----:B------:R-:W-:-:S04]  /*c47f0*/  IMAD.WIDE R232, R16, 0x4, R6 ;  /* 0x0000000410e87825 */ /* 0x000fc800078e0206 */
[----:B------:R-:W-:Y:S02]  /*c4800*/  IMAD.WIDE R198, R16, 0x4, R8 ;  /* 0x0000000410c67825 */ /* 0x000fe400078e0208 */
[----:B------:R-:W2:Y:S01]  /*c4810*/  LDL.LU R16, [R1+0x214] ;  /* 0x0002140001107983 */ /* 0x000ea20000300800 */
[----:B------:R-:W-:Y:S02]  /*c4820*/  ISETP.LT.AND P6, PT, R13, R244, !P2 ;  /* 0x000000f40d00720c */ /* 0x000fe400057c1270 */
[----:B------:R-:W1:Y:S01]  /*c4830*/  LDC R244, c[0x0][0x22c] ;  /* 0x00008b00fff47b82 */ /* 0x000e620000000800 */
[----:B----4-:R4:W-:Y:S02]  /*c4840*/  @P5 STG.E desc[UR60][R232.64], R237 ;  /* 0x000000ede8005986 */ /* 0x0109e4000c10193c */
[----:B----4-:R-:W-:-:S05]  /*c4850*/  IMAD.WIDE R232, R0, 0x4, R2 ;  /* 0x0000000400e87825 */ /* 0x010fca00078e0202 */
[----:B------:R-:W4:Y:S01]  /*c4860*/  LDC R237, c[0x0][0x228] ;  /* 0x00008a00ffed7b82 */ /* 0x000f220000000800 */
[----:B--2---:R2:W-:Y:S01]  /*c4870*/  @P3 STG.E desc[UR60][R198.64], R16 ;  /* 0x00000010c6003986 */ /* 0x0045e2000c10193c */
[----:B------:R-:W-:-:S03]  /*c4880*/  ISETP.LT.AND P3, PT, R17, R245, !P2 ;  /* 0x000000f51100720c */ /* 0x000fc60005761270 */
[----:B------:R1:W-:Y:S04]  /*c4890*/  @P4 STG.E desc[UR60][R232.64], R234 ;  /* 0x000000eae8004986 */ /* 0x0003e8000c10193c */
[----:B------:R-:W4:Y:S01]  /*c48a0*/  LDL.LU R245, [R1+0xa18] ;  /* 0x000a180001f57983 */ /* 0x000f220000300800 */
[----:B--2---:R-:W-:-:S04]  /*c48b0*/  IMAD.WIDE R198, R0, 0x4, R4 ;  /* 0x0000000400c67825 */ /* 0x004fc800078e0204 */
[----:B------:R-:W-:Y:S01]  /*c48c0*/  VIADD R16, R10, 0x10e ;  /* 0x0000010e0a107836 */ /* 0x000fe20000000000 */
[----:B---3--:R-:W-:Y:S01]  /*c48d0*/  ISETP.LT.AND P2, PT, R15, R235, !P2 ;  /* 0x000000eb0f00720c */ /* 0x008fe20005741270 */
[C---:B-1----:R-:W-:Y:S01]  /*c48e0*/  IMAD.WIDE R232, R0.reuse, 0x4, R8 ;  /* 0x0000000400e87825 */ /* 0x042fe200078e0208 */
[----:B------:R-:W-:Y:S01]  /*c48f0*/  ISETP.GE.AND P5, PT, R197, R246, PT ;  /* 0x000000f6c500720c */ /* 0x000fe20003fa6270 */
[----:B------:R1:W-:Y:S01]  /*c4900*/  @P6 STG.E desc[UR60][R198.64], R239 ;  /* 0x000000efc6006986 */ /* 0x0003e2000c10193c */
[----:B------:R-:W2:Y:S08]  /*c4910*/  LDC R197, c[0x0][0x228] ;  /* 0x00008a00ffc57b82 */ /* 0x000eb00000000800 */
[----:B------:R-:W3:Y:S08]  /*c4920*/  LDC R234, c[0x0][0x228] ;  /* 0x00008a00ffea7b82 */ /* 0x000ef00000000800 */
[----:B------:R-:W3:Y:S08]  /*c4930*/  LDC R235, c[0x0][0x228] ;  /* 0x00008a00ffeb7b82 */ /* 0x000ef00000000800 */
[----:B------:R-:W3:Y:S01]  /*c4940*/  LDC R246, c[0x0][0x228] ;  /* 0x00008a00fff67b82 */ /* 0x000ee20000000800 */
[----:B-1----:R-:W-:-:S04]  /*c4950*/  IMAD.WIDE R198, R0, 0x4, R6 ;  /* 0x0000000400c67825 */ /* 0x002fc800078e0206 */
[----:B------:R-:W-:Y:S01]  /*c4960*/  IMAD.IADD R0, R0, 0x1, R14 ;  /* 0x0000000100007824 */ /* 0x000fe200078e020e */
[----:B------:R-:W-:Y:S01]  /*c4970*/  ISETP.LT.AND P4, PT, R13, R236, !P5 ;  /* 0x000000ec0d00720c */ /* 0x000fe20006f81270 */
[----:B------:R-:W3:Y:S04]  /*c4980*/  LDL.LU R14, [R1+0x618] ;  /* 0x00061800010e7983 */ /* 0x000ee80000300800 */
[----:B------:R1:W-:Y:S01]  /*c4990*/  @P3 STG.E desc[UR60][R198.64], R247 ;  /* 0x000000f7c6003986 */ /* 0x0003e2000c10193c */
[----:B------:R-:W-:Y:S02]  /*c49a0*/  ISETP.GE.AND P3, PT, R16, R244, PT ;  /* 0x000000f41000720c */ /* 0x000fe40003f66270 */
[----:B------:R-:W-:Y:S01]  /*c49b0*/  ISETP.LT.AND P6, PT, R11, R238, !P5 ;  /* 0x000000ee0b00720c */ /* 0x000fe20006fc1270 */
[----:B------:R-:W3:Y:S08]  /*c49c0*/  LDC R236, c[0x0][0x248] ;  /* 0x00009200ffec7b82 */ /* 0x000ef00000000800 */
[----:B------:R-:W3:Y:S01]  /*c49d0*/  LDC R239, c[0x0][0x22c] ;  /* 0x00008b00ffef7b82 */ /* 0x000ee20000000800 */
[----:B-1----:R-:W3:Y:S04]  /*c49e0*/  LDL.LU R247, [R1+0x1a0c] ;  /* 0x001a0c0001f77983 */ /* 0x002ee80000300800 */
[----:B------:R-:W3:Y:S04]  /*c49f0*/  LDL.LU R16, [R1+0xe18] ;  /* 0x000e180001107983 */ /* 0x000ee80000300800 */
[----:B------:R1:W-:Y:S01]  /*c4a00*/  @P2 STG.E desc[UR60][R232.64], R252 ;  /* 0x000000fce8002986 */ /* 0x0003e2000c10193c */
[----:B----4-:R-:W-:Y:S01]  /*c4a10*/  ISETP.LT.AND P2, PT, R17, R237, !P5 ;  /* 0x000000ed1100720c */ /* 0x010fe20006f41270 */
[----:B------:R-:W-:Y:S01]  /*c4a20*/  IMAD.WIDE R198, R0, 0x4, R2 ;  /* 0x0000000400c67825 */ /* 0x000fe200078e0202 */
[----:B------:R-:W4:Y:S08]  /*c4a30*/  LDC R238, c[0x0][0x228] ;  /* 0x00008a00ffee7b82 */ /* 0x000f300000000800 */
[----:B------:R-:W4:Y:S01]  /*c4a40*/  LDC R244, c[0x0][0x228] ;  /* 0x00008a00fff47b82 */ /* 0x000f220000000800 */
[----:B-1----:R-:W4:Y:S04]  /*c4a50*/  LDL.LU R252, [R1+0x160c] ;  /* 0x00160c0001fc7983 */ /* 0x002f280000300800 */
[----:B------:R-:W4:Y:S01]  /*c4a60*/  LDL.LU R237, [R1+0x218] ;  /* 0x0002180001ed7983 */ /* 0x000f220000300800 */
[----:B--2---:R-:W-:-:S02]  /*c4a70*/  ISETP.LT.AND P5, PT, R15, R197, !P5 ;  /* 0x000000c50f00720c */ /* 0x004fc40006fa1270 */
[----:B------:R-:W1:Y:S01]  /*c4a80*/  LDC R197, c[0x0][0x228] ;  /* 0x00008a00ffc57b82 */ /* 0x000e620000000800 */
[----:B------:R-:W-:Y:S01]  /*c4a90*/  IMAD.WIDE R232, R0, 0x4, R4 ;  /* 0x0000000400e87825 */ /* 0x000fe200078e0204 */
[----:B---3--:R2:W-:Y:S01]  /*c4aa0*/  @P6 STG.E desc[UR60][R198.64], R16 ;  /* 0x00000010c6006986 */ /* 0x0085e2000c10193c */
[----:B------:R-:W-:-:S05]  /*c4ab0*/  ISETP.LT.AND P6, PT, R13, R234, !P3 ;  /* 0x000000ea0d00720c */ /* 0x000fca0005fc1270 */
[----:B------:R-:W3:Y:S01]  /*c4ac0*/  LDC R234, c[0x0][0x248] ;  /* 0x00009200ffea7b82 */ /* 0x000ee20000000800 */
[----:B------:R1:W-:Y:S01]  /*c4ad0*/  @P4 STG.E desc[UR60][R232.64], R14 ;  /* 0x0000000ee8004986 */ /* 0x0003e2000c10193c */
[----:B------:R-:W-:-:S06]  /*c4ae0*/  ISETP.LT.AND P4, PT, R11, R235, !P3 ;  /* 0x000000eb0b00720c */ /* 0x000fcc0005f81270 */
[----:B------:R-:W3:Y:S01]  /*c4af0*/  LDC R235, c[0x0][0x228] ;  /* 0x00008a00ffeb7b82 */ /* 0x000ee20000000800 */
[----:B--2---:R-:W-:Y:S01]  /*c4b00*/  IMAD.WIDE R198, R0, 0x4, R6 ;  /* 0x0000000400c67825 */ /* 0x004fe200078e0206 */
[----:B------:R-:W-:-:S04]  /*c4b10*/  IADD3 R16, R10, 0x10f, RZ ;  /* 0x0000010f0a107810 */ /* 0x000fc80007ffe0ff */
[----:B------:R2:W-:Y:S01]  /*c4b20*/  @P2 STG.E desc[UR60][R198.64], R245 ;  /* 0x000000f5c6002986 */ /* 0x0005e2000c10193c */
[C---:B-1----:R-:W-:Y:S02]  /*c4b30*/  IMAD.IADD R14, R0.reuse, 0x1, R236 ;  /* 0x00000001000e7824 */ /* 0x042fe400078e02ec */
[----:B------:R-:W-:Y:S01]  /*c4b40*/  IMAD.WIDE R232, R0, 0x4, R8 ;  /* 0x0000000400e87825 */ /* 0x000fe200078e0208 */
[----:B------:R-:W-:Y:S01]  /*c4b50*/  ISETP.GE.AND P2, PT, R16, R239, PT ;  /* 0x000000ef1000720c */ /* 0x000fe20003f46270 */
[----:B------:R-:W1:Y:S08]  /*c4b60*/  LDC R236, c[0x0][0x228] ;  /* 0x00008a00ffec7b82 */ /* 0x000e700000000800 */
[----:B--2---:R-:W2:Y:S01]  /*c4b70*/  LDC R245, c[0x0][0x22c] ;  /* 0x00008b00fff57b82 */ /* 0x004ea20000000800 */
[----:B----4-:R4:W-:Y:S01]  /*c4b80*/  @P5 STG.E desc[UR60][R232.64], R237 ;  /* 0x000000ede8005986 */ /* 0x0109e2000c10193c */
[----:B------:R-:W-:Y:S01]  /*c4b90*/  IMAD.WIDE R198, R14, 0x4, R2 ;  /* 0x000000040ec67825 */ /* 0x000fe200078e0202 */
[----:B------:R-:W-:-:S02]  /*c4ba0*/  ISETP.LT.AND P5, PT, R17, R238, !P3 ;  /* 0x000000ee1100720c */ /* 0x000fc40005fa1270 */
[----:B------:R-:W-:Y:S01]  /*c4bb0*/  ISETP.LT.AND P3, PT, R15, R244, !P3 ;  /* 0x000000f40f00720c */ /* 0x000fe20005f61270 */
[----:B---3--:R-:W-:Y:S01]  /*c4bc0*/  IMAD.IADD R0, R14, 0x1, R234 ;  /* 0x000000010e007824 */ /* 0x008fe200078e02ea */
[----:B------:R-:W3:Y:S04]  /*c4bd0*/  LDL.LU R244, [R1+0x1dfc] ;  /* 0x001dfc0001f47983 */ /* 0x000ee80000300800 */
[----:B------:R1:W-:Y:S01]  /*c4be0*/  @P4 STG.E desc[UR60][R198.64], R247 ;  /* 0x000000f7c6004986 */ /* 0x0003e2000c10193c */
[----:B------:R-:W-:Y:S01]  /*c4bf0*/  IADD3 R16, R10, 0x110, RZ ;  /* 0x000001100a107810 */ /* 0x000fe20007ffe0ff */
[----:B------:R-:W2:Y:S08]  /*c4c00*/  LDC R239, c[0x0][0x228] ;  /* 0x00008a00ffef7b82 */ /* 0x000eb00000000800 */
[----:B----4-:R-:W4:Y:S01]  /*c4c10*/  LDC R237, c[0x0][0x228] ;  /* 0x00008a00ffed7b82 */ /* 0x010f220000000800 */
[----:B------:R-:W-:Y:S01]  /*c4c20*/  IMAD.WIDE R232, R14, 0x4, R4 ;  /* 0x000000040ee87825 */ /* 0x000fe200078e0204 */
[----:B------:R-:W-:-:S06]  /*c4c30*/  ISETP.LT.AND P4, PT, R13, R246, !P2 ;  /* 0x000000f60d00720c */ /* 0x000fcc0005781270 */
[----:B------:R-:W4:Y:S01]  /*c4c40*/  LDC R238, c[0x0][0x248] ;  /* 0x00009200ffee7b82 */ /* 0x000f220000000800 */
[----:B------:R-:W4:Y:S04]  /*c4c50*/  LDL.LU R246, [R1+0xa1c] ;  /* 0x000a1c0001f67983 */ /* 0x000f280000300800 */
[----:B------:R1:W-:Y:S01]  /*c4c60*/  @P6 STG.E desc[UR60][R232.64], R252 ;  /* 0x000000fce8006986 */ /* 0x0003e2000c10193c */
[----:B------:R-:W-:Y:S02]  /*c4c70*/  ISETP.LT.AND P6, PT, R11, R197, !P2 ;  /* 0x000000c50b00720c */ /* 0x000fe400057c1270 */
[----:B-1----:R-:W1:Y:S01]  /*c4c80*/  LDC R247, c[0x0][0x22c] ;  /* 0x00008b00fff77b82 */ /* 0x002e620000000800 */
[C---:B------:R-:W-:Y:S01]  /*c4c90*/  IMAD.WIDE R198, R14.reuse, 0x4, R8 ;  /* 0x000000040ec67825 */ /* 0x040fe200078e0208 */
[----:B------:R-:W4:Y:S04]  /*c4ca0*/  LDL.LU R252, [R1+0x21c] ;  /* 0x00021c0001fc7983 */ /* 0x000f280000300800 */
[----:B------:R-:W4:Y:S04]  /*c4cb0*/  LDL.LU R197, [R1+0xe1c] ;  /* 0x000e1c0001c57983 */ /* 0x000f280000300800 */
[----:B------:R-:W4:Y:S01]  /*c4cc0*/  LDL.LU R234, [R1+0x120c] ;  /* 0x00120c0001ea7983 */ /* 0x000f220000300800 */
[----:B------:R-:W-:-:S03]  /*c4cd0*/  IMAD.WIDE R232, R14, 0x4, R6 ;  /* 0x000000040ee87825 */ /* 0x000fc600078e0206 */
[----:B------:R-:W4:Y:S04]  /*c4ce0*/  LDL.LU R14, [R1+0x61c] ;  /* 0x00061c00010e7983 */ /* 0x000f280000300800 */
[----:B---3--:R3:W-:Y:S01]  /*c4cf0*/  @P5 STG.E desc[UR60][R232.64], R244 ;  /* 0x000000f4e8005986 */ /* 0x0087e2000c10193c */
[----:B--2---:R-:W-:Y:S01]  /*c4d00*/  ISETP.GE.AND P5, PT, R16, R245, PT ;  /* 0x000000f51000720c */ /* 0x004fe20003fa6270 */
[----:B---3--:R-:W-:Y:S01]  /*c4d10*/  IMAD.WIDE R232, R0, 0x4, R2 ;  /* 0x0000000400e87825 */ /* 0x008fe200078e0202 */
[----:B------:R-:W2:Y:S01]  /*c4d20*/  LDC R244, c[0x0][0x228] ;  /* 0x00008a00fff47b82 */ /* 0x000ea20000000800 */
[----:B----4-:R3:W-:Y:S04]  /*c4d30*/  @P3 STG.E desc[UR60][R198.64], R234 ;  /* 0x000000eac6003986 */ /* 0x0107e8000c10193c */
[----:B------:R4:W-:Y:S01]  /*c4d40*/  @P6 STG.E desc[UR60][R232.64], R197 ;  /* 0x000000c5e8006986 */ /* 0x0009e2000c10193c */
[----:B------:R-:W-:-:S02]  /*c4d50*/  VIADD R16, R10, 0x111 ;  /* 0x000001110a107836 */ /* 0x000fc40000000000 */
[----:B------:R-:W2:Y:S01]  /*c4d60*/  LDC R245, c[0x0][0x228] ;  /* 0x00008a00fff57b82 */ /* 0x000ea20000000800 */
[----:B---3--:R-:W-:-:S04]  /*c4d70*/  IMAD.WIDE R198, R0, 0x4, R4 ;  /* 0x0000000400c67825 */ /* 0x008fc800078e0204 */
[----:B----4-:R-:W-:Y:S01]  /*c4d80*/  IMAD.WIDE R232, R0, 0x4, R8 ;  /* 0x0000000400e87825 */ /* 0x010fe200078e0208 */
[----:B------:R-:W-:Y:S02]  /*c4d90*/  ISETP.LT.AND P3, PT, R17, R235, !P2 ;  /* 0x000000eb1100720c */ /* 0x000fe40005761270 */
[----:B------:R-:W3:Y:S08]  /*c4da0*/  LDC R234, c[0x0][0x228] ;  /* 0x00008a00ffea7b82 */ /* 0x000ef00000000800 */
[----:B------:R-:W4:Y:S01]  /*c4db0*/  LDC R197, c[0x0][0x228] ;  /* 0x00008a00ffc57b82 */ /* 0x000f220000000800 */
[----:B------:R1:W-:Y:S01]  /*c4dc0*/  @P4 STG.E desc[UR60][R198.64], R14 ;  /* 0x0000000ec6004986 */ /* 0x0003e2000c10193c */
[----:B------:R-:W-:-:S03]  /*c4dd0*/  ISETP.LT.AND P4, PT, R11, R236, !P5 ;  /* 0x000000ec0b00720c */ /* 0x000fc60006f81270 */
[----:B------:R-:W4:Y:S01]  /*c4de0*/  LDL.LU R236, [R1+0x1610] ;  /* 0x0016100001ec7983 */ /* 0x000f220000300800 */
[----:B------:R-:W-:Y:S02]  /*c4df0*/  ISETP.LT.AND P6, PT, R13, R239, !P5 ;  /* 0x000000ef0d00720c */ /* 0x000fe40006fc1270 */
[----:B------:R-:W-:Y:S02]  /*c4e00*/  ISETP.LT.AND P2, PT, R15, R237, !P2 ;  /* 0x000000ed0f00720c */ /* 0x000fe40005741270 */
[----:B------:R-:W4:Y:S01]  /*c4e10*/  LDC R237, c[0x0][0x228] ;  /* 0x00008a00ffed7b82 */ /* 0x000f220000000800 */
[----:B-1----:R-:W-:-:S07]  /*c4e20*/  IMAD.IADD R14, R0, 0x1, R238 ;  /* 0x00000001000e7824 */ /* 0x002fce00078e02ee */
[----:B------:R-:W1:Y:S01]  /*c4e30*/  LDC R235, c[0x0][0x248] ;  /* 0x00009200ffeb7b82 */ /* 0x000e620000000800 */
[----:B------:R-:W4:Y:S07]  /*c4e40*/  LDL.LU R238, [R1+0x1e50] ;  /* 0x001e500001ee7983 */ /* 0x000f2e0000300800 */
[----:B------:R-:W1:Y:S01]  /*c4e50*/  LDC R239, c[0x0][0x228] ;  /* 0x00008a00ffef7b82 */ /* 0x000e620000000800 */
[----:B------:R-:W-:Y:S02]  /*c4e60*/  IMAD.WIDE R198, R0, 0x4, R6 ;  /* 0x0000000400c67825 */ /* 0x000fe400078e0206 */
[----:B------:R-:W4:Y:S04]  /*c4e70*/  LDL.LU R0, [R1+0x1a10] ;  /* 0x001a100001007983 */ /* 0x000f280000300800 */
[----:B------:R3:W-:Y:S04]  /*c4e80*/  @P3 STG.E desc[UR60][R198.64], R246 ;  /* 0x000000f6c6003986 */ /* 0x0007e8000c10193c */
[----:B------:R3:W-:Y:S01]  /*c4e90*/  @P2 STG.E desc[UR60][R232.64], R252 ;  /* 0x000000fce8002986 */ /* 0x0007e2000c10193c */
[----:B------:R-:W-:-:S02]  /*c4ea0*/  ISETP.GE.AND P3, PT, R16, R247, PT ;  /* 0x000000f71000720c */ /* 0x000fc40003f66270 */
[----:B--2---:R-:W-:Y:S01]  /*c4eb0*/  ISETP.LT.AND P2, PT, R17, R244, !P5 ;  /* 0x000000f41100720c */ /* 0x004fe20006f41270 */
[----:B---3--:R-:W-:-:S04]  /*c4ec0*/  IMAD.WIDE R198, R14, 0x4, R2 ;  /* 0x000000040ec67825 */ /* 0x008fc800078e0202 */
[----:B------:R-:W-:Y:S01]  /*c4ed0*/  IMAD.WIDE R232, R14, 0x4, R4 ;  /* 0x000000040ee87825 */ /* 0x000fe200078e0204 */
[----:B------:R-:W2:Y:S01]  /*c4ee0*/  LDL.LU R252, [R1+0x620] ;  /* 0x0006200001fc7983 */ /* 0x000ea20000300800 */
[----:B------:R-:W-:-:S03]  /*c4ef0*/  ISETP.LT.AND P5, PT, R15, R234, !P5 ;  /* 0x000000ea0f00720c */ /* 0x000fc60006fa1270 */
[----:B------:R-:W3:Y:S01]  /*c4f00*/  LDL.LU R234, [R1+0xe20] ;  /* 0x000e200001ea7983 */ /* 0x000ee20000300800 */
[----:B------:R-:W1:Y:S01]  /*c4f10*/  LDC R246, c[0x0][0x22c] ;  /* 0x00008b00fff67b82 */ /* 0x000e620000000800 */
[----:B------:R-:W-:-:S07]  /*c4f20*/  VIADD R16, R10, 0x112 ;  /* 0x000001120a107836 */ /* 0x000fce0000000000 */
[----:B------:R-:W2:Y:S08]  /*c4f30*/  LDC R244, c[0x0][0x228] ;  /* 0x00008a00fff47b82 */ /* 0x000eb00000000800 */
[----:B------:R-:W2:Y:S01]  /*c4f40*/  LDC R247, c[0x0][0x22c] ;  /* 0x00008b00fff77b82 */ /* 0x000ea20000000800 */
[----:B----4-:R-:W-:Y:S04]  /*c4f50*/  @P4 STG.E desc[UR60][R198.64], R0 ;  /* 0x00000000c6004986 */ /* 0x010fe8000c10193c */
[----:B------:R4:W-:Y:S01]  /*c4f60*/  @P6 STG.E desc[UR60][R232.64], R236 ;  /* 0x000000ece8006986 */ /* 0x0009e2000c10193c */
[----:B------:R-:W-:-:S03]  /*c4f70*/  ISETP.LT.AND P6, PT, R13, R237, !P3 ;  /* 0x000000ed0d00720c */ /* 0x000fc60005fc1270 */
[----:B------:R-:W2:Y:S01]  /*c4f80*/  LDL.LU R237, [R1+0x1210] ;  /* 0x0012100001ed7983 */ /* 0x000ea20000300800 */
[----:B------:R-:W-:Y:S02]  /*c4f90*/  ISETP.LT.AND P4, PT, R11, R197, !P3 ;  /* 0x000000c50b00720c */ /* 0x000fe40005f81270 */
[----:B------:R-:W3:Y:S08]  /*c4fa0*/  LDC R197, c[0x0][0x228] ;  /* 0x00008a00ffc57b82 */ /* 0x000ef00000000800 */
[----:B----4-:R-:W4:Y:S01]  /*c4fb0*/  LDC R236, c[0x0][0x248] ;  /* 0x00009200ffec7b82 */ /* 0x010f220000000800 */
[C---:B------:R-:W-:Y:S01]  /*c4fc0*/  IMAD.WIDE R198, R14.reuse, 0x4, R6 ;  /* 0x000000040ec67825 */ /* 0x040fe200078e0206 */
[----:B-1----:R-:W-:-:S03]  /*c4fd0*/  IADD3 R0, R14, R235, RZ ;  /* 0x000000eb0e007210 */ /* 0x002fc60007ffe0ff */
[----:B------:R-:W-:-:S03]  /*c4fe0*/  IMAD.WIDE R232, R14, 0x4, R8 ;  /* 0x000000040ee87825 */ /* 0x000fc600078e0208 */
[----:B------:R-:W1:Y:S01]  /*c4ff0*/  LDC R235, c[0x0][0x228] ;  /* 0x00008a00ffeb7b82 */ /* 0x000e620000000800 */
[----:B------:R3:W-:Y:S01]  /*c5000*/  @P2 STG.E desc[UR60][R198.64], R238 ;  /* 0x000000eec6002986 */ /* 0x0007e2000c10193c */
[----:B------:R-:W-:-:S03]  /*c5010*/  ISETP.GE.AND P2, PT, R16, R246, PT ;  /* 0x000000f61000720c */ /* 0x000fc60003f46270 */
[----:B------:R-:W2:Y:S01]  /*c5020*/  LDL.LU R246, [R1+0xa20] ;  /* 0x000a200001f67983 */ /* 0x000ea20000300800 */
[----:B---3--:R-:W-:-:S04]  /*c5030*/  IMAD.WIDE R198, R0, 0x4, R2 ;  /* 0x0000000400c67825 */ /* 0x008fc800078e0202 */
[----:B----4-:R-:W-:Y:S01]  /*c5040*/  IMAD.IADD R14, R0, 0x1, R236 ;  /* 0x00000001000e7824 */ /* 0x010fe200078e02ec */
[----:B------:R-:W3:Y:S01]  /*c5050*/  LDC R238, c[0x0][0x228] ;  /* 0x00008a00ffee7b82 */ /* 0x000ee20000000800 */
[----:B--2---:R2:W-:Y:S04]  /*c5060*/  @P5 STG.E desc[UR60][R232.64], R237 ;  /* 0x000000ede8005986 */ /* 0x0045e8000c10193c */
[----:B------:R4:W-:Y:S01]  /*c5070*/  @P4 STG.E desc[UR60][R198.64], R234 ;  /* 0x000000eac6004986 */ /* 0x0009e2000c10193c */
[----:B------:R-:W-:-:S03]  /*c5080*/  ISETP.LT.AND P4, PT, R13, R245, !P2 ;  /* 0x000000f50d00720c */ /* 0x000fc60005781270 */
[----:B------:R-:W3:Y:S01]  /*c5090*/  LDL.LU R245, [R1+0x1e54] ;  /* 0x001e540001f57983 */ /* 0x000ee20000300800 */
[----:B------:R-:W-:Y:S01]  /*c50a0*/  IADD3 R16, R10, 0x113, RZ ;  /* 0x000001130a107810 */ /* 0x000fe20007ffe0ff */
[----:B--2---:R-:W2:Y:S01]  /*c50b0*/  LDC R237, c[0x0][0x248] ;  /* 0x00009200ffed7b82 */ /* 0x004ea20000000800 */
[----:B----4-:R-:W-:-:S04]  /*c50c0*/  IMAD.WIDE R198, R0, 0x4, R4 ;  /* 0x0000000400c67825 */ /* 0x010fc800078e0204 */
[----:B------:R-:W-:Y:S01]  /*c50d0*/  IMAD.WIDE R232, R0, 0x4, R8 ;  /* 0x0000000400e87825 */ /* 0x000fe200078e0208 */
[----:B------:R-:W-:Y:S02]  /*c50e0*/  ISETP.LT.AND P5, PT, R17, R239, !P3 ;  /* 0x000000ef1100720c */ /* 0x000fe40005fa1270 */
[----:B------:R-:W4:Y:S01]  /*c50f0*/  LDC R234, c[0x0][0x228] ;  /* 0x00008a00ffea7b82 */ /* 0x000f220000000800 */
[----:B------:R1:W-:Y:S01]  /*c5100*/  @P6 STG.E desc[UR60][R198.64], R252 ;  /* 0x000000fcc6006986 */ /* 0x0003e2000c10193c */
[----:B------:R-:W-:-:S06]  /*c5110*/  ISETP.LT.AND P6, PT, R11, R197, !P2 ;  /* 0x000000c50b00720c */ /* 0x000fcc00057c1270 */
[----:B------:R-:W2:Y:S01]  /*c5120*/  LDC R239, c[0x0][0x228] ;  /* 0x00008a00ffef7b82 */ /* 0x000ea20000000800 */
[----:B-1----:R-:W2:Y:S04]  /*c5130*/  LDL.LU R252, [R1+0x1214] ;  /* 0x0012140001fc7983 */ /* 0x002ea80000300800 */
[----:B------:R-:W4:Y:S01]  /*c5140*/  LDL.LU R197, [R1+0x1a14] ;  /* 0x001a140001c57983 */ /* 0x000f220000300800 */
[----:B------:R-:W-:-:S03]  /*c5150*/  IMAD.WIDE R198, R0, 0x4, R6 ;  /* 0x0000000400c67825 */ /* 0x000fc600078e0206 */
[----:B------:R-:W2:Y:S04]  /*c5160*/  LDL.LU R236, [R1+0x1614] ;  /* 0x0016140001ec7983 */ /* 0x000ea80000300800 */
[----:B------:R-:W3:Y:S01]  /*c5170*/  LDL.LU R0, [R1+0x220] ;  /* 0x0002200001007983 */ /* 0x000ee20000300800 */
[----:B------:R-:W-:-:S03]  /*c5180*/  ISETP.LT.AND P3, PT, R15, R244, !P3 ;  /* 0x000000f40f00720c */ /* 0x000fc60005f61270 */
[----:B------:R1:W-:Y:S01]  /*c5190*/  @P5 STG.E desc[UR60][R198.64], R246 ;  /* 0x000000f6c6005986 */ /* 0x0003e2000c10193c */
[----:B------:R-:W-:-:S03]  /*c51a0*/  ISETP.GE.AND P5, PT, R16, R247, PT ;  /* 0x000000f71000720c */ /* 0x000fc60003fa6270 */
[----:B------:R-:W2:Y:S01]  /*c51b0*/  LDL.LU R247, [R1+0x624] ;  /* 0x0006240001f77983 */ /* 0x000ea20000300800 */
[----:B------:R-:W2:Y:S01]  /*c51c0*/  LDC R244, c[0x0][0x22c] ;  /* 0x00008b00fff47b82 */ /* 0x000ea20000000800 */
[----:B-1----:R-:W-:-:S07]  /*c51d0*/  IMAD.WIDE R198, R14, 0x4, R2 ;  /* 0x000000040ec67825 */ /* 0x002fce00078e0202 */
[----:B------:R-:W1:Y:S01]  /*c51e0*/  LDC R246, c[0x0][0x228] ;  /* 0x00008a00fff67b82 */ /* 0x000e620000000800 */
[----:B---3--:R-:W-:Y:S01]  /*c51f0*/  @P3 STG.E desc[UR60][R232.64], R0 ;  /* 0x00000000e8003986 */ /* 0x008fe2000c10193c */
[----:B------:R-:W-:Y:S02]  /*c5200*/  ISETP.LT.AND P3, PT, R17, R238, !P2 ;  /* 0x000000ee1100720c */ /* 0x000fe40005761270 */
[----:B------:R-:W-:Y:S01]  /*c5210*/  ISETP.LT.AND P2, PT, R15, R235, !P2 ;  /* 0x000000eb0f00720c */ /* 0x000fe20005741270 */
[----:B----4-:R3:W-:Y:S04]  /*c5220*/  @P6 STG.E desc[UR60][R198.64], R197 ;  /* 0x000000c5c6006986 */ /* 0x0107e8000c10193c */
[----:B------:R-:W4:Y:S01]  /*c5230*/  LDL.LU R235, [R1+0xe24] ;  /* 0x000e240001eb7983 */ /* 0x000f220000300800 */
[----:B------:R-:W1:Y:S01]  /*c5240*/  LDC R238, c[0x0][0x228] ;  /* 0x00008a00ffee7b82 */ /* 0x000e620000000800 */
[----:B------:R-:W-:-:S07]  /*c5250*/  ISETP.LT.AND P6, PT, R13, R234, !P5 ;  /* 0x000000ea0d00720c */ /* 0x000fce0006fc1270 */
[----:B------:R-:W4:Y:S01]  /*c5260*/  LDC R234, c[0x0][0x228] ;  /* 0x00008a00ffea7b82 */ /* 0x000f220000000800 */
[----:B---3--:R-:W-:-:S04]  /*c5270*/  IMAD.WIDE R198, R14, 0x4, R4 ;  /* 0x000000040ec67825 */ /* 0x008fc800078e0204 */
[----:B--2---:R-:W-:Y:S02]  /*c5280*/  IMAD.IADD R0, R14, 0x1, R237 ;  /* 0x000000010e007824 */ /* 0x004fe400078e02ed */
[----:B------:R-:W-:Y:S01]  /*c5290*/  VIADD R16, R10, 0x114 ;  /* 0x000001140a107836 */ /* 0x000fe20000000000 */
[----:B------:R-:W2:Y:S08]  /*c52a0*/  LDC R197, c[0x0][0x228] ;  /* 0x00008a00ffc57b82 */ /* 0x000eb00000000800 */
[----:B------:R-:W3:Y:S01]  /*c52b0*/  LDC R237, c[0x0][0x22c] ;  /* 0x00008b00ffed7b82 */ /* 0x000ee20000000800 */
[----:B------:R1:W-:Y:S01]  /*c52c0*/  @P4 STG.E desc[UR60][R198.64], R236 ;  /* 0x000000ecc6004986 */ /* 0x0003e2000c10193c */
[----:B------:R-:W-:Y:S01]  /*c52d0*/  ISETP.LT.AND P4, PT, R11, R239, !P5 ;  /* 0x000000ef0b00720c */ /* 0x000fe20006f81270 */
[----:B------:R-:W-:-:S05]  /*c52e0*/  IMAD.WIDE R232, R0, 0x4, R2 ;  /* 0x0000000400e87825 */ /* 0x000fca00078e0202 */
[----:B------:R-:W3:Y:S01]  /*c52f0*/  LDC R239, c[0x0][0x248] ;  /* 0x00009200ffef7b82 */ /* 0x000ee20000000800 */
[----:B-1----:R-:W-:-:S07]  /*c5300*/  IMAD.WIDE R198, R14, 0x4, R6 ;  /* 0x000000040ec67825 */ /* 0x002fce00078e0206 */
[----:B------:R-:W1:Y:S01]  /*c5310*/  LDC R236, c[0x0][0x248] ;  /* 0x00009200ffec7b82 */ /* 0x000e620000000800 */
[----:B------:R2:W-:Y:S01]  /*c5320*/  @P3 STG.E desc[UR60][R198.64], R245 ;  /* 0x000000f5c6003986 */ /* 0x0005e2000c10193c */
[----:B------:R-:W-:-:S06]  /*c5330*/  ISETP.GE.AND P3, PT, R16, R244, PT ;  /* 0x000000f41000720c */ /* 0x000fcc0003f66270 */
[----:B------:R-:W3:Y:S01]  /*c5340*/  LDC R244, c[0x0][0x228] ;  /* 0x00008a00fff47b82 */ /* 0x000ee20000000800 */
[----:B--2---:R-:W-:-:S07]  /*c5350*/  IMAD.WIDE R198, R14, 0x4, R8 ;  /* 0x000000040ec67825 */ /* 0x004fce00078e0208 */
[----:B------:R-:W2:Y:S01]  /*c5360*/  LDC R245, c[0x0][0x228] ;  /* 0x00008a00fff57b82 */ /* 0x000ea20000000800 */
[----:B------:R1:W-:Y:S01]  /*c5370*/  @P2 STG.E desc[UR60][R198.64], R252 ;  /* 0x000000fcc6002986 */ /* 0x0003e2000c10193c */
[----:B------:R-:W-:Y:S02]  /*c5380*/  ISETP.LT.AND P2, PT, R17, R246, !P5 ;  /* 0x000000f61100720c */ /* 0x000fe40006f41270 */
[----:B------:R-:W-:Y:S01]  /*c5390*/  ISETP.LT.AND P5, PT, R15, R238, !P5 ;  /* 0x000000ee0f00720c */ /* 0x000fe20006fa1270 */
[----:B-1----:R-:W-:Y:S01]  /*c53a0*/  IMAD.WIDE R198, R0, 0x4, R4 ;  /* 0x0000000400c67825 */ /* 0x002fe200078e0204 */
[----:B------:R-:W2:Y:S04]  /*c53b0*/  LDL.LU R252, [R1+0x1618] ;  /* 0x0016180001fc7983 */ /* 0x000ea80000300800 */
[----:B------:R-:W2:Y:S04]  /*c53c0*/  LDL.LU R246, [R1+0x1a18] ;  /* 0x001a180001f67983 */ /* 0x000ea80000300800 */
[----:B------:R-:W2:Y:S04]  /*c53d0*/  LDL.LU R238, [R1+0xa24] ;  /* 0x000a240001ee7983 */ /* 0x000ea80000300800 */
[----:B----4-:R1:W-:Y:S04]  /*c53e0*/  @P4 STG.E desc[UR60][R232.64], R235 ;  /* 0x000000ebe8004986 */ /* 0x0103e8000c10193c */
[----:B------:R4:W-:Y:S01]  /*c53f0*/  @P6 STG.E desc[UR60][R198.64], R247 ;  /* 0x000000f7c6006986 */ /* 0x0009e2000c10193c */
[----:B------:R-:W-:-:S03]  /*c5400*/  ISETP.LT.AND P6, PT, R11, R234, !P3 ;  /* 0x000000ea0b00720c */ /* 0x000fc60005fc1270 */
[----:B------:R-:W2:Y:S01]  /*c5410*/  LDL.LU R234, [R1+0x224] ;  /* 0x0002240001ea7983 */ /* 0x000ea20000300800 */
[----:B------:R-:W-:Y:S02]  /*c5420*/  ISETP.LT.AND P4, PT, R13, R197, !P3 ;  /* 0x000000c50d00720c */ /* 0x000fe40005f81270 */
[----:B------:R-:W2:Y:S01]  /*c5430*/  LDC R197, c[0x0][0x228] ;  /* 0x00008a00ffc57b82 */ /* 0x000ea20000000800 */
[----:B------:R-:W-:Y:S01]  /*c5440*/  IMAD.IADD R14, R0, 0x1, R236 ;  /* 0x00000001000e7824 */ /* 0x000fe200078e02ec */
[----:B------:R-:W-:-:S06]  /*c5450*/  IADD3 R16, R10, 0x115, RZ ;  /* 0x000001150a107810 */ /* 0x000fcc0007ffe0ff */
[----:B-1----:R-:W1:Y:S08]  /*c5460*/  LDC R235, c[0x0][0x228] ;  /* 0x00008a00ffeb7b82 */ /* 0x002e700000000800 */
[----:B------:R-:W1:Y:S01]  /*c5470*/  LDC R236, c[0x0][0x228] ;  /* 0x00008a00ffec7b82 */ /* 0x000e620000000800 */
[----:B----4-:R-:W-:-:S04]  /*c5480*/  IMAD.WIDE R198, R0, 0x4, R6 ;  /* 0x0000000400c67825 */ /* 0x010fc800078e0206 */
[----:B------:R-:W-:Y:S01]  /*c5490*/  IMAD.WIDE R232, R0, 0x4, R8 ;  /* 0x0000000400e87825 */ /* 0x000fe200078e0208 */
[----:B---3--:R-:W-:Y:S02]  /*c54a0*/  IADD3 R0, R14, R239, RZ ;  /* 0x000000ef0e007210 */ /* 0x008fe40007ffe0ff */
[----:B------:R-:W3:Y:S08]  /*c54b0*/  LDC R247, c[0x0][0x22c] ;  /* 0x00008b00fff77b82 */ /* 0x000ef00000000800 */
[----:B------:R-:W4:Y:S01]  /*c54c0*/  LDC R239, c[0x0][0x228] ;  /* 0x00008a00ffef7b82 */ /* 0x000f220000000800 */
[----:B--2---:R2:W-:Y:S01]  /*c54d0*/  @P2 STG.E desc[UR60][R198.64], R238 ;  /* 0x000000eec6002986 */ /* 0x0045e2000c10193c */
[----:B------:R-:W-:-:S03]  /*c54e0*/  ISETP.GE.AND P2, PT, R16, R237, PT ;  /* 0x000000ed1000720c */ /* 0x000fc60003f46270 */
[----:B------:R-:W3:Y:S01]  /*c54f0*/  LDL.LU R237, [R1+0x1e58] ;  /* 0x001e580001ed7983 */ /* 0x000ee20000300800 */
[----:B--2---:R-:W-:Y:S02]  /*c5500*/  IMAD.WIDE R198, R14, 0x4, R2 ;  /* 0x000000040ec67825 */ /* 0x004fe400078e0202 */
[----:B------:R-:W2:Y:S01]  /*c5510*/  LDC R238, c[0x0][0x228] ;  /* 0x00008a00ffee7b82 */ /* 0x000ea20000000800 */
[----:B------:R1:W-:Y:S01]  /*c5520*/  @P5 STG.E desc[UR60][R232.64], R234 ;  /* 0x000000eae8005986 */ /* 0x0003e2000c10193c */
[----:B------:R-:W-:Y:S02]  /*c5530*/  ISETP.LT.AND P5, PT, R15, R245, !P3 ;  /* 0x000000f50f00720c */ /* 0x000fe40005fa1270 */
[----:B------:R-:W-:Y:S01]  /*c5540*/  ISETP.LT.AND P3, PT, R17, R244, !P3 ;  /* 0x000000f41100720c */ /* 0x000fe20005f61270 */
[----:B------:R4:W-:Y:S04]  /*c5550*/  @P6 STG.E desc[UR60][R198.64], R246 ;  /* 0x000000f6c6006986 */ /* 0x0009e8000c10193c */
[----:B------:R-:W2:Y:S01]  /*c5560*/  LDL.LU R244, [R1+0x1218] ;  /* 0x0012180001f47983 */ /* 0x000ea20000300800 */
[----:B------:R-:W-:Y:S01]  /*c5570*/  VIADD R16, R10, 0x116 ;  /* 0x000001160a107836 */ /* 0x000fe20000000000 */
[----:B------:R-:W2:Y:S08]  /*c5580*/  LDC R245, c[0x0][0x228] ;  /* 0x00008a00fff57b82 */ /* 0x000eb00000000800 */
[----:B-1----:R-:W1:Y:S01]  /*c5590*/  LDC R234, c[0x0][0x228] ;  /* 0x00008a00ffea7b82 */ /* 0x002e620000000800 */
[----:B------:R-:W-:-:S04]  /*c55a0*/  IMAD.WIDE R232, R14, 0x4, R4 ;  /* 0x000000040ee87825 */ /* 0x000fc800078e0204 */
[----:B----4-:R-:W-:-:S03]  /*c55b0*/  IMAD.WIDE R198, R14, 0x4, R6 ;  /* 0x000000040ec67825 */ /* 0x010fc600078e0206 */
[----:B------:R-:W4:Y:S01]  /*c55c0*/  LDC R246, c[0x0][0x22c] ;  /* 0x00008b00fff67b82 */ /* 0x000f220000000800 */
[----:B------:R1:W-:Y:S01]  /*c55d0*/  @P4 STG.E desc[UR60][R232.64], R252 ;  /* 0x000000fce8004986 */ /* 0x0003e2000c10193c */
[----:B------:R-:W-:-:S03]  /*c55e0*/  ISETP.LT.AND P4, PT, R11, R197, !P2 ;  /* 0x000000c50b00720c */ /* 0x000fc60005781270 */
[----:B-1----:R-:W4:Y:S04]  /*c55f0*/  LDL.LU R252, [R1+0x228] ;  /* 0x0002280001fc7983 */ /* 0x002f280000300800 */
[----:B------:R-:W4:Y:S01]  /*c5600*/  LDL.LU R197, [R1+0xe28] ;  /* 0x000e280001c57983 */ /* 0x000f220000300800 */
[----:B------:R-:W-:-:S03]  /*c5610*/  IMAD.WIDE R232, R14, 0x4, R8 ;  /* 0x000000040ee87825 */ /* 0x000fc600078e0208 */
[----:B------:R-:W4:Y:S01]  /*c5620*/  LDL.LU R14, [R1+0x628] ;  /* 0x00062800010e7983 */ /* 0x000f220000300800 */
[----:B------:R-:W-:Y:S02]  /*c5630*/  ISETP.LT.AND P6, PT, R13, R235, !P2 ;  /* 0x000000eb0d00720c */ /* 0x000fe400057c1270 */
[----:B------:R-:W1:Y:S01]  /*c5640*/  LDC R235, c[0x0][0x248] ;  /* 0x00009200ffeb7b82 */ /* 0x000e620000000800 */
[----:B---3--:R3:W-:Y:S01]  /*c5650*/  @P3 STG.E desc[UR60][R198.64], R237 ;  /* 0x000000edc6003986 */ /* 0x0087e2000c10193c */
[----:B------:R-:W-:Y:S01]  /*c5660*/  ISETP.GE.AND P3, PT, R16, R247, PT ;  /* 0x000000f71000720c */ /* 0x000fe20003f66270 */
[----:B---3--:R-:W-:-:S05]  /*c5670*/  IMAD.WIDE R198, R0, 0x4, R2 ;  /* 0x0000000400c67825 */ /* 0x008fca00078e0202 */
[----:B------:R-:W3:Y:S01]  /*c5680*/  LDC R237, c[0x0][0x228] ;  /* 0x00008a00ffed7b82 */ /* 0x000ee20000000800 */
[----:B--2---:R2:W-:Y:S01]  /*c5690*/  @P5 STG.E desc[UR60][R232.64], R244 ;  /* 0x000000f4e8005986 */ /* 0x0045e2000c10193c */
[----:B------:R-:W-:-:S03]  /*c56a0*/  ISETP.LT.AND P5, PT, R15, R236, !P2 ;  /* 0x000000ec0f00720c */ /* 0x000fc600057a1270 */
[----:B------:R-:W3:Y:S04]  /*c56b0*/  LDL.LU R236, [R1+0xa28] ;  /* 0x000a280001ec7983 */ /* 0x000ee80000300800 */
[----:B------:R-:W3:Y:S01]  /*c56c0*/  LDL.LU R247, [R1+0x121c] ;  /* 0x00121c0001f77983 */ /* 0x000ee20000300800 */
[----:B--2---:R-:W-:-:S04]  /*c56d0*/  IMAD.WIDE R232, R0, 0x4, R4 ;  /* 0x0000000400e87825 */ /* 0x004fc800078e0204 */
[----:B------:R-:W-:Y:S01]  /*c56e0*/  VIADD R16, R10, 0x117 ;  /* 0x000001170a107836 */ /* 0x000fe20000000000 */
[----:B------:R-:W2:Y:S01]  /*c56f0*/  LDC R244, c[0x0][0x228] ;  /* 0x00008a00fff47b82 */ /* 0x000ea20000000800 */
[----:B----4-:R4:W-:Y:S04]  /*c5700*/  @P4 STG.E desc[UR60][R198.64], R197 ;  /* 0x000000c5c6004986 */ /* 0x0109e8000c10193c */
[----:B------:R1:W-:Y:S01]  /*c5710*/  @P6 STG.E desc[UR60][R232.64], R14 ;  /* 0x0000000ee8006986 */ /* 0x0003e2000c10193c */
[----:B----4-:R-:W-:-:S04]  /*c5720*/  IMAD.WIDE R198, R0, 0x4, R6 ;  /* 0x0000000400c67825 */ /* 0x010fc800078e0206 */
[C---:B-1----:R-:W-:Y:S02]  /*c5730*/  IMAD.IADD R14, R0.reuse, 0x1, R235 ;  /* 0x00000001000e7824 */ /* 0x042fe400078e02eb */
[----:B------:R-:W-:Y:S01]  /*c5740*/  IMAD.WIDE R232, R0, 0x4, R8 ;  /* 0x0000000400e87825 */ /* 0x000fe200078e0208 */
[----:B------:R-:W4:Y:S04]  /*c5750*/  LDL.LU R235, [R1+0x1a1c] ;  /* 0x001a1c0001eb7983 */ /* 0x000f280000300800 */
[----:B------:R-:W2:Y:S01]  /*c5760*/  LDL.LU R0, [R1+0x161c] ;  /* 0x00161c0001007983 */ /* 0x000ea20000300800 */
[----:B------:R-:W1:Y:S01]  /*c5770*/  LDC R197, c[0x0][0x228] ;  /* 0x00008a00ffc57b82 */ /* 0x000e620000000800 */
[----:B------:R-:W-:Y:S02]  /*c5780*/  ISETP.LT.AND P2, PT, R17, R238, !P2 ;  /* 0x000000ee1100720c */ /* 0x000fe40005741270 */
[----:B------:R-:W-:-:S05]  /*c5790*/  ISETP.LT.AND P6, PT, R11, R234, !P3 ;  /* 0x000000ea0b00720c */ /* 0x000fca0005fc1270 */
[----:B------:R-:W1:Y:S01]  /*c57a0*/  LDC R234, c[0x0][0x248] ;  /* 0x00009200ffea7b82 */ /* 0x000e620000000800 */
[----:B------:R-:W-:-:S07]  /*c57b0*/  ISETP.LT.AND P4, PT, R13, R245, !P3 ;  /* 0x000000f50d00720c */ /* 0x000fce0005f81270 */
[----:B------:R-:W1:Y:S08]  /*c57c0*/  LDC R245, c[0x0][0x22c] ;  /* 0x00008b00fff57b82 */ /* 0x000e700000000800 */
[----:B------:R-:W1:Y:S01]  /*c57d0*/  LDC R238, c[0x0][0x228] ;  /* 0x00008a00ffee7b82 */ /* 0x000e620000000800 */
[----:B---3--:R3:W-:Y:S04]  /*c57e0*/  @P2 STG.E desc[UR60][R198.64], R236 ;  /* 0x000000ecc6002986 */ /* 0x0087e8000c10193c */
[----:B------:R1:W-:Y:S01]  /*c57f0*/  @P5 STG.E desc[UR60][R232.64], R252 ;  /* 0x000000fce8005986 */ /* 0x0003e2000c10193c */
[----:B------:R-:W-:Y:S01]  /*c5800*/  ISETP.GE.AND P2, PT, R16, R246, PT ;  /* 0x000000f61000720c */ /* 0x000fe20003f46270 */
[----:B---3--:R-:W-:-:S04]  /*c5810*/  IMAD.WIDE R198, R14, 0x4, R2 ;  /* 0x000000040ec67825 */ /* 0x008fc800078e0202 */
[----:B-1----:R-:W-:Y:S01]  /*c5820*/  IMAD.WIDE R232, R14, 0x4, R4 ;  /* 0x000000040ee87825 */ /* 0x002fe200078e0204 */
[----:B------:R-:W3:Y:S04]  /*c5830*/  LDL.LU R252, [R1+0x62c] ;  /* 0x00062c0001fc7983 */ /* 0x000ee80000300800 */
[----:B------:R-:W3:Y:S01]  /*c5840*/  LDL.LU R246, [R1+0x22c] ;  /* 0x00022c0001f67983 */ /* 0x000ee20000300800 */
[----:B------:R-:W1:Y:S03]  /*c5850*/  LDC R236, c[0x0][0x228] ;  /* 0x00008a00ffec7b82 */ /* 0x000e660000000800 */
[----:B----4-:R4:W-:Y:S04]  /*c5860*/  @P6 STG.E desc[UR60][R198.64], R235 ;  /* 0x000000ebc6006986 */ /* 0x0109e8000c10193c */
[----:B--2---:R2:W-:Y:S01]  /*c5870*/  @P4 STG.E desc[UR60][R232.64], R0 ;  /* 0x00000000e8004986 */ /* 0x0045e2000c10193c */
[----:B------:R-:W-:-:S03]  /*c5880*/  ISETP.LT.AND P4, PT, R11, R197, !P2 ;  /* 0x000000c50b00720c */ /* 0x000fc60005781270 */
[----:B------:R-:W3:Y:S01]  /*c5890*/  LDL.LU R197, [R1+0x1e5c] ;  /* 0x001e5c0001c57983 */ /* 0x000ee20000300800 */
[----:B------:R-:W-:Y:S02]  /*c58a0*/  ISETP.LT.AND P5, PT, R17, R237, !P3 ;  /* 0x000000ed1100720c */ /* 0x000fe40005fa1270 */
[----:B------:R-:W-:Y:S01]  /*c58b0*/  IADD3 R16, R10, 0x118, RZ ;  /* 0x000001180a107810 */ /* 0x000fe20007ffe0ff */
[----:B----4-:R-:W4:Y:S01]  /*c58c0*/  LDC R235, c[0x0][0x228] ;  /* 0x00008a00ffeb7b82 */ /* 0x010f220000000800 */
[C---:B--2---:R-:W-:Y:S01]  /*c58d0*/  IMAD.IADD R0, R14.reuse, 0x1, R234 ;  /* 0x000000010e007824 */ /* 0x044fe200078e02ea */
[----:B------:R-:W-:Y:S01]  /*c58e0*/  ISETP.LT.AND P6, PT, R13, R239, !P2 ;  /* 0x000000ef0d00720c */ /* 0x000fe200057c1270 */
[----:B------:R-:W2:Y:S05]  /*c58f0*/  LDL.LU R234, [R1+0xe2c] ;  /* 0x000e2c0001ea7983 */ /* 0x000eaa0000300800 */
[----:B------:R-:W4:Y:S01]  /*c5900*/  LDC R239, c[0x0][0x248] ;  /* 0x00009200ffef7b82 */ /* 0x000f220000000800 */
[----:B------:R-:W-:Y:S01]  /*c5910*/  ISETP.LT.AND P3, PT, R15, R244, !P3 ;  /* 0x000000f40f00720c */ /* 0x000fe20005f61270 */
[----:B------:R-:W-:-:S04]  /*c5920*/  IMAD.WIDE R232, R14, 0x4, R6 ;  /* 0x000000040ee87825 */ /* 0x000fc800078e0206 */
[----:B------:R-:W-:Y:S02]  /*c5930*/  IMAD.WIDE R198, R14, 0x4, R8 ;  /* 0x000000040ec67825 */ /* 0x000fe400078e0208 */
[----:B------:R-:W4:Y:S08]  /*c5940*/  LDC R237, c[0x0][0x228] ;  /* 0x00008a00ffed7b82 */ /* 0x000f300000000800 */
[----:B------:R-:W4:Y:S01]  /*c5950*/  LDC R244, c[0x0][0x22c] ;  /* 0x00008b00fff47b82 */ /* 0x000f220000000800 */
[----:B---3--:R3:W-:Y:S01]  /*c5960*/  @P5 STG.E desc[UR60][R232.64], R197 ;  /* 0x000000c5e8005986 */ /* 0x0087e2000c10193c */
[----:B------:R-:W-:-:S03]  /*c5970*/  ISETP.GE.AND P5, PT, R16, R245, PT ;  /* 0x000000f51000720c */ /* 0x000fc60003fa6270 */
[----:B------:R1:W-:Y:S01]  /*c5980*/  @P3 STG.E desc[UR60][R198.64], R247 ;  /* 0x000000f7c6003986 */ /* 0x0003e2000c10193c */
[----:B------:R-:W-:Y:S02]  /*c5990*/  VIADD R14, R10, 0x119 ;  /* 0x000001190a0e7836 */ /* 0x000fe40000000000 */
[----:B------:R-:W4:Y:S01]  /*c59a0*/  LDC R16, c[0x0][0x228] ;  /* 0x00008a00ff107b82 */ /* 0x000f220000000800 */
[----:B---3--:R-:W-:-:S04]  /*c59b0*/  IMAD.WIDE R232, R0, 0x4, R2 ;  /* 0x0000000400e87825 */ /* 0x008fc800078e0202 */
[----:B-1----:R-:W-:Y:S01]  /*c59c0*/  IMAD.WIDE R198, R0, 0x4, R4 ;  /* 0x0000000400c67825 */ /* 0x002fe200078e0204 */
[----:B------:R-:W3:Y:S04]  /*c59d0*/  LDL.LU R247, [R1+0x1620] ;  /* 0x0016200001f77983 */ /* 0x000ee80000300800 */
[----:B--2---:R1:W-:Y:S01]  /*c59e0*/  @P4 STG.E desc[UR60][R232.64], R234 ;  /* 0x000000eae8004986 */ /* 0x0043e2000c10193c */
[----:B------:R-:W-:-:S03]  /*c59f0*/  ISETP.LT.AND P4, PT, R13, R238, !P5 ;  /* 0x000000ee0d00720c */ /* 0x000fc60006f81270 */
[----:B------:R-:W2:Y:S04]  /*c5a00*/  LDL.LU R238, [R1+0xa2c] ;  /* 0x000a2c0001ee7983 */ /* 0x000ea80000300800 */
[----:B------:R1:W-:Y:S04]  /*c5a10*/  @P6 STG.E desc[UR60][R198.64], R252 ;  /* 0x000000fcc6006986 */ /* 0x0003e8000c10193c */
[----:B------:R-:W3:Y:S01]  /*c5a20*/  LDL.LU R245, [R1+0x1e60] ;  /* 0x001e600001f57983 */ /* 0x000ee20000300800 */
[----:B------:R-:W2:Y:S01]  /*c5a30*/  LDC R197, c[0x0][0x228] ;  /* 0x00008a00ffc57b82 */ /* 0x000ea20000000800 */
[----:B------:R-:W-:-:S07]  /*c5a40*/  ISETP.LT.AND P3, PT, R17, R236, !P2 ;  /* 0x000000ec1100720c */ /* 0x000fce0005761270 */
[----:B------:R-:W2:Y:S01]  /*c5a50*/  LDC R236, c[0x0][0x228] ;  /* 0x00008a00ffec7b82 */ /* 0x000ea20000000800 */
[----:B-1----:R-:W-:-:S07]  /*c5a60*/  IMAD.WIDE R232, R0, 0x4, R8 ;  /* 0x0000000400e87825 */ /* 0x002fce00078e0208 */
[----:B------:R-:W1:Y:S01]  /*c5a70*/  LDC R234, c[0x0][0x228] ;  /* 0x00008a00ffea7b82 */ /* 0x000e620000000800 */
[C---:B------:R-:W-:Y:S01]  /*c5a80*/  IMAD.WIDE R198, R0.reuse, 0x4, R6 ;  /* 0x0000000400c67825 */ /* 0x040fe200078e0206 */
[----:B------:R-:W3:Y:S01]  /*c5a90*/  LDL.LU R252, [R1+0xe30] ;  /* 0x000e300001fc7983 */ /* 0x000ee20000300800 */
[----:B----4-:R-:W-:-:S03]  /*c5aa0*/  IADD3 R0, R0, R239, RZ ;  /* 0x000000ef00007210 */ /* 0x010fc60007ffe0ff */
[----:B------:R-:W4:Y:S01]  /*c5ab0*/  LDL.LU R239, [R1+0x1a20] ;  /* 0x001a200001ef7983 */ /* 0x000f220000300800 */
[----:B------:R-:W-:Y:S02]  /*c5ac0*/  ISETP.LT.AND P6, PT, R11, R235, !P5 ;  /* 0x000000eb0b00720c */ /* 0x000fe40006fc1270 */
[----:B------:R-:W1:Y:S01]  /*c5ad0*/  LDC R235, c[0x0][0x248] ;  /* 0x00009200ffeb7b82 */ /* 0x000e620000000800 */
[----:B------:R-:W-:-:S07]  /*c5ae0*/  ISETP.LT.AND P2, PT, R15, R237, !P2 ;  /* 0x000000ed0f00720c */ /* 0x000fce0005741270 */
[----:B------:R-:W3:Y:S01]  /*c5af0*/  LDC R237, c[0x0][0x22c] ;  /* 0x00008b00ffed7b82 */ /* 0x000ee20000000800 */
[----:B--2---:R2:W-:Y:S05]  /*c5b00*/  @P3 STG.E desc[UR60][R198.64], R238 ;  /* 0x000000eec6003986 */ /* 0x0045ea000c10193c */
[----:B------:R1:W-:Y:S01]  /*c5b10*/  @P2 STG.E desc[UR60][R232.64], R246 ;  /* 0x000000f6e8002986 */ /* 0x0003e2000c10193c */
[----:B------:R-:W-:Y:S02]  /*c5b20*/  ISETP.LT.AND P2, PT, R17, R197, !P5 ;  /* 0x000000c51100720c */ /* 0x000fe40006f41270 */
[----:B------:R-:W-:Y:S02]  /*c5b30*/  ISETP.LT.AND P5, PT, R15, R236, !P5 ;  /* 0x000000ec0f00720c */ /* 0x000fe40006fa1270 */
[----:B------:R-:W-:Y:S01]  /*c5b40*/  ISETP.GE.AND P3, PT, R14, R244, PT ;  /* 0x000000f40e00720c */ /* 0x000fe20003f66270 */
[----:B------:R-:W3:Y:S01]  /*c5b50*/  LDL.LU R236, [R1+0x230] ;  /* 0x0002300001ec7983 */ /* 0x000ee20000300800 */
[----:B--2---:R-:W-:-:S04]  /*c5b60*/  IMAD.WIDE R198, R0, 0x4, R2 ;  /* 0x0000000400c67825 */ /* 0x004fc800078e0202 */
[----:B-1----:R-:W-:-:S04]  /*c5b70*/  IMAD.WIDE R232, R0, 0x4, R4 ;  /* 0x0000000400e87825 */ /* 0x002fc800078e0204 */
[----:B------:R-:W-:Y:S01]  /*c5b80*/  IMAD.IADD R14, R0, 0x1, R235 ;  /* 0x00000001000e7824 */ /* 0x000fe200078e02eb */
[----:B------:R-:W1:Y:S08]  /*c5b90*/  LDC R197, c[0x0][0x228] ;  /* 0x00008a00ffc57b82 */ /* 0x000e700000000800 */
[----:B------:R-:W2:Y:S01]  /*c5ba0*/  LDC R238, c[0x0][0x228] ;  /* 0x00008a00ffee7b82 */ /* 0x000ea20000000800 */
[----:B----4-:R4:W-:Y:S04]  /*c5bb0*/  @P6 STG.E desc[UR60][R198.64], R239 ;  /* 0x000000efc6006986 */ /* 0x0109e8000c10193c */
[----:B---3--:R3:W-:Y:S03]  /*c5bc0*/  @P4 STG.E desc[UR60][R232.64], R247 ;  /* 0x000000f7e8004986 */ /* 0x0087e6000c10193c */
[----:B------:R-:W1:Y:S08]  /*c5bd0*/  LDC R244, c[0x0][0x228] ;  /* 0x00008a00fff47b82 */ /* 0x000e700000000800 */
[----:B------:R-:W1:Y:S08]  /*c5be0*/  LDC R246, c[0x0][0x228] ;  /* 0x00008a00fff67b82 */ /* 0x000e700000000800 */
[----:B----4-:R-:W4:Y:S01]  /*c5bf0*/  LDC R239, c[0x0][0x228] ;  /* 0x00008a00ffef7b82 */ /* 0x010f220000000800 */
[----:B---3--:R-:W3:Y:S04]  /*c5c00*/  LDL.LU R247, [R1+0x120] ;  /* 0x0001200001f77983 */ /* 0x008ee80000300800 */
[----:B------:R-:W4:Y:S01]  /*c5c10*/  LDL.LU R235, [R1+0x1220] ;  /* 0x0012200001eb7983 */ /* 0x000f220000300800 */
[----:B------:R-:W-:-:S02]  /*c5c20*/  ISETP.LT.AND P4, PT, R11, R16, !P3 ;  /* 0x000000100b00720c */ /* 0x000fc40005f81270 */
[----:B------:R-:W-:Y:S01]  /*c5c30*/  ISETP.LT.AND P6, PT, R13, R234, !P3 ;  /* 0x000000ea0d00720c */ /* 0x000fe20005fc1270 */
[----:B------:R-:W-:-:S04]  /*c5c40*/  IMAD.WIDE R198, R0, 0x4, R6 ;  /* 0x0000000400c67825 */ /* 0x000fc800078e0206 */
[----:B------:R-:W-:-:S04]  /*c5c50*/  IMAD.WIDE R232, R0, 0x4, R8 ;  /* 0x0000000400e87825 */ /* 0x000fc800078e0208 */
[----:B------:R-:W-:Y:S01]  /*c5c60*/  VIADD R16, R10, 0x11a ;  /* 0x0000011a0a107836 */ /* 0x000fe20000000000 */
[----:B------:R-:W1:Y:S01]  /*c5c70*/  LDC R234, c[0x0][0x248] ;  /* 0x00009200ffea7b82 */ /* 0x000e620000000800 */
[----:B------:R2:W-:Y:S04]  /*c5c80*/  @P2 STG.E desc[UR60][R198.64], R245 ;  /* 0x000000f5c6002986 */ /* 0x0005e8000c10193c */
[----:B------:R2:W-:Y:S01]  /*c5c90*/  @P5 STG.E desc[UR60][R232.64], R252 ;  /* 0x000000fce8005986 */ /* 0x0005e2000c10193c */
[----:B------:R-:W-:Y:S01]  /*c5ca0*/  ISETP.GE.AND P2, PT, R16, R237, PT ;  /* 0x000000ed1000720c */ /* 0x000fe20003f46270 */
[----:B--2---:R-:W-:-:S04]  /*c5cb0*/  IMAD.WIDE R198, R14, 0x4, R2 ;  /* 0x000000040ec67825 */ /* 0x004fc800078e0202 */
[C---:B------:R-:W-:Y:S01]  /*c5cc0*/  IMAD.WIDE R232, R14.reuse, 0x4, R4 ;  /* 0x000000040ee87825 */ /* 0x040fe200078e0204 */
[----:B------:R-:W2:Y:S01]  /*c5cd0*/  LDL.LU R252, [R1+0x1624] ;  /* 0x0016240001fc7983 */ /* 0x000ea20000300800 */
[----:B------:R-:W3:Y:S01]  /*c5ce0*/  LDC R245, c[0x0][0x22c] ;  /* 0x00008b00fff57b82 */ /* 0x000ee20000000800 */
[----:B------:R-:W-:Y:S02]  /*c5cf0*/  ISETP.LT.AND P5, PT, R17, R238, !P3 ;  /* 0x000000ee1100720c */ /* 0x000fe40005fa1270 */
[----:B-1----:R-:W-:Y:S01]  /*c5d00*/  IADD3 R0, R14, R234, RZ ;  /* 0x000000ea0e007210 */ /* 0x002fe20007ffe0ff */
[----:B------:R-:W-:-:S04]  /*c5d10*/  VIADD R16, R10, 0x11b ;  /* 0x0000011b0a107836 */ /* 0x000fc80000000000 */
[----:B------:R-:W1:Y:S01]  /*c5d20*/  LDC R237, c[0x0][0x228] ;  /* 0x00008a00ffed7b82 */ /* 0x000e620000000800 */
[----:B----4-:R4:W-:Y:S04]  /*c5d30*/  @P4 STG.E desc[UR60][R198.64], R235 ;  /* 0x000000ebc6004986 */ /* 0x0109e8000c10193c */
[----:B------:R1:W-:Y:S01]  /*c5d40*/  @P6 STG.E desc[UR60][R232.64], R236 ;  /* 0x000000ece8006986 */ /* 0x0003e2000c10193c */
[----:B------:R-:W-:Y:S02]  /*c5d50*/  ISETP.LT.AND P6, PT, R11, R197, !P2 ;  /* 0x000000c50b00720c */ /* 0x000fe400057c1270 */
[----:B------:R-:W-:Y:S01]  /*c5d60*/  ISETP.LT.AND P3, PT, R15, R244, !P3 ;  /* 0x000000f40f00720c */ /* 0x000fe20005f61270 */
[----:B------:R-:W2:Y:S01]  /*c5d70*/  LDL.LU R197, [R1+0x1a24] ;  /* 0x001a240001c57983 */ /* 0x000ea20000300800 */
[----:B------:R-:W2:Y:S08]  /*c5d80*/  LDC R238, c[0x0][0x228] ;  /* 0x00008a00ffee7b82 */ /* 0x000eb00000000800 */
[----:B----4-:R-:W4:Y:S01]  /*c5d90*/  LDC R235, c[0x0][0x228] ;  /* 0x00008a00ffeb7b82 */ /* 0x010f220000000800 */
[----:B------:R-:W-:-:S07]  /*c5da0*/  ISETP.LT.AND P4, PT, R13, R246, !P2 ;  /* 0x000000f60d00720c */ /* 0x000fce0005781270 */
[----:B-1----:R-:W1:Y:S08]  /*c5db0*/  LDC R236, c[0x0][0x248] ;  /* 0x00009200ffec7b82 */ /* 0x002e700000000800 */
[----:B------:R-:W1:Y:S01]  /*c5dc0*/  LDC R246, c[0x0][0x22c] ;  /* 0x00008b00fff67b82 */ /* 0x000e620000000800 */
[----:B------:R-:W-:-:S04]  /*c5dd0*/  IMAD.WIDE R198, R14, 0x4, R6 ;  /* 0x000000040ec67825 */ /* 0x000fc800078e0206 */
[----:B------:R-:W-:-:S03]  /*c5de0*/  IMAD.WIDE R232, R14, 0x4, R8 ;  /* 0x000000040ee87825 */ /* 0x000fc600078e0208 */
[----:B------:R-:W1:Y:S08]  /*c5df0*/  LDC R244, c[0x0][0x228] ;  /* 0x00008a00fff47b82 */ /* 0x000e700000000800 */
[----:B------:R-:W1:Y:S01]  /*c5e00*/  LDC R234, c[0x0][0x228] ;  /* 0x00008a00ffea7b82 */ /* 0x000e620000000800 */
[----:B---3--:R3:W-:Y:S04]  /*c5e10*/  @P5 STG.E desc[UR60][R198.64], R247 ;  /* 0x000000f7c6005986 */ /* 0x0087e8000c10193c */
[----:B------:R4:W-:Y:S01]  /*c5e20*/  @P3 STG.E desc[UR60][R232.64], R240 ;  /* 0x000000f0e8003986 */ /* 0x0009e2000c10193c */
[----:B------:R-:W-:Y:S01]  /*c5e30*/  ISETP.GE.AND P5, PT, R16, R245, PT ;  /* 0x000000f51000720c */ /* 0x000fe20003fa6270 */
[----:B---3--:R-:W-:-:S02]  /*c5e40*/  IMAD.WIDE R198, R0, 0x4, R2 ;  /* 0x0000000400c67825 */ /* 0x008fc400078e0202 */
[----:B------:R-:W3:Y:S04]  /*c5e50*/  LDL.LU R247, [R1+0x234] ;  /* 0x0002340001f77983 */ /* 0x000ee80000300800 */
[----:B------:R-:W3:Y:S04]  /*c5e60*/  LDL.LU R245, [R1+0x1e64] ;  /* 0x001e640001f57983 */ /* 0x000ee80000300800 */
[----:B----4-:R-:W4:Y:S04]  /*c5e70*/  LDL.LU R240, [R1+0xe34] ;  /* 0x000e340001f07983 */ /* 0x010f280000300800 */
[----:B--2---:R2:W-:Y:S02]  /*c5e80*/  @P6 STG.E desc[UR60][R198.64], R197 ;  /* 0x000000c5c6006986 */ /* 0x0045e4000c10193c */
[----:B--2---:R-:W-:Y:S01]  /*c5e90*/  IMAD.WIDE R198, R0, 0x4, R4 ;  /* 0x0000000400c67825 */ /* 0x004fe200078e0204 */
[----:B------:R-:W2:Y:S04]  /*c5ea0*/  LDC R197, c[0x0][0x228] ;  /* 0x00008a00ffc57b82 */ /* 0x000ea80000000800 */
[----:B------:R1:W-:Y:S01]  /*c5eb0*/  @P4 STG.E desc[UR60][R198.64], R252 ;  /* 0x000000fcc6004986 */ /* 0x0003e2000c10193c */
[----:B------:R-:W-:-:S03]  /*c5ec0*/  ISETP.LT.AND P4, PT, R11, R235, !P5 ;  /* 0x000000eb0b00720c */ /* 0x000fc60006f81270 */
[----:B-1----:R-:W2:Y:S04]  /*c5ed0*/  LDL.LU R252, [R1+0x124] ;  /* 0x0001240001fc7983 */ /* 0x002ea80000300800 */
[----:B------:R-:W2:Y:S01]  /*c5ee0*/  LDL.LU R235, [R1+0x1224] ;  /* 0x0012240001eb7983 */ /* 0x000ea20000300800 */
[----:B------:R-:W-:Y:S02]  /*c5ef0*/  ISETP.LT.AND P3, PT, R17, R237, !P2 ;  /* 0x000000ed1100720c */ /* 0x000fe40005761270 */
[----:B------:R-:W-:Y:S01]  /*c5f00*/  ISETP.LT.AND P2, PT, R15, R238, !P2 ;  /* 0x000000ee0f00720c */ /* 0x000fe20005741270 */
[C---:B------:R-:W-:Y:S01]  /*c5f10*/  IMAD.WIDE R198, R0.reuse, 0x4, R6 ;  /* 0x0000000400c67825 */ /* 0x040fe200078e0206 */
[----:B------:R-:W-:-:S03]  /*c5f20*/  IADD3 R14, R0, R236, RZ ;  /* 0x000000ec000e7210 */ /* 0x000fc60007ffe0ff */
[----:B------:R-:W-:Y:S02]  /*c5f30*/  VIADD R16, R10, 0x11c ;  /* 0x0000011c0a107836 */ /* 0x000fe40000000000 */
[----:B------:R-:W-:Y:S01]  /*c5f40*/  IMAD.WIDE R232, R0, 0x4, R8 ;  /* 0x0000000400e87825 */ /* 0x000fe200078e0208 */
[----:B------:R-:W1:Y:S08]  /*c5f50*/  LDC R238, c[0x0][0x228] ;  /* 0x00008a00ffee7b82 */ /* 0x000e700000000800 */
[----:B------:R-:W1:Y:S01]  /*c5f60*/  LDC R237, c[0x0][0x248] ;  /* 0x00009200ffed7b82 */ /* 0x000e620000000800 */
[----:B---3--:R3:W-:Y:S01]  /*c5f70*/  @P3 STG.E desc[UR60][R198.64], R245 ;  /* 0x000000f5c6003986 */ /* 0x0087e2000c10193c */
[----:B------:R-:W-:-:S03]  /*c5f80*/  ISETP.GE.AND P3, PT, R16, R246, PT ;  /* 0x000000f61000720c */ /* 0x000fc60003f66270 */
[----:B----4-:R4:W-:Y:S01]  /*c5f90*/  @P2 STG.E desc[UR60][R232.64], R240 ;  /* 0x000000f0e8002986 */ /* 0x0109e2000c10193c */
[----:B------:R-:W-:Y:S02]  /*c5fa0*/  ISETP.LT.AND P6, PT, R13, R239, !P5 ;  /* 0x000000ef0d00720c */ /* 0x000fe40006fc1270 */
[----:B------:R-:W2:Y:S01]  /*c5fb0*/  LDC R236, c[0x0][0x248] ;  /* 0x00009200ffec7b82 */ /* 0x000ea20000000800 */
[----:B---3--:R-:W-:-:S07]  /*c5fc0*/  IMAD.WIDE R198, R14, 0x4, R2 ;  /* 0x000000040ec67825 */ /* 0x008fce00078e0202 */
[----:B------:R-:W3:Y:S01]  /*c5fd0*/  LDC R245, c[0x0][0x22c] ;  /* 0x00008b00fff57b82 */ /* 0x000ee20000000800 */
[----:B------:R-:W-:-:S07]  /*c5fe0*/  ISETP.LT.AND P2, PT, R17, R244, !P5 ;  /* 0x000000f41100720c */ /* 0x000fce0006f41270 */
[----:B------:R-:W3:Y:S08]  /*c5ff0*/  LDC R239, c[0x0][0x228] ;  /* 0x00008a00ffef7b82 */ /* 0x000ef00000000800 */
[----:B------:R-:W3:Y:S08]  /*c6000*/  LDC R244, c[0x0][0x228] ;  /* 0x00008a00fff47b82 */ /* 0x000ef00000000800 */
[----:B----4-:R-:W4:Y:S01]  /*c6010*/  LDC R240, c[0x0][0x228] ;  /* 0x00008a00fff07b82 */ /* 0x010f220000000800 */
[----:B-1----:R-:W-:-:S02]  /*c6020*/  IMAD.IADD R16, R14, 0x1, R237 ;  /* 0x000000010e107824 */ /* 0x002fc400078e02ed */
[----:B------:R-:W-:-:S05]  /*c6030*/  VIADD R0, R10, 0x11d ;  /* 0x0000011d0a007836 */ /* 0x000fca0000000000 */
[----:B------:R-:W1:Y:S01]  /*c6040*/  LDC R246, c[0x0][0x22c] ;  /* 0x00008b00fff67b82 */ /* 0x000e620000000800 */
[----:B--2---:R2:W-:Y:S01]  /*c6050*/  @P4 STG.E desc[UR60][R198.64], R235 ;  /* 0x000000ebc6004986 */ /* 0x0045e2000c10193c */
[----:B------:R-:W-:-:S03]  /*c6060*/  ISETP.LT.AND P4, PT, R11, R197, !P3 ;  /* 0x000000c50b00720c */ /* 0x000fc60005f81270 */
[----:B------:R-:W4:Y:S01]  /*c6070*/  LDL.LU R197, [R1+0x1a28] ;  /* 0x001a280001c57983 */ /* 0x000f220000300800 */
[C---:B------:R-:W-:Y:S01]  /*c6080*/  IMAD.WIDE R232, R14.reuse, 0x4, R4 ;  /* 0x000000040ee87825 */ /* 0x040fe200078e0204 */
[----:B------:R-:W-:Y:S01]  /*c6090*/  ISETP.LT.AND P5, PT, R15, R234, !P5 ;  /* 0x000000ea0f00720c */ /* 0x000fe20006fa1270 */
[----:B------:R-:W1:Y:S08]  /*c60a0*/  LDC R237, c[0x0][0x228] ;  /* 0x00008a00ffed7b82 */ /* 0x000e700000000800 */
[----:B--2---:R-:W2:Y:S08]  /*c60b0*/  LDC R235, c[0x0][0x228] ;  /* 0x00008a00ffeb7b82 */ /* 0x004eb00000000800 */
[----:B------:R-:W1:Y:S01]  /*c60c0*/  LDC R234, c[0x0][0x228] ;  /* 0x00008a00ffea7b82 */ /* 0x000e620000000800 */
[----:B------:R3:W-:Y:S01]  /*c60d0*/  @P6 STG.E desc[UR60][R232.64], R247 ;  /* 0x000000f7e8006986 */ /* 0x0007e2000c10193c */
[----:B------:R-:W-:Y:S01]  /*c60e0*/  ISETP.LT.AND P6, PT, R13, R238, !P3 ;  /* 0x000000ee0d00720c */ /* 0x000fe20005fc1270 */
[----:B------:R-:W-:-:S02]  /*c60f0*/  IMAD.WIDE R198, R14, 0x4, R6 ;  /* 0x000000040ec67825 */ /* 0x000fc400078e0206 */
[----:B---3--:R-:W3:Y:S04]  /*c6100*/  LDL.LU R247, [R1+0x1e68] ;  /* 0x001e680001f77983 */ /* 0x008ee80000300800 */
[----:B------:R-:W2:Y:S01]  /*c6110*/  LDL.LU R238, [R1+0x1628] ;  /* 0x0016280001ee7983 */ /* 0x000ea20000300800 */
[----:B------:R-:W-:-:S03]  /*c6120*/  IMAD.WIDE R232, R14, 0x4, R8 ;  /* 0x000000040ee87825 */ /* 0x000fc600078e0208 */
[----:B------:R4:W-:Y:S01]  /*c6130*/  @P2 STG.E desc[UR60][R198.64], R252 ;  /* 0x000000fcc6002986 */ /* 0x0009e2000c10193c */
[----:B------:R-:W-:-:S03]  /*c6140*/  ISETP.GE.AND P2, PT, R0, R245, PT ;  /* 0x000000f50000720c */ /* 0x000fc60003f46270 */
[----:B------:R4:W-:Y:S01]  /*c6150*/  @P5 STG.E desc[UR60][R232.64], R241 ;  /* 0x000000f1e8005986 */ /* 0x0009e2000c10193c */
[----:B------:R-:W-:Y:S01]  /*c6160*/  ISETP.LT.AND P5, PT, R17, R239, !P3 ;  /* 0x000000ef1100720c */ /* 0x000fe20005fa1270 */
[C---:B----4-:R-:W-:Y:S02]  /*c6170*/  IMAD.WIDE R198, R16.reuse, 0x4, R2 ;  /* 0x0000000410c67825 */ /* 0x050fe400078e0202 */
[----:B------:R-:W4:Y:S04]  /*c6180*/  LDL.LU R252, [R1+0x238] ;  /* 0x0002380001fc7983 */ /* 0x000f280000300800 */
[----:B------:R-:W4:Y:S01]  /*c6190*/  LDL.LU R241, [R1+0x128] ;  /* 0x0001280001f17983 */ /* 0x000f220000300800 */
[----:B------:R-:W-:Y:S01]  /*c61a0*/  ISETP.LT.AND P3, PT, R15, R240, !P3 ;  /* 0x000000f00f00720c */ /* 0x000fe20005f61270 */
[C---:B------:R-:W-:Y:S01]  /*c61b0*/  IMAD.WIDE R232, R16.reuse, 0x4, R6 ;  /* 0x0000000410e87825 */ /* 0x040fe200078e0206 */
[----:B------:R-:W-:Y:S01]  /*c61c0*/  IADD3 R0, R16, R236, RZ ;  /* 0x000000ec10007210 */ /* 0x000fe20007ffe0ff */
[----:B------:R-:W4:Y:S02]  /*c61d0*/  LDC R239, c[0x0][0x228] ;  /* 0x00008a00ffef7b82 */ /* 0x000f240000000800 */
[----:B------:R-:W-:-:S06]  /*c61e0*/  VIADD R14, R10, 0x11e ;  /* 0x0000011e0a0e7836 */ /* 0x000fcc0000000000 */
[----:B------:R-:W4:Y:S08]  /*c61f0*/  LDC R245, c[0x0][0x22c] ;  /* 0x00008b00fff57b82 */ /* 0x000f300000000800 */
[----:B------:R-:W4:Y:S01]  /*c6200*/  LDC R236, c[0x0][0x228] ;  /* 0x00008a00ffec7b82 */ /* 0x000f220000000800 */
[----:B------:R1:W-:Y:S01]  /*c6210*/  @P4 STG.E desc[UR60][R198.64], R197 ;  /* 0x000000c5c6004986 */ /* 0x0003e2000c10193c */
[----:B------:R-:W-:-:S03]  /*c6220*/  ISETP.LT.AND P4, PT, R13, R244, !P2 ;  /* 0x000000f40d00720c */ /* 0x000fc60005781270 */
[----:B------:R-:W4:Y:S04]  /*c6230*/  LDL.LU R244, [R1+0x1228] ;  /* 0x0012280001f47983 */ /* 0x000f280000300800 */
[----:B------:R-:W4:Y:S01]  /*c6240*/  LDL.LU R240, [R1+0xe38] ;  /* 0x000e380001f07983 */ /* 0x000f220000300800 */
[----:B-1----:R-:W1:Y:S01]  /*c6250*/  LDC R197, c[0x0][0x228] ;  /* 0x00008a00ffc57b82 */ /* 0x002e620000000800 */
[----:B------:R-:W-:-:S05]  /*c6260*/  IMAD.WIDE R198, R16, 0x4, R4 ;  /* 0x0000000410c67825 */ /* 0x000fca00078e0204 */
[----:B--2---:R2:W-:Y:S01]  /*c6270*/  @P6 STG.E desc[UR60][R198.64], R238 ;  /* 0x000000eec6006986 */ /* 0x0045e2000c10193c */
[----:B------:R-:W-:-:S03]  /*c6280*/  ISETP.LT.AND P6, PT, R11, R235, !P2 ;  /* 0x000000eb0b00720c */ /* 0x000fc600057c1270 */
[----:B---3--:R3:W-:Y:S01]  /*c6290*/  @P5 STG.E desc[UR60][R232.64], R247 ;  /* 0x000000f7e8005986 */ /* 0x0087e2000c10193c */
[----:B------:R-:W-:Y:S01]  /*c62a0*/  ISETP.GE.AND P5, PT, R14, R246, PT ;  /* 0x000000f60e00720c */ /* 0x000fe20003fa6270 */
[----:B------:R-:W1:Y:S08]  /*c62b0*/  LDC R235, c[0x0][0x228] ;  /* 0x00008a00ffeb7b82 */ /* 0x000e700000000800 */
[----:B------:R-:W1:Y:S08]  /*c62c0*/  LDC R246, c[0x0][0x228] ;  /* 0x00008a00fff67b82 */ /* 0x000e700000000800 */
[----:B--2---:R-:W2:Y:S01]  /*c62d0*/  LDC R238, c[0x0][0x248] ;  /* 0x00009200ffee7b82 */ /* 0x004ea20000000800 */
[----:B------:R-:W-:-:S04]  /*c62e0*/  IMAD.WIDE R198, R16, 0x4, R8 ;  /* 0x0000000410c67825 */ /* 0x000fc800078e0208 */
[----:B---3--:R-:W-:-:S03]  /*c62f0*/  IMAD.WIDE R232, R0, 0x4, R2 ;  /* 0x0000000400e87825 */ /* 0x008fc600078e0202 */
[----:B------:R-:W3:Y:S01]  /*c6300*/  LDC R247, c[0x0][0x228] ;  /* 0x00008a00fff77b82 */ /* 0x000ee20000000800 */
[----:B----4-:R-:W-:Y:S04]  /*c6310*/  @P3 STG.E desc[UR60][R198.64], R240 ;  /* 0x000000f0c6003986 */ /* 0x010fe8000c10193c */
[----:B------:R4:W-:Y:S01]  /*c6320*/  @P6 STG.E desc[UR60][R232.64], R244 ;  /* 0x000000f4e8006986 */ /* 0x0009e2000c10193c */
[----:B-1----:R-:W-:Y:S02]  /*c6330*/  ISETP.LT.AND P6, PT, R13, R197, !P5 ;  /* 0x000000c50d00720c */ /* 0x002fe40006fc1270 */
[----:B------:R-:W-:Y:S01]  /*c6340*/  ISETP.LT.AND P3, PT, R17, R237, !P2 ;  /* 0x000000ed1100720c */ /* 0x000fe20005761270 */
[----:B------:R-:W3:Y:S01]  /*c6350*/  LDL.LU R197, [R1+0x1a2c] ;  /* 0x001a2c0001c57983 */ /* 0x000ee20000300800 */
[----:B------:R-:W-:Y:S01]  /*c6360*/  ISETP.LT.AND P2, PT, R15, R234, !P2 ;  /* 0x000000ea0f00720c */ /* 0x000fe20005741270 */
[----:B------:R-:W1:Y:S01]  /*c6370*/  LDC R237, c[0x0][0x228] ;  /* 0x00008a00ffed7b82 */ /* 0x000e620000000800 */
[----:B--2---:R-:W-:Y:S01]  /*c6380*/  IADD3 R14, R0, R238, RZ ;  /* 0x000000ee000e7210 */ /* 0x004fe20007ffe0ff */
[----:B------:R-:W-:-:S06]  /*c6390*/  VIADD R16, R10, 0x11f ;  /* 0x0000011f0a107836 */ /* 0x000fcc0000000000 */
[----:B----4-:R-:W2:Y:S08]  /*c63a0*/  LDC R244, c[0x0][0x248] ;  /* 0x00009200fff47b82 */ /* 0x010eb00000000800 */
[----:B------:R-:W4:Y:S01]  /*c63b0*/  LDC R234, c[0x0][0x228] ;  /* 0x00008a00ffea7b82 */ /* 0x000f220000000800 */
[----:B------:R-:W-:-:S05]  /*c63c0*/  IMAD.WIDE R198, R0, 0x4, R4 ;  /* 0x0000000400c67825 */ /* 0x000fca00078e0204 */
[----:B------:R1:W-:Y:S01]  /*c63d0*/  @P4 STG.E desc[UR60][R198.64], R252 ;  /* 0x000000fcc6004986 */ /* 0x0003e2000c10193c */
[----:B------:R-:W-:Y:S01]  /*c63e0*/  ISETP.LT.AND P4, PT, R11, R239, !P5 ;  /* 0x000000ef0b00720c */ /* 0x000fe20006f81270 */
[C---:B-1----:R-:W-:Y:S02]  /*c63f0*/  IMAD.WIDE R198, R0.reuse, 0x4, R6 ;  /* 0x0000000400c67825 */ /* 0x042fe400078e0206 */
[----:B------:R-:W4:Y:S04]  /*c6400*/  LDL.LU R252, [R1+0xe3c] ;  /* 0x000e3c0001fc7983 */ /* 0x000f280000300800 */
[----:B------:R-:W4:Y:S04]  /*c6410*/  LDL.LU R239, [R1+0x162c] ;  /* 0x00162c0001ef7983 */ /* 0x000f280000300800 */
[----:B------:R1:W-:Y:S02]  /*c6420*/  @P3 STG.E desc[UR60][R198.64], R241 ;  /* 0x000000f1c6003986 */ /* 0x0003e4000c10193c */
[----:B-1----:R-:W-:-:S04]  /*c6430*/  IMAD.WIDE R198, R0, 0x4, R8 ;  /* 0x0000000400c67825 */ /* 0x002fc800078e0208 */
[----:B------:R-:W-:Y:S01]  /*c6440*/  IMAD.WIDE R232, R14, 0x4, R2 ;  /* 0x000000040ee87825 */ /* 0x000fe200078e0202 */
[----:B------:R-:W1:Y:S01]  /*c6450*/  LDC.64 R240, c[0x0][0x228] ;  /* 0x00008a00fff07b82 */ /* 0x000e620000000a00 */
[----:B------:R2:W-:Y:S04]  /*c6460*/  @P2 STG.E desc[UR60][R198.64], R242 ;  /* 0x000000f2c6002986 */ /* 0x0005e8000c10193c */
[----:B--2---:R-:W2:Y:S01]  /*c6470*/  LDL.LU R242, [R1+0x1e6c] ;  /* 0x001e6c0001f27983 */ /* 0x004ea20000300800 */
[----:B------:R-:W-:Y:S02]  /*c6480*/  ISETP.GE.AND P3, PT, R16, R245, PT ;  /* 0x000000f51000720c */ /* 0x000fe40003f66270 */
[----:B---3--:R-:W-:Y:S02]  /*c6490*/  ISETP.LT.AND P2, PT, R17, R247, !P5 ;  /* 0x000000f71100720c */ /* 0x008fe40006f41270 */
[----:B------:R-:W-:Y:S01]  /*c64a0*/  ISETP.LT.AND P5, PT, R15, R237, !P5 ;  /* 0x000000ed0f00720c */ /* 0x000fe20006fa1270 */
[----:B------:R-:W-:-:S04]  /*c64b0*/  IMAD.WIDE R198, R14, 0x4, R4 ;  /* 0x000000040ec67825 */ /* 0x000fc800078e0204 */
[----:B------:R-:W-:Y:S01]  /*c64c0*/  VIADD R16, R10, 0x120 ;  /* 0x000001200a107836 */ /* 0x000fe20000000000 */
[----:B------:R-:W3:Y:S01]  /*c64d0*/  LDC R245, c[0x0][0x228] ;  /* 0x00008a00fff57b82 */ /* 0x000ee20000000800 */
[----:B------:R-:W-:-:S07]  /*c64e0*/  IMAD.IADD R0, R14, 0x1, R244 ;  /* 0x000000010e007824 */ /* 0x000fce00078e02f4 */
[----:B------:R-:W3:Y:S08]  /*c64f0*/  LDC R247, c[0x0][0x248] ;  /* 0x00009200fff77b82 */ /* 0x000ef00000000800 */
[----:B------:R-:W3:Y:S01]  /*c6500*/  LDC R244, c[0x0][0x228] ;  /* 0x00008a00fff47b82 */ /* 0x000ee20000000800 */
[----:B------:R1:W-:Y:S01]  /*c6510*/  @P4 STG.E desc[UR60][R232.64], R197 ;  /* 0x000000c5e8004986 */ /* 0x0003e2000c10193c */
[----:B------:R-:W-:-:S03]  /*c6520*/  ISETP.LT.AND P4, PT, R13, R236, !P3 ;  /* 0x000000ec0d00720c */ /* 0x000fc60005f81270 */
[----:B------:R-:W3:Y:S04]  /*c6530*/  LDL.LU R236, [R1+0x23c] ;  /* 0x00023c0001ec7983 */ /* 0x000ee80000300800 */
[----:B------:R-:W3:Y:S01]  /*c6540*/  LDL.LU R237, [R1+0x122c] ;  /* 0x00122c0001ed7983 */ /* 0x000ee20000300800 */
[C---:B-1----:R-:W-:Y:S01]  /*c6550*/  IMAD.WIDE R232, R14.reuse, 0x4, R8 ;  /* 0x000000040ee87825 */ /* 0x042fe200078e0208 */
[----:B------:R-:W1:Y:S02]  /*c6560*/  LDC R197, c[0x0][0x228] ;  /* 0x00008a00ffc57b82 */ /* 0x000e640000000800 */
[----:B----4-:R4:W-:Y:S02]  /*c6570*/  @P6 STG.E desc[UR60][R198.64], R239 ;  /* 0x000000efc6006986 */ /* 0x0109e4000c10193c */
[----:B----4-:R-:W-:-:S04]  /*c6580*/  IMAD.WIDE R198, R14, 0x4, R6 ;  /* 0x000000040ec67825 */ /* 0x010fc800078e0206 */
[----:B------:R-:W4:Y:S01]  /*c6590*/  LDC.64 R238, c[0x0][0x228] ;  /* 0x00008a00ffee7b82 */ /* 0x000f220000000a00 */
[----:B--2---:R2:W-:Y:S01]  /*c65a0*/  @P2 STG.E desc[UR60][R198.64], R242 ;  /* 0x000000f2c6002986 */ /* 0x0045e2000c10193c */
[----:B------:R-:W-:-:S03]  /*c65b0*/  ISETP.GE.AND P2, PT, R16, R241, PT ;  /* 0x000000f11000720c */ /* 0x000fc60003f46270 */
[----:B------:R-:W4:Y:S04]  /*c65c0*/  LDL.LU R241, [R1+0x12c] ;  /* 0x00012c0001f17983 */ /* 0x000f280000300800 */
[----:B------:R1:W-:Y:S01]  /*c65d0*/  @P5 STG.E desc[UR60][R232.64], R252 ;  /* 0x000000fce8005986 */ /* 0x0003e2000c10193c */
[----:B------:R-:W-:Y:S02]  /*c65e0*/  ISETP.LT.AND P5, PT, R15, R246, !P3 ;  /* 0x000000f60f00720c */ /* 0x000fe40005fa1270 */
[----:B------:R-:W-:Y:S02]  /*c65f0*/  ISETP.LT.AND P6, PT, R11, R235, !P3 ;  /* 0x000000eb0b00720c */ /* 0x000fe40005fc1270 */
[----:B------:R-:W-:Y:S01]  /*c6600*/  IADD3 R14, R10, 0x121, RZ ;  /* 0x000001210a0e7810 */ /* 0x000fe20007ffe0ff */
[----:B------:R-:W4:Y:S08]  /*c6610*/  LDC R16, c[0x0][0x228] ;  /* 0x00008a00ff107b82 */ /* 0x000f300000000800 */
[----:B--2---:R-:W2:Y:S01]  /*c6620*/  LDC R242, c[0x0][0x228] ;  /* 0x00008a00fff27b82 */ /* 0x004ea20000000800 */
[----:B-1----:R-:W2:Y:S04]  /*c6630*/  LDL.LU R252, [R1+0x1230] ;  /* 0x0012300001fc7983 */ /* 0x002ea80000300800 */
[----:B------:R-:W2:Y:S01]  /*c6640*/  LDL.LU R246, [R1+0x1630] ;  /* 0x0016300001f67983 */ /* 0x000ea20000300800 */
[----:B------:R-:W-:-:S04]  /*c6650*/  IMAD.WIDE R198, R0, 0x4, R2 ;  /* 0x0000000400c67825 */ /* 0x000fc800078e0202 */
[----:B------:R-:W-:Y:S01]  /*c6660*/  IMAD.WIDE R232, R0, 0x4, R4 ;  /* 0x0000000400e87825 */ /* 0x000fe200078e0204 */
[----:B---3--:R-:W-:Y:S01]  /*c6670*/  ISETP.LT.AND P3, PT, R17, R245, !P3 ;  /* 0x000000f51100720c */ /* 0x008fe20005f61270 */
[----:B------:R-:W1:Y:S01]  /*c6680*/  LDC R235, c[0x0][0x228] ;  /* 0x00008a00ffeb7b82 */ /* 0x000e620000000800 */
[----:B------:R-:W3:Y:S04]  /*c6690*/  LDL.LU R245, [R1+0xe40] ;  /* 0x000e400001f57983 */ /* 0x000ee80000300800 */
[----:B------:R1:W-:Y:S04]  /*c66a0*/  @P6 STG.E desc[UR60][R198.64], R237 ;  /* 0x000000edc6006986 */ /* 0x0003e8000c10193c */
[----:B------:R1:W-:Y:S01]  /*c66b0*/  @P4 STG.E desc[UR60][R232.64], R236 ;  /* 0x000000ece8004986 */ /* 0x0003e2000c10193c */
[----:B------:R-:W-:-:S02]  /*c66c0*/  ISETP.LT.AND P4, PT, R11, R197, !P2 ;  /* 0x000000c50b00720c */ /* 0x000fc40005781270 */
[----:B------:R-:W4:Y:S01]  /*c66d0*/  LDC R197, c[0x0][0x248] ;  /* 0x00009200ffc57b82 */ /* 0x000f220000000800 */
[----:B------:R-:W-:Y:S01]  /*c66e0*/  ISETP.LT.AND P6, PT, R13, R234, !P2 ;  /* 0x000000ea0d00720c */ /* 0x000fe200057c1270 */
[----:B-1----:R-:W-:-:S04]  /*c66f0*/  IMAD.WIDE R198, R0, 0x4, R6 ;  /* 0x0000000400c67825 */ /* 0x002fc800078e0206 */
[----:B------:R-:W-:-:S04]  /*c6700*/  IMAD.WIDE R232, R0, 0x4, R8 ;  /* 0x0000000400e87825 */ /* 0x000fc800078e0208 */
[----:B------:R-:W-:Y:S01]  /*c6710*/  IMAD.IADD R0, R0, 0x1, R247 ;  /* 0x0000000100007824 */ /* 0x000fe200078e02f7 */
[----:B------:R-:W1:Y:S01]  /*c6720*/  LDC.64 R236, c[0x0][0x228] ;  /* 0x00008a00ffec7b82 */ /* 0x000e620000000a00 */
[----:B------:R-:W3:Y:S04]  /*c6730*/  LDL.LU R247, [R1+0x1a30] ;  /* 0x001a300001f77983 */ /* 0x000ee80000300800 */
[----:B----4-:R4:W-:Y:S04]  /*c6740*/  @P3 STG.E desc[UR60][R198.64], R241 ;  /* 0x000000f1c6003986 */ /* 0x0109e8000c10193c */
[----:B------:R1:W-:Y:S01]  /*c6750*/  @P5 STG.E desc[UR60][R232.64], R243 ;  /* 0x000000f3e8005986 */ /* 0x0003e2000c10193c */
[----:B------:R-:W-:-:S02]  /*c6760*/  ISETP.GE.AND P3, PT, R14, R239, PT ;  /* 0x000000ef0e00720c */ /* 0x000fc40003f66270 */
[C---:B------:R-:W-:Y:S01]  /*c6770*/  IADD3 R14, R0.reuse, R197, RZ ;  /* 0x000000c5000e7210 */ /* 0x040fe20007ffe0ff */
[----:B----4-:R-:W-:-:S04]  /*c6780*/  IMAD.WIDE R198, R0, 0x4, R2 ;  /* 0x0000000400c67825 */ /* 0x010fc800078e0202 */
[----:B-1----:R-:W-:Y:S01]  /*c6790*/  IMAD.WIDE R232, R0, 0x4, R4 ;  /* 0x0000000400e87825 */ /* 0x002fe200078e0204 */
[----:B------:R-:W1:Y:S01]  /*c67a0*/  LDC R241, c[0x0][0x228] ;  /* 0x00008a00fff17b82 */ /* 0x000e620000000800 */
[----:B--2---:R-:W-:-:S07]  /*c67b0*/  ISETP.LT.AND P5, PT, R15, R242, !P2 ;  /* 0x000000f20f00720c */ /* 0x004fce00057a1270 */
[----:B------:R-:W2:Y:S01]  /*c67c0*/  LDC R243, c[0x0][0x228] ;  /* 0x00008a00fff37b82 */ /* 0x000ea20000000800 */
[----:B------:R4:W-:Y:S04]  /*c67d0*/  @P4 STG.E desc[UR60][R198.64], R246 ;  /* 0x000000f6c6004986 */ /* 0x0009e8000c10193c */
[----:B------:R4:W-:Y:S03]  /*c67e0*/  @P6 STG.E desc[UR60][R232.64], R252 ;  /* 0x000000fce8006986 */ /* 0x0009e6000c10193c */
[----:B------:R-:W2:Y:S08]  /*c67f0*/  LDC R242, c[0x0][0x228] ;  /* 0x00008a00fff27b82 */ /* 0x000eb00000000800 */
[----:B------:R-:W2:Y:S01]  /*c6800*/  LDC R239, c[0x0][0x228] ;  /* 0x00008a00ffef7b82 */ /* 0x000ea20000000800 */
[C---:B----4-:R-:W-:Y:S01]  /*c6810*/  IMAD.WIDE R198, R0.reuse, 0x4, R6 ;  /* 0x0000000400c67825 */ /* 0x050fe200078e0206 */
[----:B------:R-:W4:Y:S04]  /*c6820*/  LDL.LU R252, [R1+0x630] ;  /* 0x0006300001fc7983 */ /* 0x000f280000300800 */
[----:B------:R-:W4:Y:S01]  /*c6830*/  LDL.LU R197, [R1+0xa30] ;  /* 0x000a300001c57983 */ /* 0x000f220000300800 */
[----:B------:R-:W-:Y:S01]  /*c6840*/  IMAD.WIDE R232, R0, 0x4, R8 ;  /* 0x0000000400e87825 */ /* 0x000fe200078e0208 */
[----:B------:R-:W4:Y:S02]  /*c6850*/  LDC R246, c[0x0][0x248] ;  /* 0x00009200fff67b82 */ /* 0x000f240000000800 */
[----:B------:R-:W4:Y:S01]  /*c6860*/  LDL.LU R0, [R1+0x240] ;  /* 0x0002400001007983 */ /* 0x000f220000300800 */
[----:B------:R-:W-:-:S02]  /*c6870*/  ISETP.LT.AND P2, PT, R17, R235, !P2 ;  /* 0x000000eb1100720c */ /* 0x000fc40005741270 */
[----:B------:R-:W-:Y:S02]  /*c6880*/  ISETP.LT.AND P6, PT, R11, R16, !P3 ;  /* 0x000000100b00720c */ /* 0x000fe40005fc1270 */
[----:B------:R-:W-:Y:S01]  /*c6890*/  ISETP.LT.AND P4, PT, R13, R244, !P3 ;  /* 0x000000f40d00720c */ /* 0x000fe20005f81270 */
[----:B------:R-:W-:Y:S01]  /*c68a0*/  VIADD R16, R10, 0x122 ;  /* 0x000001220a107836 */ /* 0x000fe20000000000 */
[----:B------:R-:W4:Y:S08]  /*c68b0*/  LDC.64 R234, c[0x0][0x228] ;  /* 0x00008a00ffea7b82 */ /* 0x000f300000000a00 */
[----:B------:R-:W4:Y:S01]  /*c68c0*/  LDC R244, c[0x0][0x228] ;  /* 0x00008a00fff47b82 */ /* 0x000f220000000800 */
[----:B---3--:R3:W-:Y:S04]  /*c68d0*/  @P2 STG.E desc[UR60][R198.64], R247 ;  /* 0x000000f7c6002986 */ /* 0x0087e8000c10193c */
[----:B------:R3:W-:Y:S01]  /*c68e0*/  @P5 STG.E desc[UR60][R232.64], R245 ;  /* 0x000000f5e8005986 */ /* 0x0007e2000c10193c */
[----:B------:R-:W-:-:S02]  /*c68f0*/  ISETP.GE.AND P2, PT, R16, R237, PT ;  /* 0x000000ed1000720c */ /* 0x000fc40003f46270 */
[----:B-1----:R-:W-:Y:S02]  /*c6900*/  ISETP.LT.AND P5, PT, R17, R241, !P3 ;  /* 0x000000f11100720c */ /* 0x002fe40005fa1270 */
[----:B--2---:R-:W-:Y:S01]  /*c6910*/  ISETP.LT.AND P3, PT, R15, R242, !P3 ;  /* 0x000000f20f00720c */ /* 0x004fe20005f61270 */
[----:B------:R-:W1:Y:S01]  /*c6920*/  LDC R241, c[0x0][0x248] ;  /* 0x00009200fff17b82 */ /* 0x000e620000000800 */
[----:B---3--:R-:W-:-:S04]  /*c6930*/  IMAD.WIDE R198, R14, 0x4, R2 ;  /* 0x000000040ec67825 */ /* 0x008fc800078e0202 */
[----:B------:R-:W-:Y:S01]  /*c6940*/  IMAD.WIDE R232, R14, 0x4, R4 ;  /* 0x000000040ee87825 */ /* 0x000fe200078e0204 */
[----:B------:R-:W2:Y:S03]  /*c6950*/  LDL.LU R247, [R1+0x1234] ;  /* 0x0012340001f77983 */ /* 0x000ea60000300800 */
[----:B------:R-:W-:Y:S01]  /*c6960*/  VIADD R16, R10, 0x123 ;  /* 0x000001230a107836 */ /* 0x000fe20000000000 */
[----:B------:R-:W3:Y:S08]  /*c6970*/  LDC R237, c[0x0][0x228] ;  /* 0x00008a00ffed7b82 */ /* 0x000ef00000000800 */
[----:B------:R-:W3:Y:S01]  /*c6980*/  LDC R245, c[0x0][0x228] ;  /* 0x00008a00fff57b82 */ /* 0x000ee20000000800 */
[----:B----4-:R4:W-:Y:S01]  /*c6990*/  @P6 STG.E desc[UR60][R198.64], R197 ;  /* 0x000000c5c6006986 */ /* 0x0109e2000c10193c */
[----:B------:R-:W-:-:S03]  /*c69a0*/  ISETP.LT.AND P6, PT, R13, R243, !P2 ;  /* 0x000000f30d00720c */ /* 0x000fc600057c1270 */
[----:B------:R1:W-:Y:S01]  /*c69b0*/  @P4 STG.E desc[UR60][R232.64], R0 ;  /* 0x00000000e8004986 */ /* 0x0003e2000c10193c */
[----:B------:R-:W-:-:S04]  /*c69c0*/  IMAD.WIDE R242, R14, 0x4, R6 ;  /* 0x000000040ef27825 */ /* 0x000fc800078e0206 */
[----:B----4-:R-:W-:-:S04]  /*c69d0*/  IMAD.WIDE R198, R14, 0x4, R8 ;  /* 0x000000040ec67825 */ /* 0x010fc800078e0208 */
[----:B-1----:R-:W-:Y:S01]  /*c69e0*/  IMAD.IADD R0, R14, 0x1, R246 ;  /* 0x000000010e007824 */ /* 0x002fe200078e02f6 */
[----:B------:R-:W1:Y:S01]  /*c69f0*/  LDC R197, c[0x0][0x228] ;  /* 0x00008a00ffc57b82 */ /* 0x000e620000000800 */
[----:B------:R-:W4:Y:S01]  /*c6a00*/  LDL.LU R14, [R1+0x1634] ;  /* 0x00163400010e7983 */ /* 0x000f220000300800 */
[----:B------:R-:W-:-:S03]  /*c6a10*/  ISETP.LT.AND P4, PT, R11, R239, !P2 ;  /* 0x000000ef0b00720c */ /* 0x000fc60005781270 */
[----:B------:R3:W-:Y:S04]  /*c6a20*/  @P5 STG.E desc[UR60][R242.64], R252 ;  /* 0x000000fcf2005986 */ /* 0x0007e8000c10193c */
[----:B------:R3:W-:Y:S01]  /*c6a30*/  @P3 STG.E desc[UR60][R198.64], R248 ;  /* 0x000000f8c6003986 */ /* 0x0007e2000c10193c */
[----:B------:R-:W-:Y:S01]  /*c6a40*/  ISETP.GE.AND P5, PT, R16, R235, PT ;  /* 0x000000eb1000720c */ /* 0x000fe20003fa6270 */
[----:B------:R-:W1:Y:S08]  /*c6a50*/  LDC.64 R232, c[0x0][0x228] ;  /* 0x00008a00ffe87b82 */ /* 0x000e700000000a00 */
[----:B------:R-:W1:Y:S08]  /*c6a60*/  LDC R246, c[0x0][0x228] ;  /* 0x00008a00fff67b82 */ /* 0x000e700000000800 */
[----:B------:R-:W1:Y:S01]  /*c6a70*/  LDC R239, c[0x0][0x228] ;  /* 0x00008a00ffef7b82 */ /* 0x000e620000000800 */
[----:B---3--:R-:W-:-:S07]  /*c6a80*/  IMAD.WIDE R242, R0, 0x4, R2 ;  /* 0x0000000400f27825 */ /* 0x008fce00078e0202 */
[----:B------:R-:W3:Y:S01]  /*c6a90*/  LDC R235, c[0x0][0x228] ;  /* 0x00008a00ffeb7b82 */ /* 0x000ee20000000800 */
[C---:B------:R-:W-:Y:S01]  /*c6aa0*/  IMAD.WIDE R198, R0.reuse, 0x4, R4 ;  /* 0x0000000400c67825 */ /* 0x040fe200078e0204 */
[----:B------:R-:W3:Y:S04]  /*c6ab0*/  LDL.LU R252, [R1+0x244] ;  /* 0x0002440001fc7983 */ /* 0x000ee80000300800 */
[----:B------:R-:W3:Y:S04]  /*c6ac0*/  LDL.LU R248, [R1+0x1a34] ;  /* 0x001a340001f87983 */ /* 0x000ee80000300800 */
[----:B----4-:R4:W-:Y:S04]  /*c6ad0*/  @P4 STG.E desc[UR60][R242.64], R14 ;  /* 0x0000000ef2004986 */ /* 0x0109e8000c10193c */
[----:B--2---:R2:W-:Y:S01]  /*c6ae0*/  @P6 STG.E desc[UR60][R198.64], R247 ;  /* 0x000000f7c6006986 */ /* 0x0045e2000c10193c */
[----:B-1----:R-:W-:Y:S01]  /*c6af0*/  ISETP.LT.AND P6, PT, R11, R197, !P5 ;  /* 0x000000c50b00720c */ /* 0x002fe20006fc1270 */
[----:B----4-:R-:W-:-:S02]  /*c6b00*/  IMAD.IADD R14, R0, 0x1, R241 ;  /* 0x00000001000e7824 */ /* 0x010fc400078e02f1 */
[----:B--2---:R-:W2:Y:S04]  /*c6b10*/  LDL.LU R247, [R1+0x634] ;  /* 0x0006340001f77983 */ /* 0x004ea80000300800 */
[----:B------:R-:W4:Y:S04]  /*c6b20*/  LDL.LU R197, [R1+0xa34] ;  /* 0x000a340001c57983 */ /* 0x000f280000300800 */
[----:B------:R-:W2:Y:S01]  /*c6b30*/  LDL.LU R241, [R1+0xe44] ;  /* 0x000e440001f17983 */ /* 0x000ea20000300800 */
[----:B------:R-:W-:Y:S02]  /*c6b40*/  ISETP.LT.AND P3, PT, R17, R237, !P2 ;  /* 0x000000ed1100720c */ /* 0x000fe40005761270 */
[----:B------:R-:W-:-:S02]  /*c6b50*/  ISETP.LT.AND P2, PT, R15, R244, !P2 ;  /* 0x000000f40f00720c */ /* 0x000fc40005741270 */
[----:B------:R-:W-:Y:S01]  /*c6b60*/  ISETP.LT.AND P4, PT, R13, R245, !P5 ;  /* 0x000000f50d00720c */ /* 0x000fe20006f81270 */
[----:B------:R-:W-:-:S04]  /*c6b70*/  IMAD.WIDE R244, R0, 0x4, R6 ;  /* 0x0000000400f47825 */ /* 0x000fc800078e0206 */
[----:B------:R-:W-:Y:S01]  /*c6b80*/  IMAD.WIDE R242, R0, 0x4, R8 ;  /* 0x0000000400f27825 */ /* 0x000fe200078e0208 */
[----:B------:R-:W-:Y:S01]  /*c6b90*/  IADD3 R16, R10, 0x124, RZ ;  /* 0x000001240a107810 */ /* 0x000fe20007ffe0ff */
[----:B------:R-:W1:Y:S08]  /*c6ba0*/  LDC R237, c[0x0][0x248] ;  /* 0x00009200ffed7b82 */ /* 0x000e700000000800 */
[----:B------:R-:W1:Y:S01]  /*c6bb0*/  LDC.64 R198, c[0x0][0x228] ;  /* 0x00008a00ffc67b82 */ /* 0x000e620000000a00 */
[----:B---3--:R3:W-:Y:S01]  /*c6bc0*/  @P3 STG.E desc[UR60][R244.64], R248 ;  /* 0x000000f8f4003986 */ /* 0x0087e2000c10193c */
[----:B------:R-:W-:Y:S01]  /*c6bd0*/  ISETP.GE.AND P3, PT, R16, R233, PT ;  /* 0x000000e91000720c */ /* 0x000fe20003f66270 */
[----:B---3--:R-:W-:-:S05]  /*c6be0*/  IMAD.WIDE R244, R14, 0x4, R2 ;  /* 0x000000040ef47825 */ /* 0x008fca00078e0202 */
[----:B------:R-:W3:Y:S01]  /*c6bf0*/  LDC R248, c[0x0][0x228] ;  /* 0x00008a00fff87b82 */ /* 0x000ee20000000800 */
[----:B--2---:R-:W-:Y:S01]  /*c6c00*/  @P2 STG.E desc[UR60][R242.64], R241 ;  /* 0x000000f1f2002986 */ /* 0x004fe2000c10193c */
[----:B------:R-:W-:-:S03]  /*c6c10*/  ISETP.LT.AND P2, PT, R17, R246, !P5 ;  /* 0x000000f61100720c */ /* 0x000fc60006f41270 */
[----:B----4-:R2:W-:Y:S01]  /*c6c20*/  @P6 STG.E desc[UR60][R244.64], R197 ;  /* 0x000000c5f4006986 */ /* 0x0105e2000c10193c */
[----:B------:R-:W-:Y:S02]  /*c6c30*/  ISETP.LT.AND P5, PT, R15, R239, !P5 ;  /* 0x000000ef0f00720c */ /* 0x000fe40006fa1270 */
[----:B------:R-:W4:Y:S01]  /*c6c40*/  LDC R246, c[0x0][0x228] ;  /* 0x00008a00fff67b82 */ /* 0x000f220000000800 */
[----:B------:R-:W4:Y:S01]  /*c6c50*/  LDL.LU R239, [R1+0x1238] ;  /* 0x0012380001ef7983 */ /* 0x000f220000300800 */
[----:B-1----:R-:W-:Y:S01]  /*c6c60*/  IADD3 R0, R14, R237, RZ ;  /* 0x000000ed0e007210 */ /* 0x002fe20007ffe0ff */
[----:B------:R-:W-:-:S05]  /*c6c70*/  VIADD R16, R10, 0x125 ;  /* 0x000001250a107836 */ /* 0x000fca0000000000 */
[----:B------:R-:W1:Y:S08]  /*c6c80*/  LDC R233, c[0x0][0x248] ;  /* 0x00009200ffe97b82 */ /* 0x000e700000000800 */
[----:B--2---:R-:W2:Y:S01]  /*c6c90*/  LDC R197, c[0x0][0x228] ;  /* 0x00008a00ffc57b82 */ /* 0x004ea20000000800 */
[----:B------:R-:W-:Y:S01]  /*c6ca0*/  IMAD.WIDE R242, R14, 0x4, R4 ;  /* 0x000000040ef27825 */ /* 0x000fe200078e0204 */
[----:B------:R-:W-:-:S03]  /*c6cb0*/  ISETP.LT.AND P6, PT, R11, R240, !P3 ;  /* 0x000000f00b00720c */ /* 0x000fc60005fc1270 */
[----:B------:R-:W-:-:S03]  /*c6cc0*/  IMAD.WIDE R244, R14, 0x4, R6 ;  /* 0x000000040ef47825 */ /* 0x000fc600078e0206 */
[----:B------:R-:W2:Y:S08]  /*c6cd0*/  LDC.64 R240, c[0x0][0x228] ;  /* 0x00008a00fff07b82 */ /* 0x000eb00000000a00 */
[----:B------:R-:W2:Y:S01]  /*c6ce0*/  LDC R237, c[0x0][0x228] ;  /* 0x00008a00ffed7b82 */ /* 0x000ea20000000800 */
[----:B------:R3:W-:Y:S01]  /*c6cf0*/  @P4 STG.E desc[UR60][R242.64], R252 ;  /* 0x000000fcf2004986 */ /* 0x0007e2000c10193c */
[----:B------:R-:W-:-:S03]  /*c6d00*/  ISETP.LT.AND P4, PT, R13, R235, !P3 ;  /* 0x000000eb0d00720c */ /* 0x000fc60005f81270 */
[----:B---3--:R-:W3:Y:S04]  /*c6d10*/  LDL.LU R252, [R1+0xe48] ;  /* 0x000e480001fc7983 */ /* 0x008ee80000300800 */
[----:B------:R-:W2:Y:S01]  /*c6d20*/  LDL.LU R235, [R1+0x1638] ;  /* 0x0016380001eb7983 */ /* 0x000ea20000300800 */
[----:B------:R-:W-:-:S03]  /*c6d30*/  IMAD.WIDE R242, R14, 0x4, R8 ;  /* 0x000000040ef27825 */ /* 0x000fc600078e0208 */
[----:B------:R1:W-:Y:S04]  /*c6d40*/  @P2 STG.E desc[UR60][R244.64], R247 ;  /* 0x000000f7f4002986 */ /* 0x0003e8000c10193c */
[----:B------:R1:W-:Y:S01]  /*c6d50*/  @P5 STG.E desc[UR60][R242.64], R249 ;  /* 0x000000f9f2005986 */ /* 0x0003e2000c10193c */
[----:B------:R-:W-:Y:S02]  /*c6d60*/  ISETP.LT.AND P5, PT, R17, R248, !P3 ;  /* 0x000000f81100720c */ /* 0x000fe40005fa1270 */
[----:B----4-:R-:W-:Y:S02]  /*c6d70*/  ISETP.LT.AND P3, PT, R15, R246, !P3 ;  /* 0x000000f60f00720c */ /* 0x010fe40005f61270 */
[----:B------:R-:W-:Y:S02]  /*c6d80*/  ISETP.GE.AND P2, PT, R16, R199, PT ;  /* 0x000000c71000720c */ /* 0x000fe40003f46270 */
[----:B------:R-:W4:Y:S01]  /*c6d90*/  LDC R199, c[0x0][0x228] ;  /* 0x00008a00ffc77b82 */ /* 0x000f220000000800 */
[----:B-1----:R-:W-:-:S07]  /*c6da0*/  IMAD.IADD R14, R0, 0x1, R233 ;  /* 0x00000001000e7824 */ /* 0x002fce00078e02e9 */
[----:B------:R-:W1:Y:S01]  /*c6db0*/  LDC R247, c[0x0][0x228] ;  /* 0x00008a00fff77b82 */ /* 0x000e620000000800 */
[C---:B------:R-:W-:Y:S01]  /*c6dc0*/  IMAD.WIDE R244, R0.reuse, 0x4, R2 ;  /* 0x0000000400f47825 */ /* 0x040fe200078e0202 */
[----:B------:R-:W4:Y:S03]  /*c6dd0*/  LDL.LU R249, [R1+0x248] ;  /* 0x0002480001f97983 */ /* 0x000f260000300800 */
[----:B------:R-:W-:Y:S01]  /*c6de0*/  IMAD.WIDE R242, R0, 0x4, R4 ;  /* 0x0000000400f27825 */ /* 0x000fe200078e0204 */
[----:B------:R-:W3:Y:S04]  /*c6df0*/  LDL.LU R246, [R1+0x1a38] ;  /* 0x001a380001f67983 */ /* 0x000ee80000300800 */
[----:B------:R-:W4:Y:S01]  /*c6e00*/  LDL.LU R248, [R1+0x638] ;  /* 0x0006380001f87983 */ /* 0x000f220000300800 */
[----:B------:R-:W-:Y:S01]  /*c6e10*/  VIADD R16, R10, 0x126 ;  /* 0x000001260a107836 */ /* 0x000fe20000000000 */
[----:B------:R-:W4:Y:S02]  /*c6e20*/  LDC R233, c[0x0][0x248] ;  /* 0x00009200ffe97b82 */ /* 0x000f240000000800 */
[----:B--2---:R2:W-:Y:S04]  /*c6e30*/  @P6 STG.E desc[UR60][R244.64], R235 ;  /* 0x000000ebf4006986 */ /* 0x0045e8000c10193c */
[----:B------:R1:W-:Y:S01]  /*c6e40*/  @P4 STG.E desc[UR60][R242.64], R239 ;  /* 0x000000eff2004986 */ /* 0x0003e2000c10193c */
[----:B------:R-:W-:-:S03]  /*c6e50*/  ISETP.LT.AND P4, PT, R13, R197, !P2 ;  /* 0x000000c50d00720c */ /* 0x000fc60005781270 */
[----:B------:R-:W4:Y:S01]  /*c6e60*/  LDL.LU R197, [R1+0xa38] ;  /* 0x000a380001c57983 */ /* 0x000f220000300800 */
[----:B------:R-:W-:Y:S01]  /*c6e70*/  ISETP.LT.AND P6, PT, R11, R238, !P2 ;  /* 0x000000ee0b00720c */ /* 0x000fe200057c1270 */
[----:B--2---:R-:W-:-:S04]  /*c6e80*/  IMAD.WIDE R244, R0, 0x4, R6 ;  /* 0x0000000400f47825 */ /* 0x004fc800078e0206 */
[----:B-1----:R-:W-:Y:S01]  /*c6e90*/  IMAD.WIDE R242, R0, 0x4, R8 ;  /* 0x0000000400f27825 */ /* 0x002fe200078e0208 */
[----:B------:R-:W1:Y:S08]  /*c6ea0*/  LDC R235, c[0x0][0x248] ;  /* 0x00009200ffeb7b82 */ /* 0x000e700000000800 */
[----:B------:R-:W2:Y:S01]  /*c6eb0*/  LDC.64 R238, c[0x0][0x228] ;  /* 0x00008a00ffee7b82 */ /* 0x000ea20000000a00 */
[----:B---3--:R3:W-:Y:S04]  /*c6ec0*/  @P5 STG.E desc[UR60][R244.64], R246 ;  /* 0x000000f6f4005986 */ /* 0x0087e8000c10193c */
[----:B------:R3:W-:Y:S01]  /*c6ed0*/  @P3 STG.E desc[UR60][R242.64], R252 ;  /* 0x000000fcf2003986 */ /* 0x0007e2000c10193c */
[----:B------:R-:W-:-:S02]  /*c6ee0*/  ISETP.GE.AND P5, PT, R16, R241, PT ;  /* 0x000000f11000720c */ /* 0x000fc40003fa6270 */
[----:B------:R-:W2:Y:S01]  /*c6ef0*/  LDC R241, c[0x0][0x228] ;  /* 0x00008a00fff17b82 */ /* 0x000ea20000000800 */
[----:B---3--:R-:W-:-:S04]  /*c6f00*/  IMAD.WIDE R244, R14, 0x4, R2 ;  /* 0x000000040ef47825 */ /* 0x008fc800078e0202 */
[C---:B------:R-:W-:Y:S01]  /*c6f10*/  IMAD.WIDE R242, R14.reuse, 0x4, R4 ;  /* 0x000000040ef27825 */ /* 0x040fe200078e0204 */
[----:B------:R-:W3:Y:S02]  /*c6f20*/  LDL.LU R252, [R1+0x123c] ;  /* 0x00123c0001fc7983 */ /* 0x000ee40000300800 */
[----:B------:R-:W2:Y:S01]  /*c6f30*/  LDC R246, c[0x0][0x228] ;  /* 0x00008a00fff67b82 */ /* 0x000ea20000000800 */
[----:B------:R-:W-:Y:S02]  /*c6f40*/  ISETP.LT.AND P3, PT, R17, R247, !P2 ;  /* 0x000000f71100720c */ /* 0x000fe40005761270 */
[----:B------:R-:W-:Y:S01]  /*c6f50*/  ISETP.LT.AND P2, PT, R15, R237, !P2 ;  /* 0x000000ed0f00720c */ /* 0x000fe20005741270 */
[----:B-1----:R-:W-:Y:S01]  /*c6f60*/  IMAD.IADD R0, R14, 0x1, R235 ;  /* 0x000000010e007824 */ /* 0x002fe200078e02eb */
[----:B------:R-:W-:-:S03]  /*c6f70*/  IADD3 R16, R10, 0x127, RZ ;  /* 0x000001270a107810 */ /* 0x000fc60007ffe0ff */
[----:B------:R-:W1:Y:S01]  /*c6f80*/  LDC R247, c[0x0][0x228] ;  /* 0x00008a00fff77b82 */ /* 0x000e620000000800 */
[----:B----4-:R4:W-:Y:S04]  /*c6f90*/  @P6 STG.E desc[UR60][R244.64], R197 ;  /* 0x000000c5f4006986 */ /* 0x0109e8000c10193c */
[----:B------:R2:W-:Y:S01]  /*c6fa0*/  @P4 STG.E desc[UR60][R242.64], R249 ;  /* 0x000000f9f2004986 */ /* 0x0005e2000c10193c */
[----:B------:R-:W-:Y:S02]  /*c6fb0*/  ISETP.LT.AND P4, PT, R13, R199, !P5 ;  /* 0x000000c70d00720c */ /* 0x000fe40006f81270 */
[----:B----4-:R-:W4:Y:S01]  /*c6fc0*/  LDC R197, c[0x0][0x228] ;  /* 0x00008a00ffc57b82 */ /* 0x010f220000000800 */
[----:B--2---:R-:W2:Y:S04]  /*c6fd0*/  LDL.LU R249, [R1+0xe4c] ;  /* 0x000e4c0001f97983 */ /* 0x004ea80000300800 */
[----:B------:R-:W3:Y:S01]  /*c6fe0*/  LDL.LU R199, [R1+0x163c] ;  /* 0x00163c0001c77983 */ /* 0x000ee20000300800 */
[----:B------:R-:W-:-:S04]  /*c6ff0*/  IMAD.WIDE R244, R14, 0x4, R6 ;  /* 0x000000040ef47825 */ /* 0x000fc800078e0206 */
[----:B------:R-:W-:Y:S01]  /*c7000*/  IMAD.WIDE R242, R14, 0x4, R8 ;  /* 0x000000040ef27825 */ /* 0x000fe200078e0208 */
[----:B------:R-:W-:Y:S02]  /*c7010*/  ISETP.LT.AND P6, PT, R11, R236, !P5 ;  /* 0x000000ec0b00720c */ /* 0x000fe40006fc1270 */
[----:B------:R-:W1:Y:S01]  /*c7020*/  LDC.64 R236, c[0x0][0x228] ;  /* 0x00008a00ffec7b82 */ /* 0x000e620000000a00 */
[----:B------:R4:W-:Y:S04]  /*c7030*/  @P3 STG.E desc[UR60][R244.64], R248 ;  /* 0x000000f8f4003986 */ /* 0x0009e8000c10193c */
[----:B------:R4:W-:Y:S01]  /*c7040*/  @P2 STG.E desc[UR60][R242.64], R250 ;  /* 0x000000faf2002986 */ /* 0x0009e2000c10193c */
[----:B------:R-:W-:Y:S02]  /*c7050*/  ISETP.LT.AND P2, PT, R17, R246, !P5 ;  /* 0x000000f61100720c */ /* 0x000fe40006f41270 */
[----:B------:R-:W-:Y:S01]  /*c7060*/  ISETP.LT.AND P5, PT, R15, R241, !P5 ;  /* 0x000000f10f00720c */ /* 0x000fe20006fa1270 */
[----:B------:R-:W1:Y:S01]  /*c7070*/  LDC R246, c[0x0][0x228] ;  /* 0x00008a00fff67b82 */ /* 0x000e620000000800 */
[----:B----4-:R-:W4:Y:S04]  /*c7080*/  LDL.LU R248, [R1+0x24c] ;  /* 0x00024c0001f87983 */ /* 0x010f280000300800 */
[----:B------:R-:W4:Y:S04]  /*c7090*/  LDL.LU R250, [R1+0xa3c] ;  /* 0x000a3c0001fa7983 */ /* 0x000f280000300800 */
[----:B------:R-:W2:Y:S01]  /*c70a0*/  LDL.LU R241, [R1+0x1a3c] ;  /* 0x001a3c0001f17983 */ /* 0x000ea20000300800 */
[----:B------:R-:W-:-:S04]  /*c70b0*/  IMAD.WIDE R244, R0, 0x4, R2 ;  /* 0x0000000400f47825 */ /* 0x000fc800078e0202 */
[----:B------:R-:W-:Y:S01]  /*c70c0*/  IMAD.WIDE R242, R0, 0x4, R4 ;  /* 0x0000000400f27825 */ /* 0x000fe200078e0204 */
[----:B------:R-:W-:Y:S02]  /*c70d0*/  ISETP.GE.AND P3, PT, R16, R239, PT ;  /* 0x000000ef1000720c */ /* 0x000fe40003f66270 */
[----:B------:R-:W-:Y:S01]  /*c70e0*/  IADD3 R14, R0, R233, RZ ;  /* 0x000000e9000e7210 */ /* 0x000fe20007ffe0ff */
[----:B---3--:R3:W-:Y:S04]  /*c70f0*/  @P6 STG.E desc[UR60][R244.64], R199 ;  /* 0x000000c7f4006986 */ /* 0x0087e8000c10193c */
[----:B------:R1:W-:Y:S01]  /*c7100*/  @P4 STG.E desc[UR60][R242.64], R252 ;  /* 0x000000fcf2004986 */ /* 0x0003e2000c10193c */
[----:B------:R-:W-:Y:S01]  /*c7110*/  VIADD R16, R10, 0x128 ;  /* 0x000001280a107836 */ /* 0x000fe20000000000 */
[----:B------:R-:W4:Y:S08]  /*c7120*/  LDC R239, c[0x0][0x248] ;  /* 0x00009200ffef7b82 */ /* 0x000f300000000800 */
[----:B---3--:R-:W3:Y:S01]  /*c7130*/  LDC R199, c[0x0][0x228] ;  /* 0x00008a00ffc77b82 */ /* 0x008ee20000000800 */
[----:B-1----:R-:W3:Y:S01]  /*c7140*/  LDL.LU R252, [R1+0x63c] ;  /* 0x00063c0001fc7983 */ /* 0x002ee20000300800 */
[----:B------:R-:W-:-:S02]  /*c7150*/  ISETP.LT.AND P6, PT, R11, R234, !P3 ;  /* 0x000000ea0b00720c */ /* 0x000fc40005fc1270 */
[----:B------:R-:W-:Y:S01]  /*c7160*/  ISETP.LT.AND P4, PT, R13, R197, !P3 ;  /* 0x000000c50d00720c */ /* 0x000fe20005f81270 */
[----:B------:R-:W-:-:S04]  /*c7170*/  IMAD.WIDE R244, R0, 0x4, R6 ;  /* 0x0000000400f47825 */ /* 0x000fc800078e0206 */
[----:B------:R-:W-:Y:S01]  /*c7180*/  IMAD.WIDE R242, R0, 0x4, R8 ;  /* 0x0000000400f27825 */ /* 0x000fe200078e0208 */
[----:B------:R-:W1:Y:S08]  /*c7190*/  LDC.64 R234, c[0x0][0x228] ;  /* 0x00008a00ffea7b82 */ /* 0x000e700000000a00 */
[----:B------:R-:W1:Y:S01]  /*c71a0*/  LDC R197, c[0x0][0x228] ;  /* 0x00008a00ffc57b82 */ /* 0x000e620000000800 */
[----:B--2---:R2:W-:Y:S04]  /*c71b0*/  @P2 STG.E desc[UR60][R244.64], R241 ;  /* 0x000000f1f4002986 */ /* 0x0045e8000c10193c */
[----:B------:R2:W-:Y:S01]  /*c71c0*/  @P5 STG.E desc[UR60][R242.64], R249 ;  /* 0x000000f9f2005986 */ /* 0x0005e2000c10193c */
[----:B------:R-:W-:-:S02]  /*c71d0*/  ISETP.GE.AND P2, PT, R16, R237, PT ;  /* 0x000000ed1000720c */ /* 0x000fc40003f46270 */
[----:B------:R-:W-:Y:S01]  /*c71e0*/  ISETP.LT.AND P5, PT, R17, R247, !P3 ;  /* 0x000000f71100720c */ /* 0x000fe20005fa1270 */
[----:B--2---:R-:W-:-:S04]  /*c71f0*/  IMAD.WIDE R244, R14, 0x4, R2 ;  /* 0x000000040ef47825 */ /* 0x004fc800078e0202 */
[----:B------:R-:W-:Y:S01]  /*c7200*/  IMAD.WIDE R242, R14, 0x4, R4 ;  /* 0x000000040ef27825 */ /* 0x000fe200078e0204 */
[----:B------:R-:W2:Y:S04]  /*c7210*/  LDL.LU R249, [R1+0x1240] ;  /* 0x0012400001f97983 */ /* 0x000ea80000300800 */
[----:B----4-:R-:W-:Y:S04]  /*c7220*/  @P6 STG.E desc[UR60][R244.64], R250 ;  /* 0x000000faf4006986 */ /* 0x010fe8000c10193c */
[----:B------:R4:W-:Y:S01]  /*c7230*/  @P4 STG.E desc[UR60][R242.64], R248 ;  /* 0x000000f8f2004986 */ /* 0x0009e2000c10193c */
[----:B---3--:R-:W-:-:S02]  /*c7240*/  ISETP.LT.AND P4, PT, R13, R199, !P2 ;  /* 0x000000c70d00720c */ /* 0x008fc40005781270 */
[----:B------:R-:W-:Y:S02]  /*c7250*/  ISETP.LT.AND P3, PT, R15, R246, !P3 ;  /* 0x000000f60f00720c */ /* 0x000fe40005f61270 */
[----:B------:R-:W-:Y:S01]  /*c7260*/  ISETP.LT.AND P6, PT, R11, R232, !P2 ;  /* 0x000000e80b00720c */ /* 0x000fe200057c1270 */
[----:B------:R-:W3:Y:S08]  /*c7270*/  LDC R241, c[0x0][0x228] ;  /* 0x00008a00fff17b82 */ /* 0x000ef00000000800 */
[----:B------:R-:W3:Y:S08]  /*c7280*/  LDC R247, c[0x0][0x228] ;  /* 0x00008a00fff77b82 */ /* 0x000ef00000000800 */
[----:B------:R-:W3:Y:S01]  /*c7290*/  LDC R237, c[0x0][0x248] ;  /* 0x00009200ffed7b82 */ /* 0x000ee20000000800 */
[----:B----4-:R-:W4:Y:S04]  /*c72a0*/  LDL.LU R248, [R1+0x1a40] ;  /* 0x001a400001f87983 */ /* 0x010f280000300800 */
[----:B------:R-:W4:Y:S04]  /*c72b0*/  LDL.LU R250, [R1+0xe50] ;  /* 0x000e500001fa7983 */ /* 0x000f280000300800 */
[----:B------:R-:W2:Y:S01]  /*c72c0*/  LDL.LU R199, [R1+0x1640] ;  /* 0x0016400001c77983 */ /* 0x000ea20000300800 */
[----:B------:R-:W-:-:S04]  /*c72d0*/  IMAD.WIDE R232, R14, 0x4, R6 ;  /* 0x000000040ee87825 */ /* 0x000fc800078e0206 */
[----:B------:R-:W-:-:S04]  /*c72e0*/  IMAD.WIDE R244, R14, 0x4, R8 ;  /* 0x000000040ef47825 */ /* 0x000fc800078e0208 */
[----:B------:R-:W-:Y:S01]  /*c72f0*/  VIADD R16, R10, 0x129 ;  /* 0x000001290a107836 */ /* 0x000fe20000000000 */
[----:B------:R-:W4:Y:S01]  /*c7300*/  LDC.64 R242, c[0x0][0x228] ;  /* 0x00008a00fff27b82 */ /* 0x000f220000000a00 */
[----:B------:R-:W-:-:S07]  /*c7310*/  IMAD.IADD R0, R14, 0x1, R239 ;  /* 0x000000010e007824 */ /* 0x000fce00078e02ef */
[----:B------:R-:W4:Y:S08]  /*c7320*/  LDC R246, c[0x0][0x228] ;  /* 0x00008a00fff67b82 */ /* 0x000f300000000800 */
[----:B------:R-:W4:Y:S01]  /*c7330*/  LDC R239, c[0x0][0x248] ;  /* 0x00009200ffef7b82 */ /* 0x000f220000000800 */
[----:B------:R1:W-:Y:S04]  /*c7340*/  @P5 STG.E desc[UR60][R232.64], R252 ;  /* 0x000000fce8005986 */ /* 0x0003e8000c10193c */
[----:B------:R3:W-:Y:S04]  /*c7350*/  @P3 STG.E desc[UR60][R244.64], R251 ;  /* 0x000000fbf4003986 */ /* 0x0007e8000c10193c */
[----:B-1----:R-:W4:Y:S04]  /*c7360*/  LDL.LU R252, [R1+0x640] ;  /* 0x0006400001fc7983 */ /* 0x002f280000300800 */
[----:B---3--:R-:W3:Y:S01]  /*c7370*/  LDL.LU R251, [R1+0xa40] ;  /* 0x000a400001fb7983 */ /* 0x008ee20000300800 */
[----:B------:R-:W-:-:S02]  /*c7380*/  ISETP.GE.AND P5, PT, R16, R235, PT ;  /* 0x000000eb1000720c */ /* 0x000fc40003fa6270 */
[----:B------:R-:W1:Y:S01]  /*c7390*/  LDC R235, c[0x0][0x228] ;  /* 0x00008a00ffeb7b82 */ /* 0x000e620000000800 */
[----:B------:R-:W-:Y:S01]  /*c73a0*/  IMAD.WIDE R232, R0, 0x4, R2 ;  /* 0x0000000400e87825 */ /* 0x000fe200078e0202 */
[----:B------:R-:W-:-:S03]  /*c73b0*/  ISETP.LT.AND P3, PT, R17, R241, !P2 ;  /* 0x000000f11100720c */ /* 0x000fc60005761270 */
[----:B------:R-:W-:Y:S01]  /*c73c0*/  IMAD.WIDE R244, R0, 0x4, R4 ;  /* 0x0000000400f47825 */ /* 0x000fe200078e0204 */
[----:B------:R-:W-:-:S03]  /*c73d0*/  ISETP.LT.AND P2, PT, R15, R247, !P2 ;  /* 0x000000f70f00720c */ /* 0x000fc60005741270 */
[----:B------:R-:W-:Y:S01]  /*c73e0*/  IMAD.IADD R14, R0, 0x1, R237 ;  /* 0x00000001000e7824 */ /* 0x000fe200078e02ed */
[----:B------:R-:W-:Y:S01]  /*c73f0*/  IADD3 R16, R10, 0x12a, RZ ;  /* 0x0000012a0a107810 */ /* 0x000fe20007ffe0ff */
[----:B------:R-:W1:Y:S08]  /*c7400*/  LDC R241, c[0x0][0x228] ;  /* 0x00008a00fff17b82 */ /* 0x000e700000000800 */
[----:B------:R-:W1:Y:S08]  /*c7410*/  LDC R247, c[0x0][0x228] ;  /* 0x00008a00fff77b82 */ /* 0x000e700000000800 */
[----:B------:R-:W1:Y:S01]  /*c7420*/  LDC R237, c[0x0][0x248] ;  /* 0x00009200ffed7b82 */ /* 0x000e620000000800 */
[----:B--2---:R2:W-:Y:S01]  /*c7430*/  @P6 STG.E desc[UR60][R232.64], R199 ;  /* 0x000000c7e8006986 */ /* 0x0045e2000c10193c */
[----:B------:R-:W-:-:S03]  /*c7440*/  ISETP.LT.AND P6, PT, R11, R198, !P5 ;  /* 0x000000c60b00720c */ /* 0x000fc60006fc1270 */
[----:B------:R1:W-:Y:S01]  /*c7450*/  @P4 STG.E desc[UR60][R244.64], R249 ;  /* 0x000000f9f4004986 */ /* 0x0003e2000c10193c */
[----:B------:R-:W-:Y:S02]  /*c7460*/  ISETP.LT.AND P4, PT, R13, R197, !P5 ;  /* 0x000000c50d00720c */ /* 0x000fe40006f81270 */
[----:B------:R-:W3:Y:S08]  /*c7470*/  LDC R197, c[0x0][0x228] ;  /* 0x00008a00ffc57b82 */ /* 0x000ef00000000800 */
[----:B--2---:R-:W2:Y:S01]  /*c7480*/  LDC.64 R198, c[0x0][0x228] ;  /* 0x00008a00ffc67b82 */ /* 0x004ea20000000a00 */
[----:B------:R-:W-:-:S04]  /*c7490*/  IMAD.WIDE R232, R0, 0x4, R6 ;  /* 0x0000000400e87825 */ /* 0x000fc800078e0206 */
[----:B-1----:R-:W-:Y:S01]  /*c74a0*/  IMAD.WIDE R244, R0, 0x4, R8 ;  /* 0x0000000400f47825 */ /* 0x002fe200078e0208 */
[----:B------:R-:W2:Y:S04]  /*c74b0*/  LDL.LU R249, [R1+0x250] ;  /* 0x0002500001f97983 */ /* 0x000ea80000300800 */
[----:B----4-:R1:W-:Y:S04]  /*c74c0*/  @P3 STG.E desc[UR60][R232.64], R248 ;  /* 0x000000f8e8003986 */ /* 0x0103e8000c10193c */
[----:B------:R4:W-:Y:S01]  /*c74d0*/  @P2 STG.E desc[UR60][R244.64], R250 ;  /* 0x000000faf4002986 */ /* 0x0009e2000c10193c */
[----:B------:R-:W-:-:S03]  /*c74e0*/  ISETP.GE.AND P3, PT, R16, R243, PT ;  /* 0x000000f31000720c */ /* 0x000fc60003f66270 */
[----:B------:R-:W2:Y:S01]  /*c74f0*/  LDL.LU R243, [R1+0x650] ;  /* 0x0006500001f37983 */ /* 0x000ea20000300800 */
[----:B-1----:R-:W-:-:S04]  /*c7500*/  IMAD.WIDE R232, R14, 0x4, R2 ;  /* 0x000000040ee87825 */ /* 0x002fc800078e0202 */
[----:B----4-:R-:W-:Y:S01]  /*c7510*/  IMAD.WIDE R244, R14, 0x4, R4 ;  /* 0x000000040ef47825 */ /* 0x010fe200078e0204 */
[----:B------:R-:W4:Y:S01]  /*c7520*/  LDL.LU R250, [R1+0x1244] ;  /* 0x0012440001fa7983 */ /* 0x000f220000300800 */
[----:B------:R-:W1:Y:S03]  /*c7530*/  LDC R248, c[0x0][0x228] ;  /* 0x00008a00fff87b82 */ /* 0x000e660000000800 */
[----:B---3--:R3:W-:Y:S04]  /*c7540*/  @P6 STG.E desc[UR60][R232.64], R251 ;  /* 0x000000fbe8006986 */ /* 0x0087e8000c10193c */
[----:B------:R1:W-:Y:S01]  /*c7550*/  @P4 STG.E desc[UR60][R244.64], R252 ;  /* 0x000000fcf4004986 */ /* 0x0003e2000c10193c */
[----:B------:R-:W-:-:S03]  /*c7560*/  ISETP.LT.AND P4, PT, R13, R235, !P3 ;  /* 0x000000eb0d00720c */ /* 0x000fc60005f81270 */
[----:B---3--:R-:W3:Y:S04]  /*c7570*/  LDL.LU R251, [R1+0x1a44] ;  /* 0x001a440001fb7983 */ /* 0x008ee80000300800 */
[----:B-1----:R-:W3:Y:S04]  /*c7580*/  LDL.LU R252, [R1+0xe54] ;  /* 0x000e540001fc7983 */ /* 0x002ee80000300800 */
[----:B------:R-:W4:Y:S01]  /*c7590*/  LDL.LU R235, [R1+0x1644] ;  /* 0x0016440001eb7983 */ /* 0x000f220000300800 */
[----:B------:R-:W-:Y:S02]  /*c75a0*/  ISETP.LT.AND P2, PT, R17, R246, !P5 ;  /* 0x000000f61100720c */ /* 0x000fe40006f41270 */
[----:B------:R-:W-:-:S02]  /*c75b0*/  ISETP.LT.AND P5, PT, R15, R241, !P5 ;  /* 0x000000f10f00720c */ /* 0x000fc40006fa1270 */
[----:B------:R-:W-:Y:S01]  /*c75c0*/  ISETP.LT.AND P6, PT, R11, R240, !P3 ;  /* 0x000000f00b00720c */ /* 0x000fe20005fc1270 */
[C---:B------:R-:W-:Y:S01]  /*c75d0*/  IMAD.WIDE R244, R14.reuse, 0x4, R6 ;  /* 0x000000040ef47825 */ /* 0x040fe200078e0206 */
[----:B------:R-:W-:-:S03]  /*c75e0*/  IADD3 R0, R14, R239, RZ ;  /* 0x000000ef0e007210 */ /* 0x000fc60007ffe0ff */
[----:B------:R-:W-:-:S04]  /*c75f0*/  IMAD.WIDE R240, R14, 0x4, R8 ;  /* 0x000000040ef07825 */ /* 0x000fc800078e0208 */
[----:B------:R-:W-:Y:S01]  /*c7600*/  VIADD R16, R10, 0x12b ;  /* 0x0000012b0a107836 */ /* 0x000fe20000000000 */
[----:B------:R-:W1:Y:S08]  /*c7610*/  LDC R246, c[0x0][0x228] ;  /* 0x00008a00fff67b82 */ /* 0x000e700000000800 */
[----:B------:R-:W1:Y:S01]  /*c7620*/  LDC.64 R232, c[0x0][0x228] ;  /* 0x00008a00ffe87b82 */ /* 0x000e620000000a00 */
[----:B--2---:R2:W-:Y:S04]  /*c7630*/  @P2 STG.E desc[UR60][R244.64], R243 ;  /* 0x000000f3f4002986 */ /* 0x0045e8000c10193c */
[----:B------:R1:W-:Y:S01]  /*c7640*/  @P5 STG.E desc[UR60][R240.64], R249 ;  /* 0x000000f9f0005986 */ /* 0x0003e2000c10193c */
[----:B------:R-:W-:-:S02]  /*c7650*/  ISETP.GE.AND P2, PT, R16, R199, PT ;  /* 0x000000c71000720c */ /* 0x000fc40003f46270 */
[----:B------:R-:W-:Y:S01]  /*c7660*/  ISETP.LT.AND P5, PT, R17, R248, !P3 ;  /* 0x000000f81100720c */ /* 0x000fe20005fa1270 */
[----:B--2---:R-:W-:-:S04]  /*c7670*/  IMAD.WIDE R244, R0, 0x4, R2 ;  /* 0x0000000400f47825 */ /* 0x004fc800078e0202 */
[C---:B-1----:R-:W-:Y:S01]  /*c7680*/  IMAD.WIDE R240, R0.reuse, 0x4, R4 ;  /* 0x0000000400f07825 */ /* 0x042fe200078e0204 */
[----:B------:R-:W2:Y:S04]  /*c7690*/  LDL.LU R249, [R1+0x644] ;  /* 0x0006440001f97983 */ /* 0x000ea80000300800 */
[----:B------:R-:W2:Y:S01]  /*c76a0*/  LDL.LU R248, [R1+0x654] ;  /* 0x0006540001f87983 */ /* 0x000ea20000300800 */
[----:B------:R-:W-:Y:S01]  /*c76b0*/  ISETP.LT.AND P3, PT, R15, R247, !P3 ;  /* 0x000000f70f00720c */ /* 0x000fe20005f61270 */
[----:B------:R-:W1:Y:S08]  /*c76c0*/  LDC R243, c[0x0][0x228] ;  /* 0x00008a00fff37b82 */ /* 0x000e700000000800 */
[----:B------:R-:W2:Y:S01]  /*c76d0*/  LDC R247, c[0x0][0x228] ;  /* 0x00008a00fff77b82 */ /* 0x000ea20000000800 */
[----:B------:R-:W-:-:S02]  /*c76e0*/  IMAD.IADD R14, R0, 0x1, R237 ;  /* 0x00000001000e7824 */ /* 0x000fc400078e02ed */
[----:B------:R-:W-:-:S05]  /*c76f0*/  VIADD R16, R10, 0x12c ;  /* 0x0000012c0a107836 */ /* 0x000fca0000000000 */
[----:B------:R-:W2:Y:S01]  /*c7700*/  LDC R199, c[0x0][0x228] ;  /* 0x00008a00ffc77b82 */ /* 0x000ea20000000800 */
[----:B----4-:R4:W-:Y:S04]  /*c7710*/  @P6 STG.E desc[UR60][R244.64], R235 ;  /* 0x000000ebf4006986 */ /* 0x0109e8000c10193c */
[----:B------:R1:W-:Y:S01]  /*c7720*/  @P4 STG.E desc[UR60][R240.64], R250 ;  /* 0x000000faf0004986 */ /* 0x0003e2000c10193c */
[----:B------:R-:W-:Y:S02]  /*c7730*/  ISETP.LT.AND P4, PT, R13, R197, !P2 ;  /* 0x000000c50d00720c */ /* 0x000fe40005781270 */
[----:B----4-:R-:W4:Y:S01]  /*c7740*/  LDC R235, c[0x0][0x248] ;  /* 0x00009200ffeb7b82 */ /* 0x010f220000000800 */
[----:B-1----:R-:W2:Y:S04]  /*c7750*/  LDL.LU R250, [R1+0x254] ;  /* 0x0002540001fa7983 */ /* 0x002ea80000300800 */
[----:B------:R-:W2:Y:S01]  /*c7760*/  LDL.LU R197, [R1+0xa44] ;  /* 0x000a440001c57983 */ /* 0x000ea20000300800 */
[----:B------:R-:W-:-:S04]  /*c7770*/  IMAD.WIDE R244, R0, 0x4, R6 ;  /* 0x0000000400f47825 */ /* 0x000fc800078e0206 */
[----:B------:R-:W-:Y:S01]  /*c7780*/  IMAD.WIDE R240, R0, 0x4, R8 ;  /* 0x0000000400f07825 */ /* 0x000fe200078e0208 */
[----:B---3--:R1:W-:Y:S04]  /*c7790*/  @P5 STG.E desc[UR60][R244.64], R251 ;  /* 0x000000fbf4005986 */ /* 0x0083e8000c10193c */
[----:B------:R3:W-:Y:S04]  /*c77a0*/  @P3 STG.E desc[UR60][R240.64], R252 ;  /* 0x000000fcf0003986 */ /* 0x0007e8000c10193c */
[----:B-1----:R-:W2:Y:S04]  /*c77b0*/  LDL.LU R251, [R1+0x1648] ;  /* 0x0016480001fb7983 */ /* 0x002ea80000300800 */
[----:B---3--:R-:W3:Y:S01]  /*c77c0*/  LDL.LU R252, [R1+0x1248] ;  /* 0x0012480001fc7983 */ /* 0x008ee20000300800 */
[----:B------:R-:W-:-:S02]  /*c77d0*/  ISETP.LT.AND P6, PT, R11, R238, !P2 ;  /* 0x000000ee0b00720c */ /* 0x000fc400057c1270 */
[----:B------:R-:W-:Y:S02]  /*c77e0*/  ISETP.LT.AND P3, PT, R17, R246, !P2 ;  /* 0x000000f61100720c */ /* 0x000fe40005761270 */
[----:B------:R-:W-:Y:S01]  /*c77f0*/  ISETP.LT.AND P2, PT, R15, R243, !P2 ;  /* 0x000000f30f00720c */ /* 0x000fe20005741270 */
[----:B------:R-:W-:-:S04]  /*c7800*/  IMAD.WIDE R244, R14, 0x4, R2 ;  /* 0x000000040ef47825 */ /* 0x000fc800078e0202 */
[----:B------:R-:W-:Y:S01]  /*c7810*/  IMAD.WIDE R240, R14, 0x4, R4 ;  /* 0x000000040ef07825 */ /* 0x000fe200078e0204 */
[----:B------:R-:W-:-:S03]  /*c7820*/  ISETP.GE.AND P5, PT, R16, R233, PT ;  /* 0x000000e91000720c */ /* 0x000fc60003fa6270 */
[C---:B----4-:R-:W-:Y:S01]  /*c7830*/  IMAD.IADD R0, R14.reuse, 0x1, R235 ;  /* 0x000000010e007824 */ /* 0x050fe200078e02eb */
[----:B------:R-:W1:Y:S08]  /*c7840*/  LDC R233, c[0x0][0x228] ;  /* 0x00008a00ffe97b82 */ /* 0x000e700000000800 */
[----:B------:R-:W4:Y:S08]  /*c7850*/  LDC.64 R238, c[0x0][0x228] ;  /* 0x00008a00ffee7b82 */ /* 0x000f300000000a00 */
[----:B------:R-:W4:Y:S08]  /*c7860*/  LDC R243, c[0x0][0x248] ;  /* 0x00009200fff37b82 */ /* 0x000f300000000800 */
[----:B------:R-:W4:Y:S01]  /*c7870*/  LDC R246, c[0x0][0x228] ;  /* 0x00008a00fff67b82 */ /* 0x000f220000000800 */
[----:B--2---:R2:W-:Y:S04]  /*c7880*/  @P6 STG.E desc[UR60][R244.64], R197 ;  /* 0x000000c5f4006986 */ /* 0x0045e8000c10193c */
[----:B------:R1:W-:Y:S01]  /*c7890*/  @P4 STG.E desc[UR60][R240.64], R249 ;  /* 0x000000f9f0004986 */ /* 0x0003e2000c10193c */
[----:B--2---:R-:W-:-:S04]  /*c78a0*/  IMAD.WIDE R244, R14, 0x4, R6 ;  /* 0x000000040ef47825 */ /* 0x004fc800078e0206 */
[----:B-1----:R-:W-:Y:S01]  /*c78b0*/  IMAD.WIDE R240, R14, 0x4, R8 ;  /* 0x000000040ef07825 */ /* 0x002fe200078e0208 */
[----:B------:R-:W2:Y:S04]  /*c78c0*/  LDL.LU R249, [R1+0xe58] ;  /* 0x000e580001f97983 */ /* 0x000ea80000300800 */
[----:B------:R1:W-:Y:S04]  /*c78d0*/  @P3 STG.E desc[UR60][R244.64], R248 ;  /* 0x000000f8f4003986 */ /* 0x0003e8000c10193c */
[----:B------:R4:W-:Y:S01]  /*c78e0*/  @P2 STG.E desc[UR60][R240.64], R250 ;  /* 0x000000faf0002986 */ /* 0x0009e2000c10193c */
[----:B------:R-:W-:Y:S01]  /*c78f0*/  ISETP.LT.AND P2, PT, R17, R247, !P5 ;  /* 0x000000f71100720c */ /* 0x000fe20006f41270 */
[----:B------:R-:W3:Y:S02]  /*c7900*/  LDC R197, c[0x0][0x228] ;  /* 0x00008a00ffc57b82 */ /* 0x000ee40000000800 */
[----:B-1----:R-:W2:Y:S04]  /*c7910*/  LDL.LU R248, [R1+0xa48] ;  /* 0x000a480001f87983 */ /* 0x002ea80000300800 */
[----:B----4-:R-:W4:Y:S04]  /*c7920*/  LDL.LU R250, [R1+0x648] ;  /* 0x0006480001fa7983 */ /* 0x010f280000300800 */
[----:B------:R-:W2:Y:S01]  /*c7930*/  LDL.LU R247, [R1+0x1a48] ;  /* 0x001a480001f77983 */ /* 0x000ea20000300800 */
[----:B------:R-:W-:-:S02]  /*c7940*/  ISETP.LT.AND P6, PT, R11, R236, !P5 ;  /* 0x000000ec0b00720c */ /* 0x000fc40006fc1270 */
[----:B------:R-:W-:Y:S01]  /*c7950*/  ISETP.LT.AND P4, PT, R13, R199, !P5 ;  /* 0x000000c70d00720c */ /* 0x000fe20006f81270 */
[----:B------:R-:W-:-:S04]  /*c7960*/  IMAD.WIDE R244, R0, 0x4, R2 ;  /* 0x0000000400f47825 */ /* 0x000fc800078e0202 */
[----:B------:R-:W-:Y:S01]  /*c7970*/  IMAD.WIDE R240, R0, 0x4, R4 ;  /* 0x0000000400f07825 */ /* 0x000fe200078e0204 */
[----:B------:R-:W1:Y:S08]  /*c7980*/  LDC.64 R236, c[0x0][0x228] ;  /* 0x00008a00ffec7b82 */ /* 0x000e700000000a00 */
[----:B------:R-:W4:Y:S01]  /*c7990*/  LDC R199, c[0x0][0x228] ;  /* 0x00008a00ffc77b82 */ /* 0x000f220000000800 */
[----:B------:R3:W-:Y:S04]  /*c79a0*/  @P6 STG.E desc[UR60][R244.64], R251 ;  /* 0x000000fbf4006986 */ /* 0x0007e8000c10193c */
[----:B---3--:R3:W-:Y:S04]  /*c79b0*/  @P4 STG.E desc[UR60][R240.64], R252 ;  /* 0x000000fcf0004986 */ /* 0x0087e8000c10193c */
[----:B------:R-:W4:Y:S04]  /*c79c0*/  LDL.LU R251, [R1+0x658] ;  /* 0x0006580001fb7983 */ /* 0x000f280000300800 */
[----:B---3--:R-:W3:Y:S01]  /*c79d0*/  LDL.LU R252, [R1+0x258] ;  /* 0x0002580001fc7983 */ /* 0x008ee20000300800 */
[----:B------:R-:W-:-:S02]  /*c79e0*/  IADD3 R16, R10, 0x12d, RZ ;  /* 0x0000012d0a107810 */ /* 0x000fc40007ffe0ff */
[----:B------:R-:W-:Y:S01]  /*c79f0*/  ISETP.LT.AND P5, PT, R15, R233, !P5 ;  /* 0x000000e90f00720c */ /* 0x000fe20006fa1270 */
[C---:B------:R-:W-:Y:S01]  /*c7a00*/  IMAD.WIDE R244, R0.reuse, 0x4, R6 ;  /* 0x0000000400f47825 */ /* 0x040fe200078e0206 */
[----:B------:R-:W-:Y:S02]  /*c7a10*/  IADD3 R14, R0, R243, RZ ;  /* 0x000000f3000e7210 */ /* 0x000fe40007ffe0ff */
[----:B------:R-:W-:Y:S01]  /*c7a20*/  ISETP.GE.AND P3, PT, R16, R239, PT ;  /* 0x000000ef1000720c */ /* 0x000fe20003f66270 */
[----:B------:R-:W-:-:S04]  /*c7a30*/  IMAD.WIDE R240, R0, 0x4, R8 ;  /* 0x0000000400f07825 */ /* 0x000fc800078e0208 */
[----:B------:R-:W-:Y:S01]  /*c7a40*/  VIADD R16, R10, 0x12e ;  /* 0x0000012e0a107836 */ /* 0x000fe20000000000 */
[----:B------:R-:W4:Y:S01]  /*c7a50*/  LDC R239, c[0x0][0x228] ;  /* 0x00008a00ffef7b82 */ /* 0x000f220000000800 */
[----:B------:R-:W-:Y:S02]  /*c7a60*/  ISETP.LT.AND P6, PT, R11, R234, !P3 ;  /* 0x000000ea0b00720c */ /* 0x000fe40005fc1270 */
[----:B------:R-:W-:-:S05]  /*c7a70*/  ISETP.LT.AND P4, PT, R13, R197, !P3 ;  /* 0x000000c50d00720c */ /* 0x000fca0005f81270 */
[----:B------:R-:W4:Y:S08]  /*c7a80*/  LDC R233, c[0x0][0x248] ;  /* 0x00009200ffe97b82 */ /* 0x000f300000000800 */
[----:B------:R-:W3:Y:S08]  /*c7a90*/  LDC.64 R234, c[0x0][0x228] ;  /* 0x00008a00ffea7b82 */ /* 0x000ef00000000a00 */
[----:B------:R-:W3:Y:S01]  /*c7aa0*/  LDC R197, c[0x0][0x228] ;  /* 0x00008a00ffc57b82 */ /* 0x000ee20000000800 */
[----:B--2---:R2:W-:Y:S04]  /*c7ab0*/  @P2 STG.E desc[UR60][R244.64], R247 ;  /* 0x000000f7f4002986 */ /* 0x0045e8000c10193c */
[----:B------:R2:W-:Y:S01]  /*c7ac0*/  @P5 STG.E desc[UR60][R240.64], R249 ;  /* 0x000000f9f0005986 */ /* 0x0005e2000c10193c */
[----:B-1----:R-:W-:Y:S01]  /*c7ad0*/  ISETP.GE.AND P2, PT, R16, R237, PT ;  /* 0x000000ed1000720c */ /* 0x002fe20003f46270 */
[----:B--2---:R-:W-:-:S04]  /*c7ae0*/  IMAD.WIDE R244, R14, 0x4, R2 ;  /* 0x000000040ef47825 */ /* 0x004fc800078e0202 */
[----:B------:R-:W-:Y:S01]  /*c7af0*/  IMAD.WIDE R240, R14, 0x4, R4 ;  /* 0x000000040ef07825 */ /* 0x000fe200078e0204 */
[----:B------:R-:W2:Y:S04]  /*c7b00*/  LDL.LU R249, [R1+0x124c] ;  /* 0x00124c0001f97983 */ /* 0x000ea80000300800 */
[----:B------:R1:W-:Y:S04]  /*c7b10*/  @P6 STG.E desc[UR60][R244.64], R248 ;  /* 0x000000f8f4006986 */ /* 0x0003e8000c10193c */
[----:B----4-:R4:W-:Y:S01]  /*c7b20*/  @P4 STG.E desc[UR60][R240.64], R250 ;  /* 0x000000faf0004986 */ /* 0x0109e2000c10193c */
[----:B------:R-:W-:-:S02]  /*c7b30*/  ISETP.LT.AND P4, PT, R13, R199, !P2 ;  /* 0x000000c70d00720c */ /* 0x000fc40005781270 */
[----:B------:R-:W-:Y:S01]  /*c7b40*/  ISETP.LT.AND P5, PT, R17, R246, !P3 ;  /* 0x000000f61100720c */ /* 0x000fe20005fa1270 */
[----:B------:R-:W3:Y:S01]  /*c7b50*/  LDC R247, c[0x0][0x228] ;  /* 0x00008a00fff77b82 */ /* 0x000ee20000000800 */
[----:B------:R-:W-:Y:S02]  /*c7b60*/  IMAD.IADD R0, R14, 0x1, R233 ;  /* 0x000000010e007824 */ /* 0x000fe400078e02e9 */
[----:B------:R-:W-:-:S05]  /*c7b70*/  VIADD R16, R10, 0x12f ;  /* 0x0000012f0a107836 */ /* 0x000fca0000000000 */
[----:B------:R-:W3:Y:S01]  /*c7b80*/  LDC R237, c[0x0][0x248] ;  /* 0x00009200ffed7b82 */ /* 0x000ee20000000800 */
[----:B-1----:R-:W2:Y:S04]  /*c7b90*/  LDL.LU R248, [R1+0x1a4c] ;  /* 0x001a4c0001f87983 */ /* 0x002ea80000300800 */
[----:B----4-:R-:W4:Y:S04]  /*c7ba0*/  LDL.LU R250, [R1+0xe5c] ;  /* 0x000e5c0001fa7983 */ /* 0x010f280000300800 */
[----:B------:R-:W2:Y:S01]  /*c7bb0*/  LDL.LU R199, [R1+0x164c] ;  /* 0x00164c0001c77983 */ /* 0x000ea20000300800 */
[----:B------:R-:W-:-:S02]  /*c7bc0*/  ISETP.LT.AND P3, PT, R15, R239, !P3 ;  /* 0x000000ef0f00720c */ /* 0x000fc40005f61270 */
[----:B------:R-:W-:Y:S01]  /*c7bd0*/  ISETP.LT.AND P6, PT, R11, R242, !P2 ;  /* 0x000000f20b00720c */ /* 0x000fe200057c1270 */
[----:B------:R-:W-:-:S04]  /*c7be0*/  IMAD.WIDE R244, R14, 0x4, R6 ;  /* 0x000000040ef47825 */ /* 0x000fc800078e0206 */
[----:B------:R-:W-:Y:S01]  /*c7bf0*/  IMAD.WIDE R242, R14, 0x4, R8 ;  /* 0x000000040ef27825 */ /* 0x000fe200078e0208 */
[----:B------:R-:W1:Y:S08]  /*c7c00*/  LDC R246, c[0x0][0x228] ;  /* 0x00008a00fff67b82 */ /* 0x000e700000000800 */
[----:B------:R-:W2:Y:S08]  /*c7c10*/  LDC.64 R240, c[0x0][0x228] ;  /* 0x00008a00fff07b82 */ /* 0x000eb00000000a00 */
[----:B------:R-:W4:Y:S01]  /*c7c20*/  LDC R239, c[0x0][0x228] ;  /* 0x00008a00ffef7b82 */ /* 0x000f220000000800 */
[----:B------:R3:W-:Y:S07]  /*c7c30*/  @P5 STG.E desc[UR60][R244.64], R251 ;  /* 0x000000fbf4005986 */ /* 0x0007ee000c10193c */
[----:B------:R-:W4:Y:S01]  /*c7c40*/  LDC R233, c[0x0][0x228] ;  /* 0x00008a00ffe97b82 */ /* 0x000f220000000800 */
[----:B---3--:R3:W-:Y:S04]  /*c7c50*/  @P3 STG.E desc[UR60][R242.64], R252 ;  /* 0x000000fcf2003986 */ /* 0x0087e8000c10193c */
[----:B------:R-:W4:Y:S04]  /*c7c60*/  LDL.LU R251, [R1+0xa4c] ;  /* 0x000a4c0001fb7983 */ /* 0x000f280000300800 */
[----:B---3--:R-:W3:Y:S01]  /*c7c70*/  LDL.LU R252, [R1+0x64c] ;  /* 0x00064c0001fc7983 */ /* 0x008ee20000300800 */
[----:B------:R-:W-:Y:S01]  /*c7c80*/  ISETP.LT.AND P3, PT, R17, R247, !P2 ;  /* 0x000000f71100720c */ /* 0x000fe20005761270 */
[----:B------:R-:W-:-:S04]  /*c7c90*/  IMAD.WIDE R244, R0, 0x4, R2 ;  /* 0x0000000400f47825 */ /* 0x000fc800078e0202 */
[----:B------:R-:W-:Y:S01]  /*c7ca0*/  IMAD.WIDE R242, R0, 0x4, R4 ;  /* 0x0000000400f27825 */ /* 0x000fe200078e0204 */
[----:B-1----:R-:W-:Y:S02]  /*c7cb0*/  ISETP.LT.AND P2, PT, R15, R246, !P2 ;  /* 0x000000f60f00720c */ /* 0x002fe40005741270 */
[----:B------:R-:W-:Y:S02]  /*c7cc0*/  ISETP.GE.AND P5, PT, R16, R235, PT ;  /* 0x000000eb1000720c */ /* 0x000fe40003fa6270 */
[----:B------:R-:W-:Y:S01]  /*c7cd0*/  IADD3 R16, R10, 0x130, RZ ;  /* 0x000001300a107810 */ /* 0x000fe20007ffe0ff */
[C---:B------:R-:W-:Y:S01]  /*c7ce0*/  IMAD.IADD R14, R0.reuse, 0x1, R237 ;  /* 0x00000001000e7824 */ /* 0x040fe200078e02ed */
[----:B------:R-:W1:Y:S08]  /*c7cf0*/  LDC R247, c[0x0][0x228] ;  /* 0x00008a00fff77b82 */ /* 0x000e700000000800 */
[----:B------:R-:W1:Y:S08]  /*c7d00*/  LDC R235, c[0x0][0x248] ;  /* 0x00009200ffeb7b82 */ /* 0x000e700000000800 */
[----:B------:R-:W1:Y:S08]  /*c7d10*/  LDC R246, c[0x0][0x228] ;  /* 0x00008a00fff67b82 */ /* 0x000e700000000800 */
[----:B------:R-:W1:Y:S01]  /*c7d20*/  LDC R237, c[0x0][0x248] ;  /* 0x00009200ffed7b82 */ /* 0x000e620000000800 */
[----:B--2---:R2:W-:Y:S04]  /*c7d30*/  @P6 STG.E desc[UR60][R244.64], R199 ;  /* 0x000000c7f4006986 */ /* 0x0045e8000c10193c */
[----:B------:R1:W-:Y:S01]  /*c7d40*/  @P4 STG.E desc[UR60][R242.64], R249 ;  /* 0x000000f9f2004986 */ /* 0x0003e2000c10193c */
[----:B--2---:R-:W-:-:S03]  /*c7d50*/  IMAD.WIDE R244, R0, 0x4, R6 ;  /* 0x0000000400f47825 */ /* 0x004fc600078e0206 */
[----:B-1----:R-:W2:Y:S01]  /*c7d60*/  LDL.LU R249, [R1+0x25c] ;  /* 0x00025c0001f97983 */ /* 0x002ea20000300800 */
[----:B------:R-:W-:-:S03]  /*c7d70*/  IMAD.WIDE R242, R0, 0x4, R8 ;  /* 0x0000000400f27825 */ /* 0x000fc600078e0208 */
[----:B------:R1:W-:Y:S01]  /*c7d80*/  @P3 STG.E desc[UR60][R244.64], R248 ;  /* 0x000000f8f4003986 */ /* 0x0003e2000c10193c */
[----:B------:R-:W-:-:S03]  /*c7d90*/  ISETP.GE.AND P3, PT, R16, R241, PT ;  /* 0x000000f11000720c */ /* 0x000fc60003f66270 */
[----:B----4-:R4:W-:Y:S04]  /*c7da0*/  @P2 STG.E desc[UR60][R242.64], R250 ;  /* 0x000000faf2002986 */ /* 0x0109e8000c10193c */
[----:B-1----:R-:W2:Y:S04]  /*c7db0*/  LDL.LU R248, [R1+0x1a50] ;  /* 0x001a500001f87983 */ /* 0x002ea80000300800 */
[----:B------:R-:W2:Y:S04]  /*c7dc0*/  LDL.LU R241, [R1+0x65c] ;  /* 0x00065c0001f17983 */ /* 0x000ea80000300800 */
[----:B----4-:R-:W4:Y:S01]  /*c7dd0*/  LDL.LU R250, [R1+0x1650] ;  /* 0x0016500001fa7983 */ /* 0x010f220000300800 */
        /* <DEDUP_REMOVED lines=10> */
[----:B------:R-:W-:-:S02]  /*c7e80*/  ISETP.LT.AND P2, PT, R17, R239, !P5 ;  /* 0x000000ef1100720c */ /* 0x000fc40006f41270 */
[----:B------:R-:W-:Y:S02]  /*c7e90*/  ISETP.LT.AND P5, PT, R15, R247, !P5 ;  /* 0x000000f70f00720c */ /* 0x000fe40006fa1270 */
[----:B------:R-:W-:Y:S02]  /*c7ea0*/  ISETP.LT.AND P6, PT, R11, R232, !P3 ;  /* 0x000000e80b00720c */ /* 0x000fe40005fc1270 */
[----:B------:R-:W-:Y:S01]  /*c7eb0*/  ISETP.LT.AND P4, PT, R13, R233, !P3 ;  /* 0x000000e90d00720c */ /* 0x000fe20005f81270 */
[C---:B------:R-:W-:Y:S01]  /*c7ec0*/  IMAD.WIDE R232, R14.reuse, 0x4, R6 ;  /* 0x000000040ee87825 */ /* 0x040fe200078e0206 */
[----:B------:R-:W-:-:S03]  /*c7ed0*/  IADD3 R0, R14, R235, RZ ;  /* 0x000000eb0e007210 */ /* 0x000fc60007ffe0ff */
[----:B------:R-:W-:-:S04]  /*c7ee0*/  IMAD.WIDE R244, R14, 0x4, R8 ;  /* 0x000000040ef47825 */ /* 0x000fc800078e0208 */
[----:B------:R-:W-:Y:S01]  /*c7ef0*/  VIADD R16, R10, 0x131 ;  /* 0x000001310a107836 */ /* 0x000fe20000000000 */
[----:B------:R-:W4:Y:S08]  /*c7f00*/  LDC R239, c[0x0][0x228] ;  /* 0x00008a00ffef7b82 */ /* 0x000f300000000800 */
[----:B------:R-:W3:Y:S08]  /*c7f10*/  LDC.64 R242, c[0x0][0x228] ;  /* 0x00008a00fff27b82 */ /* 0x000ef00000000a00 */
[----:B------:R-:W3:Y:S01]  /*c7f20*/  LDC R247, c[0x0][0x228] ;  /* 0x00008a00fff77b82 */ /* 0x000ee20000000800 */
[----:B--2---:R2:W-:Y:S04]  /*c7f30*/  @P2 STG.E desc[UR60][R232.64], R241 ;  /* 0x000000f1e8002986 */ /* 0x0045e8000c10193c */
[----:B------:R2:W-:Y:S01]  /*c7f40*/  @P5 STG.E desc[UR60][R244.64], R249 ;  /* 0x000000f9f4005986 */ /* 0x0005e2000c10193c */
[----:B-1----:R-:W-:-:S02]  /*c7f50*/  ISETP.GE.AND P2, PT, R16, R199, PT ;  /* 0x000000c71000720c */ /* 0x002fc40003f46270 */
[----:B------:R-:W1:Y:S01]  /*c7f60*/  LDC R235, c[0x0][0x248] ;  /* 0x00009200ffeb7b82 */ /* 0x000e620000000800 */
[----:B--2---:R-:W-:-:S04]  /*c7f70*/  IMAD.WIDE R232, R0, 0x4, R2 ;  /* 0x0000000400e87825 */ /* 0x004fc800078e0202 */
[----:B------:R-:W-:Y:S01]  /*c7f80*/  IMAD.WIDE R244, R0, 0x4, R4 ;  /* 0x0000000400f47825 */ /* 0x000fe200078e0204 */
[----:B------:R-:W2:Y:S04]  /*c7f90*/  LDL.LU R249, [R1+0x660] ;  /* 0x0006600001f97983 */ /* 0x000ea80000300800 */
[----:B------:R3:W-:Y:S04]  /*c7fa0*/  @P6 STG.E desc[UR60][R232.64], R248 ;  /* 0x000000f8e8006986 */ /* 0x0007e8000c10193c */
[----:B----4-:R4:W-:Y:S01]  /*c7fb0*/  @P4 STG.E desc[UR60][R244.64], R250 ;  /* 0x000000faf4004986 */ /* 0x0109e2000c10193c */
[----:B------:R-:W-:-:S02]  /*c7fc0*/  ISETP.LT.AND P4, PT, R13, R197, !P2 ;  /* 0x000000c50d00720c */ /* 0x000fc40005781270 */
[----:B------:R-:W-:Y:S01]  /*c7fd0*/  ISETP.LT.AND P5, PT, R17, R246, !P3 ;  /* 0x000000f61100720c */ /* 0x000fe20005fa1270 */
[----:B------:R-:W1:Y:S01]  /*c7fe0*/  LDC R241, c[0x0][0x228] ;  /* 0x00008a00fff17b82 */ /* 0x000e620000000800 */
[----:B------:R-:W-:-:S07]  /*c7ff0*/  VIADD R16, R10, 0x132 ;  /* 0x000001320a107836 */ /* 0x000fce0000000000 */
[----:B------:R-:W2:Y:S01]  /*c8000*/  LDC R199, c[0x0][0x228] ;  /* 0x00008a00ffc77b82 */ /* 0x000ea20000000800 */
[----:B---3--:R-:W3:Y:S04]  /*c8010*/  LDL.LU R248, [R1+0xa50] ;  /* 0x000a500001f87983 */ /* 0x008ee80000300800 */
[----:B----4-:R-:W4:Y:S04]  /*c8020*/  LDL.LU R250, [R1+0x260] ;  /* 0x0002600001fa7983 */ /* 0x010f280000300800 */
[----:B------:R-:W2:Y:S01]  /*c8030*/  LDL.LU R197, [R1+0xe60] ;  /* 0x000e600001c57983 */ /* 0x000ea20000300800 */
[----:B------:R-:W-:-:S02]  /*c8040*/  ISETP.LT.AND P3, PT, R15, R239, !P3 ;  /* 0x000000ef0f00720c */ /* 0x000fc40005f61270 */
[----:B------:R-:W-:Y:S01]  /*c8050*/  ISETP.LT.AND P6, PT, R11, R238, !P2 ;  /* 0x000000ee0b00720c */ /* 0x000fe200057c1270 */
[----:B------:R-:W-:-:S04]  /*c8060*/  IMAD.WIDE R238, R0, 0x4, R6 ;  /* 0x0000000400ee7825 */ /* 0x000fc800078e0206 */
[C---:B------:R-:W-:Y:S01]  /*c8070*/  IMAD.WIDE R244, R0.reuse, 0x4, R8 ;  /* 0x0000000400f47825 */ /* 0x040fe200078e0208 */
[----:B------:R-:W4:Y:S03]  /*c8080*/  LDC R246, c[0x0][0x228] ;  /* 0x00008a00fff67b82 */ /* 0x000f260000000800 */
[----:B------:R-:W-:-:S05]  /*c8090*/  IMAD.IADD R14, R0, 0x1, R237 ;  /* 0x00000001000e7824 */ /* 0x000fca00078e02ed */
[----:B------:R-:W4:Y:S01]  /*c80a0*/  LDC.64 R232, c[0x0][0x228] ;  /* 0x00008a00ffe87b82 */ /* 0x000f220000000a00 */
[----:B------:R1:W-:Y:S04]  /*c80b0*/  @P5 STG.E desc[UR60][R238.64], R251 ;  /* 0x000000fbee005986 */ /* 0x0003e8000c10193c */
[----:B------:R1:W-:Y:S04]  /*c80c0*/  @P3 STG.E desc[UR60][R244.64], R252 ;  /* 0x000000fcf4003986 */ /* 0x0003e8000c10193c */
[----:B-1----:R-:W4:Y:S04]  /*c80d0*/  LDL.LU R251, [R1+0x1a54] ;  /* 0x001a540001fb7983 */ /* 0x002f280000300800 */
[----:B------:R-:W4:Y:S01]  /*c80e0*/  LDL.LU R252, [R1+0x1654] ;  /* 0x0016540001fc7983 */ /* 0x000f220000300800 */
[----:B------:R-:W-:-:S02]  /*c80f0*/  ISETP.GE.AND P5, PT, R16, R243, PT ;  /* 0x000000f31000720c */ /* 0x000fc40003fa6270 */
[----:B------:R-:W1:Y:S01]  /*c8100*/  LDC R243, c[0x0][0x228] ;  /* 0x00008a00fff37b82 */ /* 0x000e620000000800 */
[----:B------:R-:W-:Y:S01]  /*c8110*/  ISETP.LT.AND P3, PT, R17, R247, !P2 ;  /* 0x000000f71100720c */ /* 0x000fe20005761270 */
[----:B------:R-:W-:Y:S01]  /*c8120*/  IMAD.WIDE R238, R14, 0x4, R2 ;  /* 0x000000040eee7825 */ /* 0x000fe200078e0202 */
[----:B------:R-:W-:-:S03]  /*c8130*/  ISETP.LT.AND P2, PT, R15, R241, !P2 ;  /* 0x000000f10f00720c */ /* 0x000fc60005741270 */
[----:B------:R-:W-:-:S04]  /*c8140*/  IMAD.WIDE R244, R14, 0x4, R4 ;  /* 0x000000040ef47825 */ /* 0x000fc800078e0204 */
[----:B------:R-:W-:Y:S01]  /*c8150*/  IMAD.IADD R0, R14, 0x1, R235 ;  /* 0x000000010e007824 */ /* 0x000fe200078e02eb */
[----:B------:R-:W1:Y:S01]  /*c8160*/  LDC R241, c[0x0][0x248] ;  /* 0x00009200fff17b82 */ /* 0x000e620000000800 */
[----:B------:R-:W-:-:S07]  /*c8170*/  IADD3 R16, R10, 0x133, RZ ;  /* 0x000001330a107810 */ /* 0x000fce0007ffe0ff */
[----:B------:R-:W1:Y:S01]  /*c8180*/  LDC R247, c[0x0][0x228] ;  /* 0x00008a00fff77b82 */ /* 0x000e620000000800 */
[----:B--2---:R2:W-:Y:S04]  /*c8190*/  @P6 STG.E desc[UR60][R238.64], R197 ;  /* 0x000000c5ee006986 */ /* 0x0045e8000c10193c */
[----:B------:R1:W-:Y:S01]  /*c81a0*/  @P4 STG.E desc[UR60][R244.64], R249 ;  /* 0x000000f9f4004986 */ /* 0x0003e2000c10193c */
[----:B------:R-:W-:Y:S02]  /*c81b0*/  ISETP.LT.AND P6, PT, R11, R236, !P5 ;  /* 0x000000ec0b00720c */ /* 0x000fe40006fc1270 */
[----:B------:R-:W-:Y:S01]  /*c81c0*/  ISETP.LT.AND P4, PT, R13, R199, !P5 ;  /* 0x000000c70d00720c */ /* 0x000fe20006f81270 */
[----:B------:R-:W4:Y:S08]  /*c81d0*/  LDC.64 R236, c[0x0][0x228] ;  /* 0x00008a00ffec7b82 */ /* 0x000f300000000a00 */
[----:B------:R-:W4:Y:S08]  /*c81e0*/  LDC R199, c[0x0][0x228] ;  /* 0x00008a00ffc77b82 */ /* 0x000f300000000800 */
[----:B--2---:R-:W2:Y:S01]  /*c81f0*/  LDC R197, c[0x0][0x228] ;  /* 0x00008a00ffc57b82 */ /* 0x004ea20000000800 */
[----:B------:R-:W-:-:S04]  /*c8200*/  IMAD.WIDE R238, R14, 0x4, R8 ;  /* 0x000000040eee7825 */ /* 0x000fc800078e0208 */
[----:B-1----:R-:W-:Y:S01]  /*c8210*/  IMAD.WIDE R244, R14, 0x4, R6 ;  /* 0x000000040ef47825 */ /* 0x002fe200078e0206 */
[----:B------:R-:W2:Y:S04]  /*c8220*/  LDL.LU R249, [R1+0x1254] ;  /* 0x0012540001f97983 */ /* 0x000ea80000300800 */
[----:B---3--:R1:W-:Y:S04]  /*c8230*/  @P3 STG.E desc[UR60][R244.64], R248 ;  /* 0x000000f8f4003986 */ /* 0x0083e8000c10193c */
[----:B----4-:R3:W-:Y:S01]  /*c8240*/  @P2 STG.E desc[UR60][R238.64], R250 ;  /* 0x000000faee002986 */ /* 0x0107e2000c10193c */
[----:B------:R-:W-:-:S02]  /*c8250*/  ISETP.LT.AND P2, PT, R17, R246, !P5 ;  /* 0x000000f61100720c */ /* 0x000fc40006f41270 */
[----:B------:R-:W-:Y:S01]  /*c8260*/  ISETP.LT.AND P5, PT, R15, R243, !P5 ;  /* 0x000000f30f00720c */ /* 0x000fe20006fa1270 */
[----:B------:R-:W4:Y:S01]  /*c8270*/  LDC R246, c[0x0][0x228] ;  /* 0x00008a00fff67b82 */ /* 0x000f220000000800 */
[----:B-1----:R-:W4:Y:S04]  /*c8280*/  LDL.LU R248, [R1+0xe64] ;  /* 0x000e640001f87983 */ /* 0x002f280000300800 */
[----:B---3--:R-:W3:Y:S04]  /*c8290*/  LDL.LU R250, [R1+0x664] ;  /* 0x0006640001fa7983 */ /* 0x008ee80000300800 */
[----:B------:R-:W4:Y:S01]  /*c82a0*/  LDL.LU R243, [R1+0x1e74] ;  /* 0x001e740001f37983 */ /* 0x000f220000300800 */
[----:B------:R-:W-:-:S04]  /*c82b0*/  IMAD.WIDE R244, R0, 0x4, R2 ;  /* 0x0000000400f47825 */ /* 0x000fc800078e0202 */
[----:B------:R-:W-:Y:S01]  /*c82c0*/  IMAD.WIDE R238, R0, 0x4, R4 ;  /* 0x0000000400ee7825 */ /* 0x000fe200078e0204 */
[----:B------:R1:W-:Y:S04]  /*c82d0*/  @P6 STG.E desc[UR60][R244.64], R251 ;  /* 0x000000fbf4006986 */ /* 0x0003e8000c10193c */
[----:B------:R1:W-:Y:S04]  /*c82e0*/  @P4 STG.E desc[UR60][R238.64], R252 ;  /* 0x000000fcee004986 */ /* 0x0003e8000c10193c */
[----:B-1----:R-:W3:Y:S04]  /*c82f0*/  LDL.LU R251, [R1+0xa54] ;  /* 0x000a540001fb7983 */ /* 0x002ee80000300800 */
[----:B------:R-:W3:Y:S01]  /*c8300*/  LDL.LU R252, [R1+0x264] ;  /* 0x0002640001fc7983 */ /* 0x000ee20000300800 */
[----:B------:R-:W-:Y:S01]  /*c8310*/  ISETP.GE.AND P3, PT, R16, R233, PT ;  /* 0x000000e91000720c */ /* 0x000fe20003f66270 */
[C---:B------:R-:W-:Y:S01]  /*c8320*/  IMAD.WIDE R244, R0.reuse, 0x4, R6 ;  /* 0x0000000400f47825 */ /* 0x040fe200078e0206 */
[----:B------:R-:W-:-:S03]  /*c8330*/  IADD3 R14, R0, R241, RZ ;  /* 0x000000f1000e7210 */ /* 0x000fc60007ffe0ff */
[----:B------:R-:W-:Y:S01]  /*c8340*/  IMAD.WIDE R238, R0, 0x4, R8 ;  /* 0x0000000400ee7825 */ /* 0x000fe200078e0208 */
[----:B------:R-:W-:Y:S02]  /*c8350*/  ISETP.LT.AND P6, PT, R11, R234, !P3 ;  /* 0x000000ea0b00720c */ /* 0x000fe40005fc1270 */
[----:B--2---:R-:W-:Y:S01]  /*c8360*/  ISETP.LT.AND P4, PT, R13, R197, !P3 ;  /* 0x000000c50d00720c */ /* 0x004fe20005f81270 */
[----:B------:R-:W-:Y:S01]  /*c8370*/  VIADD R16, R10, 0x134 ;  /* 0x000001340a107836 */ /* 0x000fe20000000000 */
[----:B------:R-:W1:Y:S08]  /*c8380*/  LDC R233, c[0x0][0x248] ;  /* 0x00009200ffe97b82 */ /* 0x000e700000000800 */
[----:B------:R-:W2:Y:S08]  /*c8390*/  LDC.64 R234, c[0x0][0x228] ;  /* 0x00008a00ffea7b82 */ /* 0x000eb00000000a00 */
[----:B------:R-:W2:Y:S01]  /*c83a0*/  LDC R197, c[0x0][0x228] ;  /* 0x00008a00ffc57b82 */ /* 0x000ea20000000800 */
[----:B----4-:R4:W-:Y:S04]  /*c83b0*/  @P2 STG.E desc[UR60][R244.64], R243 ;  /* 0x000000f3f4002986 */ /* 0x0109e8000c10193c */
[----:B------:R1:W-:Y:S01]  /*c83c0*/  @P5 STG.E desc[UR60][R238.64], R249 ;  /* 0x000000f9ee005986 */ /* 0x0003e2000c10193c */
[----:B------:R-:W-:-:S02]  /*c83d0*/  ISETP.GE.AND P2, PT, R16, R237, PT ;  /* 0x000000ed1000720c */ /* 0x000fc40003f46270 */
[----:B------:R-:W-:Y:S01]  /*c83e0*/  ISETP.LT.AND P5, PT, R17, R247, !P3 ;  /* 0x000000f71100720c */ /* 0x000fe20005fa1270 */
[----:B----4-:R-:W-:-:S04]  /*c83f0*/  IMAD.WIDE R244, R14, 0x4, R2 ;  /* 0x000000040ef47825 */ /* 0x010fc800078e0202 */
[----:B-1----:R-:W-:Y:S01]  /*c8400*/  IMAD.WIDE R238, R14, 0x4, R4 ;  /* 0x000000040eee7825 */ /* 0x002fe200078e0204 */
[----:B------:R-:W4:Y:S04]  /*c8410*/  LDL.LU R249, [R1+0x1658] ;  /* 0x0016580001f97983 */ /* 0x000f280000300800 */
[----:B------:R1:W-:Y:S04]  /*c8420*/  @P6 STG.E desc[UR60][R244.64], R248 ;  /* 0x000000f8f4006986 */ /* 0x0003e8000c10193c */
[----:B---3--:R3:W-:Y:S01]  /*c8430*/  @P4 STG.E desc[UR60][R238.64], R250 ;  /* 0x000000faee004986 */ /* 0x0087e2000c10193c */
[----:B------:R-:W-:-:S02]  /*c8440*/  ISETP.LT.AND P4, PT, R13, R199, !P2 ;  /* 0x000000c70d00720c */ /* 0x000fc40005781270 */
[----:B------:R-:W-:Y:S01]  /*c8450*/  ISETP.LT.AND P3, PT, R15, R246, !P3 ;  /* 0x000000f60f00720c */ /* 0x000fe20005f61270 */
[----:B------:R-:W2:Y:S08]  /*c8460*/  LDC R243, c[0x0][0x228] ;  /* 0x00008a00fff37b82 */ /* 0x000eb00000000800 */
[----:B------:R-:W2:Y:S08]  /*c8470*/  LDC R247, c[0x0][0x228] ;  /* 0x00008a00fff77b82 */ /* 0x000eb00000000800 */
[----:B------:R-:W2:Y:S01]  /*c8480*/  LDC R237, c[0x0][0x248] ;  /* 0x00009200ffed7b82 */ /* 0x000ea20000000800 */
[----:B-1----:R-:W4:Y:S04]  /*c8490*/  LDL.LU R248, [R1+0x1e78] ;  /* 0x001e780001f87983 */ /* 0x002f280000300800 */
[----:B---3--:R-:W3:Y:S04]  /*c84a0*/  LDL.LU R250, [R1+0x1258] ;  /* 0x0012580001fa7983 */ /* 0x008ee80000300800 */
[----:B------:R-:W4:Y:S01]  /*c84b0*/  LDL.LU R199, [R1+0x1a58] ;  /* 0x001a580001c77983 */ /* 0x000f220000300800 */
[----:B------:R-:W-:Y:S01]  /*c84c0*/  ISETP.LT.AND P6, PT, R11, R240, !P2 ;  /* 0x000000f00b00720c */ /* 0x000fe200057c1270 */
[----:B------:R-:W-:-:S04]  /*c84d0*/  IMAD.WIDE R244, R14, 0x4, R6 ;  /* 0x000000040ef47825 */ /* 0x000fc800078e0206 */
[C---:B------:R-:W-:Y:S01]  /*c84e0*/  IMAD.WIDE R240, R14.reuse, 0x4, R8 ;  /* 0x000000040ef07825 */ /* 0x040fe200078e0208 */
[----:B------:R-:W1:Y:S03]  /*c84f0*/  LDC.64 R238, c[0x0][0x228] ;  /* 0x00008a00ffee7b82 */ /* 0x000e660000000a00 */
[----:B------:R-:W-:Y:S02]  /*c8500*/  IMAD.IADD R0, R14, 0x1, R233 ;  /* 0x000000010e007824 */ /* 0x000fe400078e02e9 */
[----:B------:R-:W-:Y:S01]  /*c8510*/  VIADD R16, R10, 0x135 ;  /* 0x000001350a107836 */ /* 0x000fe20000000000 */
[----:B------:R2:W-:Y:S04]  /*c8520*/  @P5 STG.E desc[UR60][R244.64], R251 ;  /* 0x000000fbf4005986 */ /* 0x0005e8000c10193c */
[----:B------:R2:W-:Y:S01]  /*c8530*/  @P3 STG.E desc[UR60][R240.64], R252 ;  /* 0x000000fcf0003986 */ /* 0x0005e2000c10193c */
[----:B------:R-:W1:Y:S08]  /*c8540*/  LDC R233, c[0x0][0x228] ;  /* 0x00008a00ffe97b82 */ /* 0x000e700000000800 */
[----:B------:R-:W1:Y:S01]  /*c8550*/  LDC R246, c[0x0][0x228] ;  /* 0x00008a00fff67b82 */ /* 0x000e620000000800 */
[----:B--2---:R-:W2:Y:S04]  /*c8560*/  LDL.LU R251, [R1+0xe68] ;  /* 0x000e680001fb7983 */ /* 0x004ea80000300800 */
[----:B------:R-:W2:Y:S01]  /*c8570*/  LDL.LU R252, [R1+0x668] ;  /* 0x0006680001fc7983 */ /* 0x000ea20000300800 */
[----:B------:R-:W-:Y:S01]  /*c8580*/  IMAD.WIDE R244, R0, 0x4, R2 ;  /* 0x0000000400f47825 */ /* 0x000fe200078e0202 */
[----:B------:R-:W-:-:S03]  /*c8590*/  ISETP.LT.AND P3, PT, R17, R243, !P2 ;  /* 0x000000f31100720c */ /* 0x000fc60005761270 */
[----:B------:R-:W-:Y:S01]  /*c85a0*/  IMAD.WIDE R240, R0, 0x4, R4 ;  /* 0x0000000400f07825 */ /* 0x000fe200078e0204 */
[----:B------:R-:W-:Y:S02]  /*c85b0*/  ISETP.LT.AND P2, PT, R15, R247, !P2 ;  /* 0x000000f70f00720c */ /* 0x000fe40005741270 */
[----:B------:R-:W-:Y:S01]  /*c85c0*/  ISETP.GE.AND P5, PT, R16, R235, PT ;  /* 0x000000eb1000720c */ /* 0x000fe20003fa6270 */
[----:B------:R-:W-:Y:S01]  /*c85d0*/  IMAD.IADD R14, R0, 0x1, R237 ;  /* 0x00000001000e7824 */ /* 0x000fe200078e02ed */
[----:B------:R-:W-:Y:S01]  /*c85e0*/  IADD3 R16, R10, 0x136, RZ ;  /* 0x000001360a107810 */ /* 0x000fe20007ffe0ff */
[----:B------:R-:W2:Y:S08]  /*c85f0*/  LDC R243, c[0x0][0x228] ;  /* 0x00008a00fff37b82 */ /* 0x000eb00000000800 */
[----:B------:R-:W2:Y:S08]  /*c8600*/  LDC R235, c[0x0][0x248] ;  /* 0x00009200ffeb7b82 */ /* 0x000eb00000000800 */
[----:B------:R-:W2:Y:S08]  /*c8610*/  LDC R247, c[0x0][0x228] ;  /* 0x00008a00fff77b82 */ /* 0x000eb00000000800 */
[----:B------:R-:W2:Y:S01]  /*c8620*/  LDC R237, c[0x0][0x248] ;  /* 0x00009200ffed7b82 */ /* 0x000ea20000000800 */
[----:B----4-:R4:W-:Y:S01]  /*c8630*/  @P6 STG.E desc[UR60][R244.64], R199 ;  /* 0x000000c7f4006986 */ /* 0x0109e2000c10193c */
[----:B------:R-:W-:-:S03]  /*c8640*/  ISETP.LT.AND P6, PT, R11, R198, !P5 ;  /* 0x000000c60b00720c */ /* 0x000fc60006fc1270 */
[----:B------:R1:W-:Y:S01]  /*c8650*/  @P4 STG.E desc[UR60][R240.64], R249 ;  /* 0x000000f9f0004986 */ /* 0x0003e2000c10193c */
[----:B------:R-:W-:Y:S02]  /*c8660*/  ISETP.LT.AND P4, PT, R13, R197, !P5 ;  /* 0x000000c50d00720c */ /* 0x000fe40006f81270 */
[----:B------:R-:W2:Y:S08]  /*c8670*/  LDC R197, c[0x0][0x228] ;  /* 0x00008a00ffc57b82 */ /* 0x000eb00000000800 */
[----:B----4-:R-:W4:Y:S01]  /*c8680*/  LDC.64 R198, c[0x0][0x228] ;  /* 0x00008a00ffc67b82 */ /* 0x010f220000000a00 */
[----:B------:R-:W-:-:S04]  /*c8690*/  IMAD.WIDE R244, R0, 0x4, R6 ;  /* 0x0000000400f47825 */ /* 0x000fc800078e0206 */
[----:B-1----:R-:W-:Y:S01]  /*c86a0*/  IMAD.WIDE R240, R0, 0x4, R8 ;  /* 0x0000000400f07825 */ /* 0x002fe200078e0208 */
[----:B------:R-:W4:Y:S04]  /*c86b0*/  LDL.LU R249, [R1+0x268] ;  /* 0x0002680001f97983 */ /* 0x000f280000300800 */
[----:B------:R1:W-:Y:S04]  /*c86c0*/  @P3 STG.E desc[UR60][R244.64], R248 ;  /* 0x000000f8f4003986 */ /* 0x0003e8000c10193c */
[----:B---3--:R3:W-:Y:S01]  /*c86d0*/  @P2 STG.E desc[UR60][R240.64], R250 ;  /* 0x000000faf0002986 */ /* 0x0087e2000c10193c */
[----:B------:R-:W-:-:S03]  /*c86e0*/  ISETP.GE.AND P3, PT, R16, R239, PT ;  /* 0x000000ef1000720c */ /* 0x000fc60003f66270 */
[----:B------:R-:W4:Y:S01]  /*c86f0*/  LDL.LU R239, [R1+0xa58] ;  /* 0x000a580001ef7983 */ /* 0x000f220000300800 */
[----:B-1----:R-:W-:-:S04]  /*c8700*/  IMAD.WIDE R244, R14, 0x4, R2 ;  /* 0x000000040ef47825 */ /* 0x002fc800078e0202 */
[----:B---3--:R-:W-:Y:S01]  /*c8710*/  IMAD.WIDE R240, R14, 0x4, R4 ;  /* 0x000000040ef07825 */ /* 0x008fe200078e0204 */
[----:B------:R-:W3:Y:S04]  /*c8720*/  LDL.LU R250, [R1+0x165c] ;  /* 0x00165c0001fa7983 */ /* 0x000ee80000300800 */
[----:B--2---:R1:W-:Y:S04]  /*c8730*/  @P6 STG.E desc[UR60][R244.64], R251 ;  /* 0x000000fbf4006986 */ /* 0x0043e8000c10193c */
[----:B------:R2:W-:Y:S01]  /*c8740*/  @P4 STG.E desc[UR60][R240.64], R252 ;  /* 0x000000fcf0004986 */ /* 0x0005e2000c10193c */
[----:B------:R-:W-:Y:S01]  /*c8750*/  ISETP.LT.AND P4, PT, R13, R233, !P3 ;  /* 0x000000e90d00720c */ /* 0x000fe20005f81270 */
[----:B------:R-:W4:Y:S02]  /*c8760*/  LDC R248, c[0x0][0x228] ;  /* 0x00008a00fff87b82 */ /* 0x000f240000000800 */
[----:B-1----:R-:W3:Y:S04]  /*c8770*/  LDL.LU R251, [R1+0x1e7c] ;  /* 0x001e7c0001fb7983 */ /* 0x002ee80000300800 */
[----:B--2---:R-:W2:Y:S04]  /*c8780*/  LDL.LU R252, [R1+0x125c] ;  /* 0x00125c0001fc7983 */ /* 0x004ea80000300800 */
[----:B------:R-:W3:Y:S01]  /*c8790*/  LDL.LU R233, [R1+0x1a5c] ;  /* 0x001a5c0001e97983 */ /* 0x000ee20000300800 */
[----:B------:R-:W-:-:S02]  /*c87a0*/  ISETP.LT.AND P2, PT, R17, R246, !P5 ;  /* 0x000000f61100720c */ /* 0x000fc40006f41270 */
[----:B------:R-:W-:Y:S02]  /*c87b0*/  ISETP.LT.AND P5, PT, R15, R243, !P5 ;  /* 0x000000f30f00720c */ /* 0x000fe40006fa1270 */
[----:B------:R-:W-:Y:S01]  /*c87c0*/  ISETP.LT.AND P6, PT, R11, R242, !P3 ;  /* 0x000000f20b00720c */ /* 0x000fe20005fc1270 */
[C---:B------:R-:W-:Y:S01]  /*c87d0*/  IMAD.WIDE R244, R14.reuse, 0x4, R6 ;  /* 0x000000040ef47825 */ /* 0x040fe200078e0206 */
[----:B------:R-:W-:-:S03]  /*c87e0*/  IADD3 R0, R14, R235, RZ ;  /* 0x000000eb0e007210 */ /* 0x000fc60007ffe0ff */
[----:B------:R-:W-:-:S04]  /*c87f0*/  IMAD.WIDE R242, R14, 0x4, R8 ;  /* 0x000000040ef27825 */ /* 0x000fc800078e0208 */
[----:B------:R-:W-:Y:S01]  /*c8800*/  VIADD R16, R10, 0x137 ;  /* 0x000001370a107836 */ /* 0x000fe20000000000 */
[----:B------:R-:W1:Y:S08]  /*c8810*/  LDC R246, c[0x0][0x228] ;  /* 0x00008a00fff67b82 */ /* 0x000e700000000800 */
[----:B------:R-:W1:Y:S01]  /*c8820*/  LDC.64 R240, c[0x0][0x228] ;  /* 0x00008a00fff07b82 */ /* 0x000e620000000a00 */
[----:B----4-:R4:W-:Y:S04]  /*c8830*/  @P2 STG.E desc[UR60][R244.64], R239 ;  /* 0x000000eff4002986 */ /* 0x0109e8000c10193c */
[----:B------:R1:W-:Y:S01]  /*c8840*/  @P5 STG.E desc[UR60][R242.64], R249 ;  /* 0x000000f9f2005986 */ /* 0x0003e2000c10193c */
[----:B------:R-:W-:-:S02]  /*c8850*/  ISETP.GE.AND P2, PT, R16, R199, PT ;  /* 0x000000c71000720c */ /* 0x000fc40003f46270 */
[----:B------:R-:W-:Y:S02]  /*c8860*/  ISETP.LT.AND P5, PT, R17, R248, !P3 ;  /* 0x000000f81100720c */ /* 0x000fe40005fa1270 */
[----:B------:R-:W-:Y:S01]  /*c8870*/  ISETP.LT.AND P3, PT, R15, R247, !P3 ;  /* 0x000000f70f00720c */ /* 0x000fe20005f61270 */
[----:B------:R-:W2:Y:S08]  /*c8880*/  LDC R199, c[0x0][0x228] ;  /* 0x00008a00ffc77b82 */ /* 0x000eb00000000800 */
[----:B----4-:R-:W4:Y:S08]  /*c8890*/  LDC R239, c[0x0][0x228] ;  /* 0x00008a00ffef7b82 */ /* 0x010f300000000800 */
[----:B------:R-:W4:Y:S08]  /*c88a0*/  LDC R248, c[0x0][0x228] ;  /* 0x00008a00fff87b82 */ /* 0x000f300000000800 */
[----:B------:R-:W4:Y:S01]  /*c88b0*/  LDC R235, c[0x0][0x248] ;  /* 0x00009200ffeb7b82 */ /* 0x000f220000000800 */
[----:B------:R-:W-:-:S04]  /*c88c0*/  IMAD.WIDE R244, R0, 0x4, R2 ;  /* 0x0000000400f47825 */ /* 0x000fc800078e0202 */
[----:B-1----:R-:W-:Y:S01]  /*c88d0*/  IMAD.WIDE R242, R0, 0x4, R4 ;  /* 0x0000000400f27825 */ /* 0x002fe200078e0204 */
[----:B------:R-:W4:Y:S04]  /*c88e0*/  LDL.LU R249, [R1+0x66c] ;  /* 0x00066c0001f97983 */ /* 0x000f280000300800 */
[----:B------:R-:W4:Y:S04]  /*c88f0*/  LDL.LU R247, [R1+0xa5c] ;  /* 0x000a5c0001f77983 */ /* 0x000f280000300800 */
[----:B---3--:R-:W-:Y:S04]  /*c8900*/  @P6 STG.E desc[UR60][R244.64], R233 ;  /* 0x000000e9f4006986 */ /* 0x008fe8000c10193c */
[----:B------:R1:W-:Y:S01]  /*c8910*/  @P4 STG.E desc[UR60][R242.64], R250 ;  /* 0x000000faf2004986 */ /* 0x0003e2000c10193c */
[----:B------:R-:W-:-:S03]  /*c8920*/  ISETP.LT.AND P4, PT, R13, R197, !P2 ;  /* 0x000000c50d00720c */ /* 0x000fc60005781270 */
[----:B-1----:R-:W3:Y:S04]  /*c8930*/  LDL.LU R250, [R1+0x26c] ;  /* 0x00026c0001fa7983 */ /* 0x002ee80000300800 */
[----:B------:R-:W3:Y:S01]  /*c8940*/  LDL.LU R197, [R1+0xe6c] ;  /* 0x000e6c0001c57983 */ /* 0x000ee20000300800 */
[----:B------:R-:W-:-:S05]  /*c8950*/  IMAD.WIDE R244, R0, 0x4, R6 ;  /* 0x0000000400f47825 */ /* 0x000fca00078e0206 */
[----:B------:R1:W-:Y:S04]  /*c8960*/  @P5 STG.E desc[UR60][R244.64], R251 ;  /* 0x000000fbf4005986 */ /* 0x0003e8000c10193c */
[----:B-1----:R-:W3:Y:S01]  /*c8970*/  LDL.LU R251, [R1+0x1a60] ;  /* 0x001a600001fb7983 */ /* 0x002ee20000300800 */
[----:B------:R-:W-:-:S05]  /*c8980*/  IMAD.WIDE R242, R0, 0x4, R8 ;  /* 0x0000000400f27825 */ /* 0x000fca00078e0208 */
[----:B--2---:R1:W-:Y:S04]  /*c8990*/  @P3 STG.E desc[UR60][R242.64], R252 ;  /* 0x000000fcf2003986 */ /* 0x0043e8000c10193c */
[----:B-1----:R-:W2:Y:S01]  /*c89a0*/  LDL.LU R252, [R1+0x1660] ;  /* 0x0016600001fc7983 */ /* 0x002ea20000300800 */
[----:B------:R-:W-:Y:S02]  /*c89b0*/  ISETP.LT.AND P3, PT, R17, R246, !P2 ;  /* 0x000000f61100720c */ /* 0x000fe40005761270 */
[----:B------:R-:W-:Y:S01]  /*c89c0*/  ISETP.LT.AND P6, PT, R11, R232, !P2 ;  /* 0x000000e80b00720c */ /* 0x000fe200057c1270 */
[----:B------:R-:W1:Y:S01]  /*c89d0*/  LDC R246, c[0x0][0x228] ;  /* 0x00008a00fff67b82 */ /* 0x000e620000000800 */
[----:B------:R-:W-:Y:S02]  /*c89e0*/  IMAD.IADD R14, R0, 0x1, R237 ;  /* 0x00000001000e7824 */ /* 0x000fe400078e02ed */
[----:B------:R-:W-:Y:S01]  /*c89f0*/  VIADD R16, R10, 0x138 ;  /* 0x000001380a107836 */ /* 0x000fe20000000000 */
[----:B----4-:R-:W-:-:S04]  /*c8a00*/  ISETP.LT.AND P2, PT, R15, R239, !P2 ;  /* 0x000000ef0f00720c */ /* 0x010fc80005741270 */
[----:B------:R-:W4:Y:S01]  /*c8a10*/  LDC.64 R232, c[0x0][0x228] ;  /* 0x00008a00ffe87b82 */ /* 0x000f220000000a00 */
[----:B------:R-:W-:-:S04]  /*c8a20*/  IMAD.WIDE R244, R14, 0x4, R2 ;  /* 0x000000040ef47825 */ /* 0x000fc800078e0202 */
[----:B------:R-:W-:Y:S01]  /*c8a30*/  IMAD.WIDE R242, R14, 0x4, R4 ;  /* 0x000000040ef27825 */ /* 0x000fe200078e0204 */
[----:B------:R-:W-:-:S03]  /*c8a40*/  ISETP.GE.AND P5, PT, R16, R241, PT ;  /* 0x000000f11000720c */ /* 0x000fc60003fa6270 */
[C---:B------:R-:W-:Y:S01]  /*c8a50*/  IMAD.IADD R0, R14.reuse, 0x1, R235 ;  /* 0x000000010e007824 */ /* 0x040fe200078e02eb */
[----:B------:R-:W4:Y:S01]  /*c8a60*/  LDC R239, c[0x0][0x248] ;  /* 0x00009200ffef7b82 */ /* 0x000f220000000800 */
[----:B---3--:R3:W-:Y:S01]  /*c8a70*/  @P6 STG.E desc[UR60][R244.64], R197 ;  /* 0x000000c5f4006986 */ /* 0x0087e2000c10193c */
[----:B------:R-:W-:Y:S01]  /*c8a80*/  ISETP.LT.AND P6, PT, R11, R236, !P5 ;  /* 0x000000ec0b00720c */ /* 0x000fe20006fc1270 */
[----:B------:R-:W-:Y:S02]  /*c8a90*/  IMAD.WIDE R236, R14, 0x4, R6 ;  /* 0x000000040eec7825 */ /* 0x000fe400078e0206 */
[----:B------:R1:W-:Y:S01]  /*c8aa0*/  @P4 STG.E desc[UR60][R242.64], R249 ;  /* 0x000000f9f2004986 */ /* 0x0003e2000c10193c */
[----:B------:R-:W-:Y:S02]  /*c8ab0*/  ISETP.LT.AND P4, PT, R13, R199, !P5 ;  /* 0x000000c70d00720c */ /* 0x000fe40006f81270 */
[----:B------:R-:W-:Y:S01]  /*c8ac0*/  IADD3 R16, R10, 0x139, RZ ;  /* 0x000001390a107810 */ /* 0x000fe20007ffe0ff */
[----:B------:R-:W4:Y:S01]  /*c8ad0*/  LDC R199, c[0x0][0x228] ;  /* 0x00008a00ffc77b82 */ /* 0x000f220000000800 */
[----:B------:R2:W-:Y:S07]  /*c8ae0*/  @P3 STG.E desc[UR60][R236.64], R247 ;  /* 0x000000f7ec003986 */ /* 0x0005ee000c10193c */
[----:B---3--:R-:W3:Y:S08]  /*c8af0*/  LDC R197, c[0x0][0x228] ;  /* 0x00008a00ffc57b82 */ /* 0x008ef00000000800 */
[----:B-1----:R-:W1:Y:S08]  /*c8b00*/  LDC.64 R242, c[0x0][0x228] ;  /* 0x00008a00fff27b82 */ /* 0x002e700000000a00 */
[----:B------:R-:W1:Y:S01]  /*c8b10*/  LDC R241, c[0x0][0x228] ;  /* 0x00008a00fff17b82 */ /* 0x000e620000000800 */
[----:B------:R-:W-:Y:S01]  /*c8b20*/  IMAD.WIDE R244, R14, 0x4, R8 ;  /* 0x000000040ef47825 */ /* 0x000fe200078e0208 */
[----:B------:R-:W3:Y:S04]  /*c8b30*/  LDL.LU R249, [R1+0x1260] ;  /* 0x0012600001f97983 */ /* 0x000ee80000300800 */
[----:B------:R4:W-:Y:S01]  /*c8b40*/  @P2 STG.E desc[UR60][R244.64], R250 ;  /* 0x000000faf4002986 */ /* 0x0009e2000c10193c */
[----:B------:R-:W-:-:S02]  /*c8b50*/  ISETP.LT.AND P2, PT, R17, R248, !P5 ;  /* 0x000000f81100720c */ /* 0x000fc40006f41270 */
[----:B------:R-:W-:Y:S01]  /*c8b60*/  ISETP.LT.AND P5, PT, R15, R246, !P5 ;  /* 0x000000f60f00720c */ /* 0x000fe20006fa1270 */
[----:B--2---:R-:W2:Y:S01]  /*c8b70*/  LDC R247, c[0x0][0x228] ;  /* 0x00008a00fff77b82 */ /* 0x004ea20000000800 */
[----:B----4-:R-:W4:Y:S04]  /*c8b80*/  LDL.LU R250, [R1+0x670] ;  /* 0x0006700001fa7983 */ /* 0x010f280000300800 */
[----:B------:R-:W2:Y:S04]  /*c8b90*/  LDL.LU R248, [R1+0xe70] ;  /* 0x000e700001f87983 */ /* 0x000ea80000300800 */
[----:B------:R-:W4:Y:S01]  /*c8ba0*/  LDL.LU R246, [R1+0x1e80] ;  /* 0x001e800001f67983 */ /* 0x000f220000300800 */
[----:B------:R-:W-:-:S05]  /*c8bb0*/  IMAD.WIDE R236, R0, 0x4, R2 ;  /* 0x0000000400ec7825 */ /* 0x000fca00078e0202 */
[----:B------:R1:W-:Y:S04]  /*c8bc0*/  @P6 STG.E desc[UR60][R236.64], R251 ;  /* 0x000000fbec006986 */ /* 0x0003e8000c10193c */
[----:B-1----:R-:W2:Y:S01]  /*c8bd0*/  LDL.LU R251, [R1+0xa60] ;  /* 0x000a600001fb7983 */ /* 0x002ea20000300800 */
[----:B------:R-:W-:-:S05]  /*c8be0*/  IMAD.WIDE R244, R0, 0x4, R4 ;  /* 0x0000000400f47825 */ /* 0x000fca00078e0204 */
[----:B------:R1:W-:Y:S04]  /*c8bf0*/  @P4 STG.E desc[UR60][R244.64], R252 ;  /* 0x000000fcf4004986 */ /* 0x0003e8000c10193c */
[----:B-1----:R-:W2:Y:S01]  /*c8c00*/  LDL.LU R252, [R1+0x270] ;  /* 0x0002700001fc7983 */ /* 0x002ea20000300800 */
[----:B------:R-:W-:Y:S01]  /*c8c10*/  ISETP.GE.AND P3, PT, R16, R233, PT ;  /* 0x000000e91000720c */ /* 0x000fe20003f66270 */
[C---:B------:R-:W-:Y:S01]  /*c8c20*/  IMAD.WIDE R236, R0.reuse, 0x4, R6 ;  /* 0x0000000400ec7825 */ /* 0x040fe200078e0206 */
[----:B------:R-:W-:-:S03]  /*c8c30*/  IADD3 R14, R0, R239, RZ ;  /* 0x000000ef000e7210 */ /* 0x000fc60007ffe0ff */
[----:B------:R-:W-:Y:S01]  /*c8c40*/  IMAD.WIDE R244, R0, 0x4, R8 ;  /* 0x0000000400f47825 */ /* 0x000fe200078e0208 */
[----:B------:R-:W-:Y:S02]  /*c8c50*/  ISETP.LT.AND P6, PT, R11, R234, !P3 ;  /* 0x000000ea0b00720c */ /* 0x000fe40005fc1270 */
[----:B---3--:R-:W-:Y:S01]  /*c8c60*/  ISETP.LT.AND P4, PT, R13, R197, !P3 ;  /* 0x000000c50d00720c */ /* 0x008fe20005f81270 */
[----:B------:R-:W-:Y:S01]  /*c8c70*/  VIADD R16, R10, 0x13a ;  /* 0x0000013a0a107836 */ /* 0x000fe20000000000 */
[----:B------:R-:W1:Y:S08]  /*c8c80*/  LDC R233, c[0x0][0x248] ;  /* 0x00009200ffe97b82 */ /* 0x000e700000000800 */
[----:B------:R-:W3:Y:S08]  /*c8c90*/  LDC.64 R234, c[0x0][0x228] ;  /* 0x00008a00ffea7b82 */ /* 0x000ef00000000a00 */
[----:B------:R-:W3:Y:S01]  /*c8ca0*/  LDC R197, c[0x0][0x228] ;  /* 0x00008a00ffc57b82 */ /* 0x000ee20000000800 */
[----:B----4-:R4:W-:Y:S04]  /*c8cb0*/  @P2 STG.E desc[UR60][R236.64], R246 ;  /* 0x000000f6ec002986 */ /* 0x0109e8000c10193c */
[----:B------:R1:W-:Y:S01]  /*c8cc0*/  @P5 STG.E desc[UR60][R244.64], R249 ;  /* 0x000000f9f4005986 */ /* 0x0003e2000c10193c */
[----:B------:R-:W-:Y:S01]  /*c8cd0*/  ISETP.GE.AND P2, PT, R16, R243, PT ;  /* 0x000000f31000720c */ /* 0x000fe20003f46270 */
[----:B----4-:R-:W-:-:S04]  /*c8ce0*/  IMAD.WIDE R236, R14, 0x4, R2 ;  /* 0x000000040eec7825 */ /* 0x010fc800078e0202 */
[----:B-1----:R-:W-:Y:S01]  /*c8cf0*/  IMAD.WIDE R244, R14, 0x4, R4 ;  /* 0x000000040ef47825 */ /* 0x002fe200078e0204 */
[----:B------:R-:W4:Y:S04]  /*c8d00*/  LDL.LU R249, [R1+0x1664] ;  /* 0x0016640001f97983 */ /* 0x000f280000300800 */
[----:B--2---:R1:W-:Y:S04]  /*c8d10*/  @P6 STG.E desc[UR60][R236.64], R248 ;  /* 0x000000f8ec006986 */ /* 0x0043e8000c10193c */
[----:B------:R2:W-:Y:S01]  /*c8d20*/  @P4 STG.E desc[UR60][R244.64], R250 ;  /* 0x000000faf4004986 */ /* 0x0005e2000c10193c */
[----:B------:R-:W-:-:S02]  /*c8d30*/  ISETP.LT.AND P4, PT, R13, R199, !P2 ;  /* 0x000000c70d00720c */ /* 0x000fc40005781270 */
[----:B------:R-:W-:Y:S01]  /*c8d40*/  ISETP.LT.AND P5, PT, R17, R247, !P3 ;  /* 0x000000f71100720c */ /* 0x000fe20005fa1270 */
[----:B------:R-:W3:Y:S08]  /*c8d50*/  LDC R246, c[0x0][0x228] ;  /* 0x00008a00fff67b82 */ /* 0x000ef00000000800 */
[----:B------:R-:W3:Y:S01]  /*c8d60*/  LDC R243, c[0x0][0x228] ;  /* 0x00008a00fff37b82 */ /* 0x000ee20000000800 */
[----:B------:R-:W-:-:S02]  /*c8d70*/  IMAD.IADD R0, R14, 0x1, R233 ;  /* 0x000000010e007824 */ /* 0x000fc400078e02e9 */
[----:B------:R-:W-:-:S05]  /*c8d80*/  VIADD R16, R10, 0x13b ;  /* 0x0000013b0a107836 */ /* 0x000fca0000000000 */
[----:B-1----:R-:W1:Y:S01]  /*c8d90*/  LDC.64 R236, c[0x0][0x228] ;  /* 0x00008a00ffec7b82 */ /* 0x002e620000000a00 */
[----:B------:R-:W4:Y:S04]  /*c8da0*/  LDL.LU R248, [R1+0x1e84] ;  /* 0x001e840001f87983 */ /* 0x000f280000300800 */
[----:B--2---:R-:W2:Y:S04]  /*c8db0*/  LDL.LU R250, [R1+0x1264] ;  /* 0x0012640001fa7983 */ /* 0x004ea80000300800 */
[----:B------:R-:W4:Y:S01]  /*c8dc0*/  LDL.LU R199, [R1+0x1a64] ;  /* 0x001a640001c77983 */ /* 0x000f220000300800 */
[----:B------:R-:W-:Y:S01]  /*c8dd0*/  IMAD.WIDE R244, R14, 0x4, R6 ;  /* 0x000000040ef47825 */ /* 0x000fe200078e0206 */
[----:B------:R-:W-:-:S02]  /*c8de0*/  ISETP.LT.AND P3, PT, R15, R241, !P3 ;  /* 0x000000f10f00720c */ /* 0x000fc40005f61270 */
[----:B------:R-:W-:Y:S01]  /*c8df0*/  ISETP.LT.AND P6, PT, R11, R238, !P2 ;  /* 0x000000ee0b00720c */ /* 0x000fe200057c1270 */
[----:B------:R-:W1:Y:S08]  /*c8e00*/  LDC R247, c[0x0][0x228] ;  /* 0x00008a00fff77b82 */ /* 0x000e700000000800 */
[----:B------:R-:W1:Y:S01]  /*c8e10*/  LDC R233, c[0x0][0x228] ;  /* 0x00008a00ffe97b82 */ /* 0x000e620000000800 */
[----:B------:R3:W-:Y:S07]  /*c8e20*/  @P5 STG.E desc[UR60][R244.64], R251 ;  /* 0x000000fbf4005986 */ /* 0x0007ee000c10193c */
[----:B------:R-:W1:Y:S01]  /*c8e30*/  LDC R241, c[0x0][0x248] ;  /* 0x00009200fff17b82 */ /* 0x000e620000000800 */
[----:B---3--:R-:W3:Y:S01]  /*c8e40*/  LDL.LU R251, [R1+0xe74] ;  /* 0x000e740001fb7983 */ /* 0x008ee20000300800 */
[----:B------:R-:W-:-:S05]  /*c8e50*/  IMAD.WIDE R238, R14, 0x4, R8 ;  /* 0x000000040eee7825 */ /* 0x000fca00078e0208 */
[----:B------:R1:W-:Y:S04]  /*c8e60*/  @P3 STG.E desc[UR60][R238.64], R252 ;  /* 0x000000fcee003986 */ /* 0x0003e8000c10193c */
[----:B-1----:R-:W3:Y:S01]  /*c8e70*/  LDL.LU R252, [R1+0x674] ;  /* 0x0006740001fc7983 */ /* 0x002ee20000300800 */
[----:B------:R-:W-:Y:S02]  /*c8e80*/  ISETP.LT.AND P3, PT, R17, R246, !P2 ;  /* 0x000000f61100720c */ /* 0x000fe40005761270 */
[----:B------:R-:W1:Y:S01]  /*c8e90*/  LDC R246, c[0x0][0x228] ;  /* 0x00008a00fff67b82 */ /* 0x000e620000000800 */
[----:B------:R-:W-:Y:S01]  /*c8ea0*/  ISETP.LT.AND P2, PT, R15, R243, !P2 ;  /* 0x000000f30f00720c */ /* 0x000fe20005741270 */
[----:B------:R-:W-:-:S04]  /*c8eb0*/  IMAD.WIDE R244, R0, 0x4, R2 ;  /* 0x0000000400f47825 */ /* 0x000fc800078e0202 */
[----:B------:R-:W-:Y:S01]  /*c8ec0*/  IMAD.WIDE R238, R0, 0x4, R4 ;  /* 0x0000000400ee7825 */ /* 0x000fe200078e0204 */
[----:B------:R-:W-:-:S03]  /*c8ed0*/  ISETP.GE.AND P5, PT, R16, R235, PT ;  /* 0x000000eb1000720c */ /* 0x000fc60003fa6270 */
[----:B------:R-:W-:Y:S01]  /*c8ee0*/  IMAD.IADD R14, R0, 0x1, R241 ;  /* 0x00000001000e7824 */ /* 0x000fe200078e02f1 */
[----:B------:R-:W1:Y:S08]  /*c8ef0*/  LDC R235, c[0x0][0x248] ;  /* 0x00009200ffeb7b82 */ /* 0x000e700000000800 */
[----:B------:R-:W3:Y:S01]  /*c8f00*/  LDC R243, c[0x0][0x228] ;  /* 0x00008a00fff37b82 */ /* 0x000ee20000000800 */
[----:B----4-:R4:W-:Y:S04]  /*c8f10*/  @P6 STG.E desc[UR60][R244.64], R199 ;  /* 0x000000c7f4006986 */ /* 0x0109e8000c10193c */
[----:B------:R1:W-:Y:S01]  /*c8f20*/  @P4 STG.E desc[UR60][R238.64], R249 ;  /* 0x000000f9ee004986 */ /* 0x0003e2000c10193c */
[----:B------:R-:W-:-:S02]  /*c8f30*/  ISETP.LT.AND P6, PT, R11, R198, !P5 ;  /* 0x000000c60b00720c */ /* 0x000fc40006fc1270 */
[----:B------:R-:W-:Y:S02]  /*c8f40*/  ISETP.LT.AND P4, PT, R13, R197, !P5 ;  /* 0x000000c50d00720c */ /* 0x000fe40006f81270 */
[----:B------:R-:W-:Y:S01]  /*c8f50*/  IADD3 R16, R10, 0x13c, RZ ;  /* 0x0000013c0a107810 */ /* 0x000fe20007ffe0ff */
[----:B------:R-:W3:Y:S08]  /*c8f60*/  LDC R197, c[0x0][0x228] ;  /* 0x00008a00ffc57b82 */ /* 0x000ef00000000800 */
[----:B----4-:R-:W4:Y:S01]  /*c8f70*/  LDC.64 R198, c[0x0][0x228] ;  /* 0x00008a00ffc67b82 */ /* 0x010f220000000a00 */
[----:B------:R-:W-:-:S04]  /*c8f80*/  IMAD.WIDE R244, R0, 0x4, R6 ;  /* 0x0000000400f47825 */ /* 0x000fc800078e0206 */
[----:B-1----:R-:W-:Y:S01]  /*c8f90*/  IMAD.WIDE R238, R0, 0x4, R8 ;  /* 0x0000000400ee7825 */ /* 0x002fe200078e0208 */
[----:B------:R-:W4:Y:S04]  /*c8fa0*/  LDL.LU R249, [R1+0x274] ;  /* 0x0002740001f97983 */ /* 0x000f280000300800 */
[----:B------:R1:W-:Y:S04]  /*c8fb0*/  @P3 STG.E desc[UR60][R244.64], R248 ;  /* 0x000000f8f4003986 */ /* 0x0003e8000c10193c */
[----:B--2---:R2:W-:Y:S01]  /*c8fc0*/  @P2 STG.E desc[UR60][R238.64], R250 ;  /* 0x000000faee002986 */ /* 0x0045e2000c10193c */
[----:B------:R-:W-:-:S02]  /*c8fd0*/  ISETP.LT.AND P2, PT, R17, R247, !P5 ;  /* 0x000000f71100720c */ /* 0x000fc40006f41270 */
[----:B------:R-:W-:Y:S01]  /*c8fe0*/  ISETP.LT.AND P5, PT, R15, R246, !P5 ;  /* 0x000000f60f00720c */ /* 0x000fe20006fa1270 */
[----:B-1----:R-:W4:Y:S04]  /*c8ff0*/  LDL.LU R248, [R1+0x1a68] ;  /* 0x001a680001f87983 */ /* 0x002f280000300800 */
[----:B--2---:R-:W2:Y:S04]  /*c9000*/  LDL.LU R250, [R1+0x1668] ;  /* 0x0016680001fa7983 */ /* 0x004ea80000300800 */
[----:B------:R-:W4:Y:S01]  /*c9010*/  LDL.LU R246, [R1+0xa64] ;  /* 0x000a640001f67983 */ /* 0x000f220000300800 */
[----:B------:R-:W-:-:S04]  /*c9020*/  IMAD.WIDE R244, R14, 0x4, R2 ;  /* 0x000000040ef47825 */ /* 0x000fc800078e0202 */
[----:B------:R-:W-:Y:S01]  /*c9030*/  IMAD.WIDE R238, R14, 0x4, R4 ;  /* 0x000000040eee7825 */ /* 0x000fe200078e0204 */
[----:B------:R-:W-:Y:S02]  /*c9040*/  ISETP.GE.AND P3, PT, R16, R237, PT ;  /* 0x000000ed1000720c */ /* 0x000fe40003f66270 */
[----:B------:R-:W-:Y:S01]  /*c9050*/  IADD3 R0, R14, R235, RZ ;  /* 0x000000eb0e007210 */ /* 0x000fe20007ffe0ff */
[----:B------:R-:W1:Y:S01]  /*c9060*/  LDC R247, c[0x0][0x228] ;  /* 0x00008a00fff77b82 */ /* 0x000e620000000800 */
[----:B---3--:R3:W-:Y:S01]  /*c9070*/  @P6 STG.E desc[UR60][R244.64], R251 ;  /* 0x000000fbf4006986 */ /* 0x0087e2000c10193c */
[----:B------:R-:W-:-:S06]  /*c9080*/  VIADD R16, R10, 0x13d ;  /* 0x0000013d0a107836 */ /* 0x000fcc0000000000 */
[----:B------:R-:W1:Y:S08]  /*c9090*/  LDC R237, c[0x0][0x248] ;  /* 0x00009200ffed7b82 */ /* 0x000e700000000800 */
[----:B------:R-:W1:Y:S01]  /*c90a0*/  LDC R235, c[0x0][0x248] ;  /* 0x00009200ffeb7b82 */ /* 0x000e620000000800 */
[----:B---3--:R-:W3:Y:S04]  /*c90b0*/  LDL.LU R251, [R1+0x1e88] ;  /* 0x001e880001fb7983 */ /* 0x008ee80000300800 */
[----:B------:R1:W-:Y:S04]  /*c90c0*/  @P4 STG.E desc[UR60][R238.64], R252 ;  /* 0x000000fcee004986 */ /* 0x0003e8000c10193c */
[----:B-1----:R-:W3:Y:S01]  /*c90d0*/  LDL.LU R252, [R1+0x1268] ;  /* 0x0012680001fc7983 */ /* 0x002ee20000300800 */
[----:B------:R-:W1:Y:S01]  /*c90e0*/  LDC.64 R238, c[0x0][0x228] ;  /* 0x00008a00ffee7b82 */ /* 0x000e620000000a00 */
[----:B------:R-:W-:Y:S01]  /*c90f0*/  ISETP.LT.AND P6, PT, R11, R240, !P3 ;  /* 0x000000f00b00720c */ /* 0x000fe20005fc1270 */
[----:B------:R-:W-:Y:S01]  /*c9100*/  IMAD.WIDE R244, R14, 0x4, R6 ;  /* 0x000000040ef47825 */ /* 0x000fe200078e0206 */
[----:B------:R-:W-:-:S03]  /*c9110*/  ISETP.LT.AND P4, PT, R13, R233, !P3 ;  /* 0x000000e90d00720c */ /* 0x000fc60005f81270 */
[----:B------:R-:W-:Y:S01]  /*c9120*/  IMAD.WIDE R240, R14, 0x4, R8 ;  /* 0x000000040ef07825 */ /* 0x000fe200078e0208 */
[----:B----4-:R4:W-:Y:S04]  /*c9130*/  @P2 STG.E desc[UR60][R244.64], R246 ;  /* 0x000000f6f4002986 */ /* 0x0109e8000c10193c */
[----:B------:R1:W-:Y:S01]  /*c9140*/  @P5 STG.E desc[UR60][R240.64], R249 ;  /* 0x000000f9f0005986 */ /* 0x0003e2000c10193c */
[----:B------:R-:W-:Y:S02]  /*c9150*/  ISETP.LT.AND P5, PT, R17, R243, !P3 ;  /* 0x000000f31100720c */ /* 0x000fe40005fa1270 */
[----:B------:R-:W-:Y:S01]  /*c9160*/  ISETP.GE.AND P2, PT, R16, R199, PT ;  /* 0x000000c71000720c */ /* 0x000fe20003f46270 */
[----:B------:R-:W-:Y:S02]  /*c9170*/  VIADD R16, R10, 0x13e ;  /* 0x0000013e0a107836 */ /* 0x000fe40000000000 */
[----:B----4-:R-:W-:-:S04]  /*c9180*/  IMAD.WIDE R244, R0, 0x4, R2 ;  /* 0x0000000400f47825 */ /* 0x010fc800078e0202 */
[----:B-1----:R-:W-:Y:S01]  /*c9190*/  IMAD.WIDE R240, R0, 0x4, R4 ;  /* 0x0000000400f07825 */ /* 0x002fe200078e0204 */
[----:B------:R-:W4:Y:S04]  /*c91a0*/  LDL.LU R249, [R1+0x678] ;  /* 0x0006780001f97983 */ /* 0x000f280000300800 */
[----:B------:R1:W-:Y:S04]  /*c91b0*/  @P6 STG.E desc[UR60][R244.64], R248 ;  /* 0x000000f8f4006986 */ /* 0x0003e8000c10193c */
[----:B--2---:R2:W-:Y:S01]  /*c91c0*/  @P4 STG.E desc[UR60][R240.64], R250 ;  /* 0x000000faf0004986 */ /* 0x0045e2000c10193c */
[----:B------:R-:W-:-:S02]  /*c91d0*/  ISETP.LT.AND P4, PT, R13, R197, !P2 ;  /* 0x000000c50d00720c */ /* 0x000fc40005781270 */
[----:B------:R-:W-:Y:S01]  /*c91e0*/  ISETP.LT.AND P3, PT, R15, R247, !P3 ;  /* 0x000000f70f00720c */ /* 0x000fe20005f61270 */
[----:B------:R-:W3:Y:S08]  /*c91f0*/  LDC R246, c[0x0][0x228] ;  /* 0x00008a00fff67b82 */ /* 0x000ef00000000800 */
[----:B------:R-:W3:Y:S08]  /*c9200*/  LDC R243, c[0x0][0x228] ;  /* 0x00008a00fff37b82 */ /* 0x000ef00000000800 */
[----:B-1----:R-:W1:Y:S01]  /*c9210*/  LDC R248, c[0x0][0x228] ;  /* 0x00008a00fff87b82 */ /* 0x002e620000000800 */
[----:B------:R-:W-:-:S07]  /*c9220*/  IMAD.IADD R14, R0, 0x1, R237 ;  /* 0x00000001000e7824 */ /* 0x000fce00078e02ed */
[----:B------:R-:W1:Y:S01]  /*c9230*/  LDC R199, c[0x0][0x228] ;  /* 0x00008a00ffc77b82 */ /* 0x000e620000000800 */
[C---:B------:R-:W-:Y:S01]  /*c9240*/  IMAD.WIDE R244, R0.reuse, 0x4, R6 ;  /* 0x0000000400f47825 */ /* 0x040fe200078e0206 */
[----:B--2---:R-:W2:Y:S04]  /*c9250*/  LDL.LU R250, [R1+0x278] ;  /* 0x0002780001fa7983 */ /* 0x004ea80000300800 */
[----:B------:R-:W4:Y:S01]  /*c9260*/  LDL.LU R197, [R1+0xe78] ;  /* 0x000e780001c57983 */ /* 0x000f220000300800 */
[----:B------:R-:W-:Y:S01]  /*c9270*/  IMAD.WIDE R240, R0, 0x4, R8 ;  /* 0x0000000400f07825 */ /* 0x000fe200078e0208 */
[----:B------:R-:W-:Y:S02]  /*c9280*/  ISETP.LT.AND P6, PT, R11, R232, !P2 ;  /* 0x000000e80b00720c */ /* 0x000fe400057c1270 */
[----:B---3--:R3:W-:Y:S01]  /*c9290*/  @P5 STG.E desc[UR60][R244.64], R251 ;  /* 0x000000fbf4005986 */ /* 0x0087e2000c10193c */
[----:B------:R-:W-:Y:S01]  /*c92a0*/  ISETP.GE.AND P5, PT, R16, R239, PT ;  /* 0x000000ef1000720c */ /* 0x000fe20003fa6270 */
[----:B------:R-:W1:Y:S01]  /*c92b0*/  LDC R247, c[0x0][0x228] ;  /* 0x00008a00fff77b82 */ /* 0x000e620000000800 */
[----:B------:R-:W-:-:S07]  /*c92c0*/  IMAD.IADD R0, R14, 0x1, R235 ;  /* 0x000000010e007824 */ /* 0x000fce00078e02eb */
[----:B------:R-:W1:Y:S08]  /*c92d0*/  LDC.64 R232, c[0x0][0x228] ;  /* 0x00008a00ffe87b82 */ /* 0x000e700000000a00 */
[----:B------:R-:W1:Y:S01]  /*c92e0*/  LDC R237, c[0x0][0x248] ;  /* 0x00009200ffed7b82 */ /* 0x000e620000000800 */
[----:B---3--:R-:W3:Y:S04]  /*c92f0*/  LDL.LU R251, [R1+0x1a6c] ;  /* 0x001a6c0001fb7983 */ /* 0x008ee80000300800 */
[----:B------:R-:W2:Y:S04]  /*c9300*/  LDL.LU R239, [R1+0xa68] ;  /* 0x000a680001ef7983 */ /* 0x000ea80000300800 */
[----:B------:R1:W-:Y:S04]  /*c9310*/  @P3 STG.E desc[UR60][R240.64], R252 ;  /* 0x000000fcf0003986 */ /* 0x0003e8000c10193c */
[----:B-1----:R-:W3:Y:S01]  /*c9320*/  LDL.LU R252, [R1+0x166c] ;  /* 0x00166c0001fc7983 */ /* 0x002ee20000300800 */
[----:B------:R-:W-:-:S02]  /*c9330*/  ISETP.LT.AND P3, PT, R17, R246, !P2 ;  /* 0x000000f61100720c */ /* 0x000fc40005761270 */
[----:B------:R-:W-:Y:S01]  /*c9340*/  ISETP.LT.AND P2, PT, R15, R243, !P2 ;  /* 0x000000f30f00720c */ /* 0x000fe20005741270 */
[----:B------:R-:W-:-:S04]  /*c9350*/  IMAD.WIDE R244, R14, 0x4, R2 ;  /* 0x000000040ef47825 */ /* 0x000fc800078e0202 */
[C---:B------:R-:W-:Y:S01]  /*c9360*/  IMAD.WIDE R240, R14.reuse, 0x4, R4 ;  /* 0x000000040ef07825 */ /* 0x040fe200078e0204 */
[----:B------:R-:W1:Y:S01]  /*c9370*/  LDC R246, c[0x0][0x228] ;  /* 0x00008a00fff67b82 */ /* 0x000e620000000800 */
[----:B----4-:R4:W-:Y:S01]  /*c9380*/  @P6 STG.E desc[UR60][R244.64], R197 ;  /* 0x000000c5f4006986 */ /* 0x0109e2000c10193c */
[----:B------:R-:W-:Y:S01]  /*c9390*/  ISETP.LT.AND P6, PT, R11, R242, !P5 ;  /* 0x000000f20b00720c */ /* 0x000fe20006fc1270 */
[C---:B------:R-:W-:Y:S02]  /*c93a0*/  IMAD.WIDE R242, R14.reuse, 0x4, R8 ;  /* 0x000000040ef27825 */ /* 0x040fe400078e0208 */
[----:B------:R1:W-:Y:S02]  /*c93b0*/  @P4 STG.E desc[UR60][R240.64], R249 ;  /* 0x000000f9f0004986 */ /* 0x0003e4000c10193c */
[----:B----4-:R-:W-:Y:S01]  /*c93c0*/  IMAD.WIDE R244, R14, 0x4, R6 ;  /* 0x000000040ef47825 */ /* 0x010fe200078e0206 */
[----:B------:R-:W4:Y:S08]  /*c93d0*/  LDC R197, c[0x0][0x228] ;  /* 0x00008a00ffc57b82 */ /* 0x000f300000000800 */
[----:B-1----:R-:W1:Y:S01]  /*c93e0*/  LDC.64 R240, c[0x0][0x228] ;  /* 0x00008a00fff07b82 */ /* 0x002e620000000a00 */
[----:B------:R-:W4:Y:S04]  /*c93f0*/  LDL.LU R249, [R1+0x126c] ;  /* 0x00126c0001f97983 */ /* 0x000f280000300800 */
[----:B--2---:R2:W-:Y:S04]  /*c9400*/  @P3 STG.E desc[UR60][R244.64], R239 ;  /* 0x000000eff4003986 */ /* 0x0045e8000c10193c */
[----:B------:R3:W-:Y:S01]  /*c9410*/  @P2 STG.E desc[UR60][R242.64], R250 ;  /* 0x000000faf2002986 */ /* 0x0007e2000c10193c */
[----:B------:R-:W-:-:S02]  /*c9420*/  ISETP.LT.AND P2, PT, R17, R248, !P5 ;  /* 0x000000f81100720c */ /* 0x000fc40006f41270 */
[----:B------:R-:W-:Y:S02]  /*c9430*/  ISETP.LT.AND P4, PT, R13, R199, !P5 ;  /* 0x000000c70d00720c */ /* 0x000fe40006f81270 */
[----:B------:R-:W-:Y:S01]  /*c9440*/  IADD3 R16, R10, 0x13f, RZ ;  /* 0x0000013f0a107810 */ /* 0x000fe20007ffe0ff */
[----:B--2---:R-:W2:Y:S01]  /*c9450*/  LDC R239, c[0x0][0x228] ;  /* 0x00008a00ffef7b82 */ /* 0x004ea20000000800 */
[----:B---3--:R-:W3:Y:S04]  /*c9460*/  LDL.LU R250, [R1+0x67c] ;  /* 0x00067c0001fa7983 */ /* 0x008ee80000300800 */
[----:B------:R-:W2:Y:S01]  /*c9470*/  LDL.LU R248, [R1+0x1e8c] ;  /* 0x001e8c0001f87983 */ /* 0x000ea20000300800 */
[----:B------:R-:W-:Y:S01]  /*c9480*/  ISETP.LT.AND P5, PT, R15, R247, !P5 ;  /* 0x000000f70f00720c */ /* 0x000fe20006fa1270 */
[----:B------:R-:W-:-:S02]  /*c9490*/  IMAD.WIDE R244, R0, 0x4, R2 ;  /* 0x0000000400f47825 */ /* 0x000fc400078e0202 */
[----:B------:R-:W3:Y:S02]  /*c94a0*/  LDL.LU R247, [R1+0xe7c] ;  /* 0x000e7c0001f77983 */ /* 0x000ee40000300800 */
[C---:B------:R-:W-:Y:S01]  /*c94b0*/  IMAD.WIDE R242, R0.reuse, 0x4, R4 ;  /* 0x0000000400f27825 */ /* 0x040fe200078e0204 */
[----:B------:R-:W3:Y:S01]  /*c94c0*/  LDC R199, c[0x0][0x228] ;  /* 0x00008a00ffc77b82 */ /* 0x000ee20000000800 */
[----:B------:R1:W-:Y:S04]  /*c94d0*/  @P6 STG.E desc[UR60][R244.64], R251 ;  /* 0x000000fbf4006986 */ /* 0x0003e8000c10193c */
[----:B------:R1:W-:Y:S04]  /*c94e0*/  @P4 STG.E desc[UR60][R242.64], R252 ;  /* 0x000000fcf2004986 */ /* 0x0003e8000c10193c */
[----:B-1----:R-:W3:Y:S04]  /*c94f0*/  LDL.LU R251, [R1+0xa6c] ;  /* 0x000a6c0001fb7983 */ /* 0x002ee80000300800 */
[----:B------:R-:W3:Y:S01]  /*c9500*/  LDL.LU R252, [R1+0x27c] ;  /* 0x00027c0001fc7983 */ /* 0x000ee20000300800 */
[----:B------:R-:W-:Y:S01]  /*c9510*/  IMAD.WIDE R244, R0, 0x4, R6 ;  /* 0x0000000400f47825 */ /* 0x000fe200078e0206 */
[----:B------:R-:W-:-:S03]  /*c9520*/  ISETP.GE.AND P3, PT, R16, R233, PT ;  /* 0x000000e91000720c */ /* 0x000fc60003f66270 */
[C---:B------:R-:W-:Y:S01]  /*c9530*/  IMAD.WIDE R242, R0.reuse, 0x4, R8 ;  /* 0x0000000400f27825 */ /* 0x040fe200078e0208 */
[----:B------:R-:W-:-:S03]  /*c9540*/  IADD3 R14, R0, R237, RZ ;  /* 0x000000ed000e7210 */ /* 0x000fc60007ffe0ff */
[----:B------:R-:W-:Y:S01]  /*c9550*/  VIADD R16, R10, 0x140 ;  /* 0x000001400a107836 */ /* 0x000fe20000000000 */
[----:B------:R-:W-:Y:S02]  /*c9560*/  ISETP.LT.AND P6, PT, R11, R234, !P3 ;  /* 0x000000ea0b00720c */ /* 0x000fe40005fc1270 */
[----:B----4-:R-:W-:Y:S01]  /*c9570*/  ISETP.LT.AND P4, PT, R13, R197, !P3 ;  /* 0x000000c50d00720c */ /* 0x010fe20005f81270 */
[----:B------:R-:W1:Y:S08]  /*c9580*/  LDC R233, c[0x0][0x248] ;  /* 0x00009200ffe97b82 */ /* 0x000e700000000800 */
[----:B------:R-:W4:Y:S08]  /*c9590*/  LDC.64 R234, c[0x0][0x228] ;  /* 0x00008a00ffea7b82 */ /* 0x000f300000000a00 */
[----:B------:R-:W4:Y:S01]  /*c95a0*/  LDC R197, c[0x0][0x228] ;  /* 0x00008a00ffc57b82 */ /* 0x000f220000000800 */
[----:B--2---:R2:W-:Y:S04]  /*c95b0*/  @P2 STG.E desc[UR60][R244.64], R248 ;  /* 0x000000f8f4002986 */ /* 0x0045e8000c10193c */
[----:B------:R1:W-:Y:S01]  /*c95c0*/  @P5 STG.E desc[UR60][R242.64], R249 ;  /* 0x000000f9f2005986 */ /* 0x0003e2000c10193c */
[----:B------:R-:W-:-:S02]  /*c95d0*/  ISETP.LT.AND P5, PT, R17, R246, !P3 ;  /* 0x000000f61100720c */ /* 0x000fc40005fa1270 */
[----:B--2---:R-:W2:Y:S01]  /*c95e0*/  LDC R248, c[0x0][0x228] ;  /* 0x00008a00fff87b82 */ /* 0x004ea20000000800 */
[----:B------:R-:W-:Y:S01]  /*c95f0*/  IMAD.WIDE R244, R14, 0x4, R2 ;  /* 0x000000040ef47825 */ /* 0x000fe200078e0202 */
[----:B------:R-:W-:Y:S02]  /*c9600*/  ISETP.LT.AND P3, PT, R15, R239, !P3 ;  /* 0x000000ef0f00720c */ /* 0x000fe40005f61270 */
[----:B------:R-:W-:Y:S01]  /*c9610*/  ISETP.GE.AND P2, PT, R16, R241, PT ;  /* 0x000000f11000720c */ /* 0x000fe20003f46270 */
[----:B-1----:R-:W-:Y:S01]  /*c9620*/  IMAD.WIDE R242, R14, 0x4, R4 ;  /* 0x000000040ef27825 */ /* 0x002fe200078e0204 */
[----:B------:R-:W4:Y:S04]  /*c9630*/  LDL.LU R249, [R1+0x1670] ;  /* 0x0016700001f97983 */ /* 0x000f280000300800 */
[----:B---3--:R1:W-:Y:S01]  /*c9640*/  @P6 STG.E desc[UR60][R244.64], R247 ;  /* 0x000000f7f4006986 */ /* 0x0083e2000c10193c */
[----:B------:R-:W-:-:S03]  /*c9650*/  ISETP.LT.AND P6, PT, R11, R236, !P2 ;  /* 0x000000ec0b00720c */ /* 0x000fc600057c1270 */
[----:B------:R3:W-:Y:S01]  /*c9660*/  @P4 STG.E desc[UR60][R242.64], R250 ;  /* 0x000000faf2004986 */ /* 0x0007e2000c10193c */
[C---:B------:R-:W-:Y:S01]  /*c9670*/  IMAD.WIDE R236, R14.reuse, 0x4, R6 ;  /* 0x000000040eec7825 */ /* 0x040fe200078e0206 */
[----:B------:R-:W-:Y:S01]  /*c9680*/  ISETP.LT.AND P4, PT, R13, R199, !P2 ;  /* 0x000000c70d00720c */ /* 0x000fe20005781270 */
[----:B------:R-:W2:Y:S08]  /*c9690*/  LDC R246, c[0x0][0x228] ;  /* 0x00008a00fff67b82 */ /* 0x000eb00000000800 */
[----:B-1----:R-:W1:Y:S01]  /*c96a0*/  LDC R247, c[0x0][0x228] ;  /* 0x00008a00fff77b82 */ /* 0x002e620000000800 */
[----:B------:R-:W-:Y:S01]  /*c96b0*/  IMAD.IADD R0, R14, 0x1, R233 ;  /* 0x000000010e007824 */ /* 0x000fe200078e02e9 */
[----:B------:R2:W-:Y:S01]  /*c96c0*/  @P5 STG.E desc[UR60][R236.64], R251 ;  /* 0x000000fbec005986 */ /* 0x0005e2000c10193c */
[----:B------:R-:W-:-:S05]  /*c96d0*/  VIADD R16, R10, 0x141 ;  /* 0x000001410a107836 */ /* 0x000fca0000000000 */
[----:B------:R-:W1:Y:S08]  /*c96e0*/  LDC R239, c[0x0][0x248] ;  /* 0x00009200ffef7b82 */ /* 0x000e700000000800 */
[----:B------:R-:W1:Y:S01]  /*c96f0*/  LDC R241, c[0x0][0x228] ;  /* 0x00008a00fff17b82 */ /* 0x000e620000000800 */
[----:B------:R-:W-:-:S07]  /*c9700*/  IMAD.WIDE R244, R14, 0x4, R8 ;  /* 0x000000040ef47825 */ /* 0x000fce00078e0208 */
[----:B---3--:R-:W3:Y:S01]  /*c9710*/  LDC.64 R242, c[0x0][0x228] ;  /* 0x00008a00fff27b82 */ /* 0x008ee20000000a00 */
[----:B------:R-:W3:Y:S04]  /*c9720*/  LDL.LU R250, [R1+0x1270] ;  /* 0x0012700001fa7983 */ /* 0x000ee80000300800 */
[----:B------:R-:W3:Y:S04]  /*c9730*/  LDL.LU R199, [R1+0x1a70] ;  /* 0x001a700001c77983 */ /* 0x000ee80000300800 */
[----:B------:R2:W-:Y:S01]  /*c9740*/  @P3 STG.E desc[UR60][R244.64], R252 ;  /* 0x000000fcf4003986 */ /* 0x0005e2000c10193c */
[----:B------:R-:W3:Y:S01]  /*c9750*/  LDC R233, c[0x0][0x228] ;  /* 0x00008a00ffe97b82 */ /* 0x000ee20000000800 */
[----:B--2---:R-:W-:-:S02]  /*c9760*/  ISETP.LT.AND P3, PT, R17, R248, !P2 ;  /* 0x000000f81100720c */ /* 0x004fc40005761270 */
[----:B------:R-:W2:Y:S04]  /*c9770*/  LDL.LU R251, [R1+0xe80] ;  /* 0x000e800001fb7983 */ /* 0x000ea80000300800 */
[----:B------:R-:W2:Y:S04]  /*c9780*/  LDL.LU R252, [R1+0x680] ;  /* 0x0006800001fc7983 */ /* 0x000ea80000300800 */
[----:B------:R-:W2:Y:S01]  /*c9790*/  LDL.LU R248, [R1+0x1e90] ;  /* 0x001e900001f87983 */ /* 0x000ea20000300800 */
[----:B------:R-:W-:Y:S01]  /*c97a0*/  ISETP.LT.AND P2, PT, R15, R246, !P2 ;  /* 0x000000f60f00720c */ /* 0x000fe20005741270 */
[----:B------:R-:W-:-:S04]  /*c97b0*/  IMAD.WIDE R236, R0, 0x4, R2 ;  /* 0x0000000400ec7825 */ /* 0x000fc800078e0202 */
[----:B------:R-:W-:Y:S01]  /*c97c0*/  IMAD.WIDE R244, R0, 0x4, R4 ;  /* 0x0000000400f47825 */ /* 0x000fe200078e0204 */
[----:B----4-:R-:W-:-:S03]  /*c97d0*/  ISETP.GE.AND P5, PT, R16, R235, PT ;  /* 0x000000eb1000720c */ /* 0x010fc60003fa6270 */
[C---:B-1----:R-:W-:Y:S01]  /*c97e0*/  IMAD.IADD R14, R0.reuse, 0x1, R239 ;  /* 0x00000001000e7824 */ /* 0x042fe200078e02ef */
[----:B------:R-:W1:Y:S08]  /*c97f0*/  LDC R235, c[0x0][0x248] ;  /* 0x00009200ffeb7b82 */ /* 0x000e700000000800 */
[----:B------:R-:W4:Y:S01]  /*c9800*/  LDC R246, c[0x0][0x228] ;  /* 0x00008a00fff67b82 */ /* 0x000f220000000800 */
[----:B---3--:R3:W-:Y:S04]  /*c9810*/  @P6 STG.E desc[UR60][R236.64], R199 ;  /* 0x000000c7ec006986 */ /* 0x0087e8000c10193c */
[----:B------:R1:W-:Y:S01]  /*c9820*/  @P4 STG.E desc[UR60][R244.64], R249 ;  /* 0x000000f9f4004986 */ /* 0x0003e2000c10193c */
[----:B---3--:R-:W-:-:S04]  /*c9830*/  IMAD.WIDE R236, R0, 0x4, R6 ;  /* 0x0000000400ec7825 */ /* 0x008fc800078e0206 */
[----:B-1----:R-:W-:Y:S01]  /*c9840*/  IMAD.WIDE R244, R0, 0x4, R8 ;  /* 0x0000000400f47825 */ /* 0x002fe200078e0208 */
[----:B------:R-:W3:Y:S04]  /*c9850*/  LDL.LU R249, [R1+0x280] ;  /* 0x0002800001f97983 */ /* 0x000ee80000300800 */
[----:B--2---:R1:W-:Y:S04]  /*c9860*/  @P3 STG.E desc[UR60][R236.64], R248 ;  /* 0x000000f8ec003986 */ /* 0x0043e8000c10193c */
[----:B------:R2:W-:Y:S01]  /*c9870*/  @P2 STG.E desc[UR60][R244.64], R250 ;  /* 0x000000faf4002986 */ /* 0x0005e2000c10193c */
[----:B------:R-:W-:-:S03]  /*c9880*/  ISETP.LT.AND P2, PT, R17, R247, !P5 ;  /* 0x000000f71100720c */ /* 0x000fc60006f41270 */
[----:B-1----:R-:W4:Y:S04]  /*c9890*/  LDL.LU R248, [R1+0x1a74] ;  /* 0x001a740001f87983 */ /* 0x002f280000300800 */
[----:B--2---:R-:W2:Y:S04]  /*c98a0*/  LDL.LU R250, [R1+0x1674] ;  /* 0x0016740001fa7983 */ /* 0x004ea80000300800 */
[----:B------:R-:W3:Y:S01]  /*c98b0*/  LDL.LU R247, [R1+0xa70] ;  /* 0x000a700001f77983 */ /* 0x000ee20000300800 */
[----:B------:R-:W-:Y:S02]  /*c98c0*/  ISETP.LT.AND P6, PT, R11, R198, !P5 ;  /* 0x000000c60b00720c */ /* 0x000fe40006fc1270 */
[----:B------:R-:W-:Y:S01]  /*c98d0*/  ISETP.LT.AND P4, PT, R13, R197, !P5 ;  /* 0x000000c50d00720c */ /* 0x000fe20006f81270 */
[----:B------:R-:W-:-:S04]  /*c98e0*/  IMAD.WIDE R236, R14, 0x4, R2 ;  /* 0x000000040eec7825 */ /* 0x000fc800078e0202 */
[----:B------:R-:W-:Y:S01]  /*c98f0*/  IMAD.WIDE R244, R14, 0x4, R4 ;  /* 0x000000040ef47825 */ /* 0x000fe200078e0204 */
[----:B------:R-:W1:Y:S08]  /*c9900*/  LDC.64 R198, c[0x0][0x228] ;  /* 0x00008a00ffc67b82 */ /* 0x000e700000000a00 */
[----:B------:R-:W2:Y:S01]  /*c9910*/  LDC R197, c[0x0][0x228] ;  /* 0x00008a00ffc57b82 */ /* 0x000ea20000000800 */
[----:B------:R1:W-:Y:S04]  /*c9920*/  @P6 STG.E desc[UR60][R236.64], R251 ;  /* 0x000000fbec006986 */ /* 0x0003e8000c10193c */
[----:B------:R1:W-:Y:S04]  /*c9930*/  @P4 STG.E desc[UR60][R244.64], R252 ;  /* 0x000000fcf4004986 */ /* 0x0003e8000c10193c */
[----:B-1----:R-:W2:Y:S04]  /*c9940*/  LDL.LU R251, [R1+0x1e94] ;  /* 0x001e940001fb7983 */ /* 0x002ea80000300800 */
[----:B------:R-:W2:Y:S01]  /*c9950*/  LDL.LU R252, [R1+0x1274] ;  /* 0x0012740001fc7983 */ /* 0x000ea20000300800 */
[----:B------:R-:W-:-:S02]  /*c9960*/  IADD3 R16, R10, 0x142, RZ ;  /* 0x000001420a107810 */ /* 0x000fc40007ffe0ff */
[----:B------:R-:W-:Y:S01]  /*c9970*/  ISETP.LT.AND P5, PT, R15, R241, !P5 ;  /* 0x000000f10f00720c */ /* 0x000fe20006fa1270 */
[C---:B------:R-:W-:Y:S01]  /*c9980*/  IMAD.WIDE R244, R14.reuse, 0x4, R6 ;  /* 0x000000040ef47825 */ /* 0x040fe200078e0206 */
[----:B------:R-:W-:Y:S02]  /*c9990*/  IADD3 R0, R14, R235, RZ ;  /* 0x000000eb0e007210 */ /* 0x000fe40007ffe0ff */
[----:B------:R-:W-:Y:S01]  /*c99a0*/  ISETP.GE.AND P3, PT, R16, R243, PT ;  /* 0x000000f31000720c */ /* 0x000fe20003f66270 */
[----:B------:R-:W-:Y:S01]  /*c99b0*/  VIADD R16, R10, 0x143 ;  /* 0x000001430a107836 */ /* 0x000fe20000000000 */
[----:B------:R-:W1:Y:S08]  /*c99c0*/  LDC R243, c[0x0][0x228] ;  /* 0x00008a00fff37b82 */ /* 0x000e700000000800 */
[----:B------:R-:W1:Y:S01]  /*c99d0*/  LDC R241, c[0x0][0x248] ;  /* 0x00009200fff17b82 */ /* 0x000e620000000800 */
[----:B------:R-:W-:-:S02]  /*c99e0*/  ISETP.LT.AND P6, PT, R11, R238, !P3 ;  /* 0x000000ee0b00720c */ /* 0x000fc40005fc1270 */
[----:B------:R-:W-:Y:S01]  /*c99f0*/  ISETP.LT.AND P4, PT, R13, R233, !P3 ;  /* 0x000000e90d00720c */ /* 0x000fe20005f81270 */
[----:B------:R-:W-:-:S04]  /*c9a00*/  IMAD.WIDE R238, R14, 0x4, R8 ;  /* 0x000000040eee7825 */ /* 0x000fc800078e0208 */
[----:B------:R-:W1:Y:S08]  /*c9a10*/  LDC.64 R236, c[0x0][0x228] ;  /* 0x00008a00ffec7b82 */ /* 0x000e700000000a00 */
[----:B------:R-:W1:Y:S01]  /*c9a20*/  LDC R235, c[0x0][0x248] ;  /* 0x00009200ffeb7b82 */ /* 0x000e620000000800 */
[----:B---3--:R3:W-:Y:S04]  /*c9a30*/  @P2 STG.E desc[UR60][R244.64], R247 ;  /* 0x000000f7f4002986 */ /* 0x0087e8000c10193c */
[----:B------:R1:W-:Y:S01]  /*c9a40*/  @P5 STG.E desc[UR60][R238.64], R249 ;  /* 0x000000f9ee005986 */ /* 0x0003e2000c10193c */
[----:B------:R-:W-:Y:S01]  /*c9a50*/  ISETP.GE.AND P2, PT, R16, R199, PT ;  /* 0x000000c71000720c */ /* 0x000fe20003f46270 */
[----:B---3--:R-:W-:-:S04]  /*c9a60*/  IMAD.WIDE R244, R0, 0x4, R2 ;  /* 0x0000000400f47825 */ /* 0x008fc800078e0202 */
[----:B-1----:R-:W-:Y:S01]  /*c9a70*/  IMAD.WIDE R238, R0, 0x4, R4 ;  /* 0x0000000400ee7825 */ /* 0x002fe200078e0204 */
[----:B------:R-:W3:Y:S04]  /*c9a80*/  LDL.LU R249, [R1+0x684] ;  /* 0x0006840001f97983 */ /* 0x000ee80000300800 */
[----:B----4-:R1:W-:Y:S04]  /*c9a90*/  @P6 STG.E desc[UR60][R244.64], R248 ;  /* 0x000000f8f4006986 */ /* 0x0103e8000c10193c */
[----:B--2---:R2:W-:Y:S01]  /*c9aa0*/  @P4 STG.E desc[UR60][R238.64], R250 ;  /* 0x000000faee004986 */ /* 0x0045e2000c10193c */
[----:B------:R-:W-:-:S02]  /*c9ab0*/  ISETP.LT.AND P4, PT, R13, R197, !P2 ;  /* 0x000000c50d00720c */ /* 0x000fc40005781270 */
[----:B------:R-:W-:Y:S01]  /*c9ac0*/  ISETP.LT.AND P5, PT, R17, R246, !P3 ;  /* 0x000000f61100720c */ /* 0x000fe20005fa1270 */
[----:B------:R-:W4:Y:S01]  /*c9ad0*/  LDC R247, c[0x0][0x228] ;  /* 0x00008a00fff77b82 */ /* 0x000f220000000800 */
[----:B------:R-:W-:-:S07]  /*c9ae0*/  IMAD.IADD R14, R0, 0x1, R241 ;  /* 0x00000001000e7824 */ /* 0x000fce00078e02f1 */
[----:B------:R-:W3:Y:S01]  /*c9af0*/  LDC R199, c[0x0][0x228] ;  /* 0x00008a00ffc77b82 */ /* 0x000ee20000000800 */
[----:B-1----:R-:W3:Y:S04]  /*c9b00*/  LDL.LU R248, [R1+0xa74] ;  /* 0x000a740001f87983 */ /* 0x002ee80000300800 */
[----:B--2---:R-:W2:Y:S04]  /*c9b10*/  LDL.LU R250, [R1+0x284] ;  /* 0x0002840001fa7983 */ /* 0x004ea80000300800 */
[----:B------:R-:W3:Y:S01]  /*c9b20*/  LDL.LU R197, [R1+0xe84] ;  /* 0x000e840001c57983 */ /* 0x000ee20000300800 */
[----:B------:R-:W-:Y:S01]  /*c9b30*/  ISETP.LT.AND P3, PT, R15, R243, !P3 ;  /* 0x000000f30f00720c */ /* 0x000fe20005f61270 */
[----:B------:R-:W-:-:S04]  /*c9b40*/  IMAD.WIDE R244, R0, 0x4, R6 ;  /* 0x0000000400f47825 */ /* 0x000fc800078e0206 */
[----:B------:R-:W-:Y:S01]  /*c9b50*/  IMAD.WIDE R238, R0, 0x4, R8 ;  /* 0x0000000400ee7825 */ /* 0x000fe200078e0208 */
[----:B------:R-:W-:Y:S01]  /*c9b60*/  ISETP.LT.AND P6, PT, R11, R232, !P2 ;  /* 0x000000e80b00720c */ /* 0x000fe200057c1270 */
[----:B------:R-:W1:Y:S08]  /*c9b70*/  LDC R246, c[0x0][0x228] ;  /* 0x00008a00fff67b82 */ /* 0x000e700000000800 */
[----:B------:R-:W2:Y:S01]  /*c9b80*/  LDC R243, c[0x0][0x228] ;  /* 0x00008a00fff37b82 */ /* 0x000ea20000000800 */
[----:B------:R4:W-:Y:S07]  /*c9b90*/  @P5 STG.E desc[UR60][R244.64], R251 ;  /* 0x000000fbf4005986 */ /* 0x0009ee000c10193c */
[----:B------:R-:W2:Y:S01]  /*c9ba0*/  LDC.64 R232, c[0x0][0x228] ;  /* 0x00008a00ffe87b82 */ /* 0x000ea20000000a00 */
[----:B------:R4:W-:Y:S04]  /*c9bb0*/  @P3 STG.E desc[UR60][R238.64], R252 ;  /* 0x000000fcee003986 */ /* 0x0009e8000c10193c */
[----:B----4-:R-:W4:Y:S04]  /*c9bc0*/  LDL.LU R251, [R1+0x1a78] ;  /* 0x001a780001fb7983 */ /* 0x010f280000300800 */
[----:B------:R-:W4:Y:S01]  /*c9bd0*/  LDL.LU R252, [R1+0x1678] ;  /* 0x0016780001fc7983 */ /* 0x000f220000300800 */
[----:B------:R-:W-:-:S04]  /*c9be0*/  IMAD.WIDE R244, R14, 0x4, R2 ;  /* 0x000000040ef47825 */ /* 0x000fc800078e0202 */
[----:B------:R-:W-:Y:S01]  /*c9bf0*/  IMAD.WIDE R238, R14, 0x4, R4 ;  /* 0x000000040eee7825 */ /* 0x000fe200078e0204 */
[----:B------:R-:W-:Y:S02]  /*c9c00*/  ISETP.LT.AND P3, PT, R17, R247, !P2 ;  /* 0x000000f71100720c */ /* 0x000fe40005761270 */
[----:B------:R-:W2:Y:S01]  /*c9c10*/  LDC R247, c[0x0][0x228] ;  /* 0x00008a00fff77b82 */ /* 0x000ea20000000800 */
[----:B------:R-:W-:Y:S01]  /*c9c20*/  VIADD R16, R10, 0x144 ;  /* 0x000001440a107836 */ /* 0x000fe20000000000 */
[----:B-1----:R-:W-:Y:S01]  /*c9c30*/  ISETP.LT.AND P2, PT, R15, R246, !P2 ;  /* 0x000000f60f00720c */ /* 0x002fe20005741270 */
[----:B------:R-:W-:-:S05]  /*c9c40*/  IMAD.IADD R0, R14, 0x1, R235 ;  /* 0x000000010e007824 */ /* 0x000fca00078e02eb */
[----:B------:R-:W1:Y:S01]  /*c9c50*/  LDC R246, c[0x0][0x228] ;  /* 0x00008a00fff67b82 */ /* 0x000e620000000800 */
[----:B------:R-:W-:Y:S02]  /*c9c60*/  ISETP.GE.AND P5, PT, R16, R237, PT ;  /* 0x000000ed1000720c */ /* 0x000fe40003fa6270 */
[----:B------:R-:W-:-:S05]  /*c9c70*/  IADD3 R16, R10, 0x145, RZ ;  /* 0x000001450a107810 */ /* 0x000fca0007ffe0ff */
[----:B------:R-:W1:Y:S01]  /*c9c80*/  LDC R237, c[0x0][0x248] ;  /* 0x00009200ffed7b82 */ /* 0x000e620000000800 */
[----:B---3--:R3:W-:Y:S04]  /*c9c90*/  @P6 STG.E desc[UR60][R244.64], R197 ;  /* 0x000000c5f4006986 */ /* 0x0087e8000c10193c */
[----:B------:R1:W-:Y:S03]  /*c9ca0*/  @P4 STG.E desc[UR60][R238.64], R249 ;  /* 0x000000f9ee004986 */ /* 0x0003e6000c10193c */
        /* <DEDUP_REMOVED lines=8> */
[----:B------:R4:W-:Y:S04]  /*c9d30*/  @P3 STG.E desc[UR60][R244.64], R248 ;  /* 0x000000f8f4003986 */ /* 0x0009e8000c10193c */
[----:B--2---:R2:W-:Y:S01]  /*c9d40*/  @P2 STG.E desc[UR60][R240.64], R250 ;  /* 0x000000faf0002986 */ /* 0x0045e2000c10193c */
[----:B------:R-:W-:-:S02]  /*c9d50*/  ISETP.LT.AND P2, PT, R17, R243, !P5 ;  /* 0x000000f31100720c */ /* 0x000fc40006f41270 */
[----:B------:R-:W-:Y:S02]  /*c9d60*/  ISETP.LT.AND P5, PT, R15, R247, !P5 ;  /* 0x000000f70f00720c */ /* 0x000fe40006fa1270 */
[----:B------:R-:W-:Y:S01]  /*c9d70*/  ISETP.GE.AND P3, PT, R16, R233, PT ;  /* 0x000000e91000720c */ /* 0x000fe20003f66270 */
[----:B----4-:R-:W-:-:S04]  /*c9d80*/  IMAD.WIDE R244, R0, 0x4, R2 ;  /* 0x0000000400f47825 */ /* 0x010fc800078e0202 */
[----:B--2---:R-:W-:Y:S01]  /*c9d90*/  IMAD.WIDE R240, R0, 0x4, R4 ;  /* 0x0000000400f07825 */ /* 0x004fe200078e0204 */
[----:B------:R-:W2:Y:S04]  /*c9da0*/  LDL.LU R250, [R1+0x688] ;  /* 0x0006880001fa7983 */ /* 0x000ea80000300800 */
[----:B------:R-:W4:Y:S04]  /*c9db0*/  LDL.LU R247, [R1+0x1278] ;  /* 0x0012780001f77983 */ /* 0x000f280000300800 */
[----:B------:R1:W-:Y:S04]  /*c9dc0*/  @P6 STG.E desc[UR60][R244.64], R251 ;  /* 0x000000fbf4006986 */ /* 0x0003e8000c10193c */
[----:B------:R1:W-:Y:S01]  /*c9dd0*/  @P4 STG.E desc[UR60][R240.64], R252 ;  /* 0x000000fcf0004986 */ /* 0x0003e2000c10193c */
[----:B---3--:R-:W-:Y:S01]  /*c9de0*/  ISETP.LT.AND P4, PT, R13, R197, !P3 ;  /* 0x000000c50d00720c */ /* 0x008fe20005f81270 */
[----:B------:R-:W-:Y:S01]  /*c9df0*/  VIADD R16, R10, 0x146 ;  /* 0x000001460a107836 */ /* 0x000fe20000000000 */
[C---:B------:R-:W-:Y:S01]  /*c9e00*/  IADD3 R14, R0.reuse, R237, RZ ;  /* 0x000000ed000e7210 */ /* 0x040fe20007ffe0ff */
[----:B------:R-:W3:Y:S08]  /*c9e10*/  LDC R243, c[0x0][0x228] ;  /* 0x00008a00fff37b82 */ /* 0x000ef00000000800 */
[----:B------:R-:W3:Y:S08]  /*c9e20*/  LDC R233, c[0x0][0x248] ;  /* 0x00009200ffe97b82 */ /* 0x000ef00000000800 */
[----:B------:R-:W3:Y:S01]  /*c9e30*/  LDC R248, c[0x0][0x228] ;  /* 0x00008a00fff87b82 */ /* 0x000ee20000000800 */
[C---:B-1----:R-:W-:Y:S01]  /*c9e40*/  IMAD.WIDE R244, R0.reuse, 0x4, R6 ;  /* 0x0000000400f47825 */ /* 0x042fe200078e0206 */
[----:B------:R-:W3:Y:S04]  /*c9e50*/  LDL.LU R252, [R1+0x288] ;  /* 0x0002880001fc7983 */ /* 0x000ee80000300800 */
[----:B------:R-:W2:Y:S04]  /*c9e60*/  LDL.LU R197, [R1+0xe88] ;  /* 0x000e880001c57983 */ /* 0x000ea80000300800 */
[----:B------:R-:W3:Y:S01]  /*c9e70*/  LDL.LU R251, [R1+0x1a7c] ;  /* 0x001a7c0001fb7983 */ /* 0x000ee20000300800 */
[----:B------:R-:W-:Y:S01]  /*c9e80*/  ISETP.LT.AND P6, PT, R11, R234, !P3 ;  /* 0x000000ea0b00720c */ /* 0x000fe20005fc1270 */
[----:B------:R-:W-:Y:S01]  /*c9e90*/  IMAD.WIDE R240, R0, 0x4, R8 ;  /* 0x0000000400f07825 */ /* 0x000fe200078e0208 */
[----:B------:R-:W1:Y:S08]  /*c9ea0*/  LDC.64 R234, c[0x0][0x228] ;  /* 0x00008a00ffea7b82 */ /* 0x000e700000000a00 */
[----:B------:R-:W1:Y:S01]  /*c9eb0*/  LDC R237, c[0x0][0x248] ;  /* 0x00009200ffed7b82 */ /* 0x000e620000000800 */
[----:B------:R1:W-:Y:S01]  /*c9ec0*/  @P2 STG.E desc[UR60][R244.64], R249 ;  /* 0x000000f9f4002986 */ /* 0x0003e2000c10193c */
[----:B------:R-:W-:-:S03]  /*c9ed0*/  ISETP.GE.AND P2, PT, R16, R239, PT ;  /* 0x000000ef1000720c */ /* 0x000fc60003f46270 */
[----:B-1----:R-:W3:Y:S04]  /*c9ee0*/  LDL.LU R249, [R1+0x167c] ;  /* 0x00167c0001f97983 */ /* 0x002ee80000300800 */
[----:B------:R-:W3:Y:S01]  /*c9ef0*/  LDL.LU R239, [R1+0xa78] ;  /* 0x000a780001ef7983 */ /* 0x000ee20000300800 */
[----:B------:R-:W-:-:S03]  /*c9f00*/  IMAD.WIDE R244, R14, 0x4, R2 ;  /* 0x000000040ef47825 */ /* 0x000fc600078e0202 */
[----:B----4-:R1:W-:Y:S02]  /*c9f10*/  @P5 STG.E desc[UR60][R240.64], R247 ;  /* 0x000000f7f0005986 */ /* 0x0103e4000c10193c */
[----:B-1----:R-:W-:Y:S01]  /*c9f20*/  IMAD.WIDE R240, R14, 0x4, R4 ;  /* 0x000000040ef07825 */ /* 0x002fe200078e0204 */
[----:B------:R-:W1:Y:S01]  /*c9f30*/  LDC R247, c[0x0][0x228] ;  /* 0x00008a00fff77b82 */ /* 0x000e620000000800 */
[----:B--2---:R2:W-:Y:S04]  /*c9f40*/  @P6 STG.E desc[UR60][R244.64], R197 ;  /* 0x000000c5f4006986 */ /* 0x0045e8000c10193c */
[----:B------:R4:W-:Y:S01]  /*c9f50*/  @P4 STG.E desc[UR60][R240.64], R250 ;  /* 0x000000faf0004986 */ /* 0x0009e2000c10193c */
[----:B------:R-:W-:Y:S02]  /*c9f60*/  ISETP.LT.AND P5, PT, R17, R246, !P3 ;  /* 0x000000f61100720c */ /* 0x000fe40005fa1270 */
[----:B--2---:R-:W2:Y:S01]  /*c9f70*/  LDC R197, c[0x0][0x228] ;  /* 0x00008a00ffc57b82 */ /* 0x004ea20000000800 */
[----:B----4-:R-:W4:Y:S01]  /*c9f80*/  LDL.LU R250, [R1+0x1e9c] ;  /* 0x001e9c0001fa7983 */ /* 0x010f220000300800 */
[----:B---3--:R-:W-:-:S02]  /*c9f90*/  ISETP.LT.AND P3, PT, R15, R243, !P3 ;  /* 0x000000f30f00720c */ /* 0x008fc40005f61270 */
[----:B------:R-:W-:Y:S02]  /*c9fa0*/  ISETP.LT.AND P6, PT, R11, R242, !P2 ;  /* 0x000000f20b00720c */ /* 0x000fe400057c1270 */
[----:B------:R-:W-:Y:S01]  /*c9fb0*/  ISETP.LT.AND P4, PT, R13, R199, !P2 ;  /* 0x000000c70d00720c */ /* 0x000fe20005781270 */
[----:B------:R-:W-:-:S04]  /*c9fc0*/  IMAD.WIDE R244, R14, 0x4, R6 ;  /* 0x000000040ef47825 */ /* 0x000fc800078e0206 */
[----:B------:R-:W-:-:S04]  /*c9fd0*/  IMAD.WIDE R242, R14, 0x4, R8 ;  /* 0x000000040ef27825 */ /* 0x000fc800078e0208 */
[----:B------:R-:W-:Y:S02]  /*c9fe0*/  IMAD.IADD R0, R14, 0x1, R233 ;  /* 0x000000010e007824 */ /* 0x000fe400078e02e9 */
[----:B------:R-:W-:Y:S01]  /*c9ff0*/  VIADD R16, R10, 0x147 ;  /* 0x000001470a107836 */ /* 0x000fe20000000000 */
[----:B------:R-:W3:Y:S08]  /*ca000*/  LDC R246, c[0x0][0x228] ;  /* 0x00008a00fff67b82 */ /* 0x000ef00000000800 */
[----:B------:R-:W4:Y:S01]  /*ca010*/  LDC.64 R240, c[0x0][0x228] ;  /* 0x00008a00fff07b82 */ /* 0x000f220000000a00 */
[----:B------:R-:W-:-:S07]  /*ca020*/  IMAD.IADD R14, R0, 0x1, R237 ;  /* 0x00000001000e7824 */ /* 0x000fce00078e02ed */
[----:B------:R-:W3:Y:S01]  /*ca030*/  LDC R233, c[0x0][0x228] ;  /* 0x00008a00ffe97b82 */ /* 0x000ee20000000800 */
[----:B------:R2:W-:Y:S04]  /*ca040*/  @P5 STG.E desc[UR60][R244.64], R239 ;  /* 0x000000eff4005986 */ /* 0x0005e8000c10193c */
[----:B------:R3:W-:Y:S01]  /*ca050*/  @P3 STG.E desc[UR60][R242.64], R252 ;  /* 0x000000fcf2003986 */ /* 0x0007e2000c10193c */
[----:B------:R-:W-:Y:S02]  /*ca060*/  ISETP.GE.AND P5, PT, R16, R235, PT ;  /* 0x000000eb1000720c */ /* 0x000fe40003fa6270 */
[----:B------:R-:W-:Y:S02]  /*ca070*/  ISETP.LT.AND P3, PT, R17, R248, !P2 ;  /* 0x000000f81100720c */ /* 0x000fe40005761270 */
[----:B-1----:R-:W-:Y:S01]  /*ca080*/  ISETP.LT.AND P2, PT, R15, R247, !P2 ;  /* 0x000000f70f00720c */ /* 0x002fe20005741270 */
[----:B------:R-:W1:Y:S08]  /*ca090*/  LDC R235, c[0x0][0x248] ;  /* 0x00009200ffeb7b82 */ /* 0x000e700000000800 */
[----:B--2---:R-:W2:Y:S08]  /*ca0a0*/  LDC R239, c[0x0][0x228] ;  /* 0x00008a00ffef7b82 */ /* 0x004eb00000000800 */
[----:B------:R-:W2:Y:S01]  /*ca0b0*/  LDC R248, c[0x0][0x228] ;  /* 0x00008a00fff87b82 */ /* 0x000ea20000000800 */
[----:B------:R-:W-:-:S04]  /*ca0c0*/  IMAD.WIDE R244, R0, 0x4, R2 ;  /* 0x0000000400f47825 */ /* 0x000fc800078e0202 */
[----:B---3--:R-:W-:Y:S01]  /*ca0d0*/  IMAD.WIDE R242, R0, 0x4, R4 ;  /* 0x0000000400f27825 */ /* 0x008fe200078e0204 */
[----:B------:R-:W3:Y:S04]  /*ca0e0*/  LDL.LU R252, [R1+0x68c] ;  /* 0x00068c0001fc7983 */ /* 0x000ee80000300800 */
[----:B------:R-:W-:Y:S04]  /*ca0f0*/  @P6 STG.E desc[UR60][R244.64], R251 ;  /* 0x000000fbf4006986 */ /* 0x000fe8000c10193c */
[----:B------:R1:W-:Y:S04]  /*ca100*/  @P4 STG.E desc[UR60][R242.64], R249 ;  /* 0x000000f9f2004986 */ /* 0x0003e8000c10193c */
[----:B------:R-:W3:Y:S01]  /*ca110*/  LDL.LU R247, [R1+0xa7c] ;  /* 0x000a7c0001f77983 */ /* 0x000ee20000300800 */
[----:B------:R-:W-:-:S03]  /*ca120*/  ISETP.LT.AND P4, PT, R13, R197, !P5 ;  /* 0x000000c50d00720c */ /* 0x000fc60006f81270 */
[----:B-1----:R-:W3:Y:S04]  /*ca130*/  LDL.LU R249, [R1+0x28c] ;  /* 0x00028c0001f97983 */ /* 0x002ee80000300800 */
[----:B------:R-:W2:Y:S04]  /*ca140*/  LDL.LU R197, [R1+0xe8c] ;  /* 0x000e8c0001c57983 */ /* 0x000ea80000300800 */
[----:B------:R-:W3:Y:S01]  /*ca150*/  LDL.LU R237, [R1+0x127c] ;  /* 0x00127c0001ed7983 */ /* 0x000ee20000300800 */
[----:B------:R-:W-:-:S03]  /*ca160*/  IMAD.WIDE R244, R0, 0x4, R6 ;  /* 0x0000000400f47825 */ /* 0x000fc600078e0206 */
[----:B------:R-:W2:Y:S04]  /*ca170*/  LDL.LU R251, [R1+0x1a80] ;  /* 0x001a800001fb7983 */ /* 0x000ea80000300800 */
[----:B----4-:R1:W-:Y:S04]  /*ca180*/  @P3 STG.E desc[UR60][R244.64], R250 ;  /* 0x000000faf4003986 */ /* 0x0103e8000c10193c */
[----:B-1----:R-:W4:Y:S01]  /*ca190*/  LDL.LU R250, [R1+0x1680] ;  /* 0x0016800001fa7983 */ /* 0x002f220000300800 */
[----:B------:R-:W-:Y:S01]  /*ca1a0*/  ISETP.LT.AND P6, PT, R11, R198, !P5 ;  /* 0x000000c60b00720c */ /* 0x000fe20006fc1270 */
[----:B------:R-:W-:-:S04]  /*ca1b0*/  IMAD.WIDE R242, R0, 0x4, R8 ;  /* 0x0000000400f27825 */ /* 0x000fc800078e0208 */
[----:B------:R-:W-:Y:S01]  /*ca1c0*/  IMAD.WIDE R244, R14, 0x4, R2 ;  /* 0x000000040ef47825 */ /* 0x000fe200078e0202 */
[----:B------:R-:W1:Y:S01]  /*ca1d0*/  LDC.64 R198, c[0x0][0x228] ;  /* 0x00008a00ffc67b82 */ /* 0x000e620000000a00 */
[----:B------:R-:W-:-:S04]  /*ca1e0*/  IADD3 R16, R10, 0x148, RZ ;  /* 0x000001480a107810 */ /* 0x000fc80007ffe0ff */
[----:B------:R-:W-:Y:S02]  /*ca1f0*/  ISETP.GE.AND P3, PT, R16, R241, PT ;  /* 0x000000f11000720c */ /* 0x000fe40003f66270 */
[----:B------:R-:W-:Y:S01]  /*ca200*/  IADD3 R0, R14, R235, RZ ;  /* 0x000000eb0e007210 */ /* 0x000fe20007ffe0ff */
[----:B------:R-:W-:Y:S01]  /*ca210*/  VIADD R16, R10, 0x149 ;  /* 0x000001490a107836 */ /* 0x000fe20000000000 */
[----:B------:R-:W4:Y:S08]  /*ca220*/  LDC R241, c[0x0][0x228] ;  /* 0x00008a00fff17b82 */ /* 0x000f300000000800 */
[----:B------:R-:W4:Y:S01]  /*ca230*/  LDC R235, c[0x0][0x248] ;  /* 0x00009200ffeb7b82 */ /* 0x000f220000000800 */
[----:B---3--:R3:W-:Y:S01]  /*ca240*/  @P2 STG.E desc[UR60][R242.64], R237 ;  /* 0x000000edf2002986 */ /* 0x0087e2000c10193c */
[----:B------:R-:W-:-:S03]  /*ca250*/  ISETP.LT.AND P2, PT, R17, R246, !P5 ;  /* 0x000000f61100720c */ /* 0x000fc60006f41270 */
[----:B--2---:R2:W-:Y:S01]  /*ca260*/  @P6 STG.E desc[UR60][R244.64], R197 ;  /* 0x000000c5f4006986 */ /* 0x0045e2000c10193c */
[----:B------:R-:W-:Y:S02]  /*ca270*/  ISETP.LT.AND P5, PT, R15, R239, !P5 ;  /* 0x000000ef0f00720c */ /* 0x000fe40006fa1270 */
[----:B------:R-:W4:Y:S08]  /*ca280*/  LDC R246, c[0x0][0x228] ;  /* 0x00008a00fff67b82 */ /* 0x000f300000000800 */
[----:B------:R-:W4:Y:S01]  /*ca290*/  LDC R239, c[0x0][0x248] ;  /* 0x00009200ffef7b82 */ /* 0x000f220000000800 */
[----:B---3--:R-:W-:-:S07]  /*ca2a0*/  IMAD.WIDE R242, R14, 0x4, R4 ;  /* 0x000000040ef27825 */ /* 0x008fce00078e0204 */
[----:B--2---:R-:W2:Y:S01]  /*ca2b0*/  LDC R197, c[0x0][0x228] ;  /* 0x00008a00ffc57b82 */ /* 0x004ea20000000800 */
[----:B------:R3:W-:Y:S01]  /*ca2c0*/  @P4 STG.E desc[UR60][R242.64], R252 ;  /* 0x000000fcf2004986 */ /* 0x0007e2000c10193c */
[----:B------:R-:W-:Y:S02]  /*ca2d0*/  ISETP.LT.AND P6, PT, R11, R236, !P3 ;  /* 0x000000ec0b00720c */ /* 0x000fe40005fc1270 */
[----:B------:R-:W-:Y:S01]  /*ca2e0*/  ISETP.LT.AND P4, PT, R13, R233, !P3 ;  /* 0x000000e90d00720c */ /* 0x000fe20005f81270 */
[C---:B------:R-:W-:Y:S01]  /*ca2f0*/  IMAD.WIDE R236, R14.reuse, 0x4, R6 ;  /* 0x000000040eec7825 */ /* 0x040fe200078e0206 */
[----:B---3--:R-:W3:Y:S03]  /*ca300*/  LDL.LU R252, [R1+0x1ea0] ;  /* 0x001ea00001fc7983 */ /* 0x008ee60000300800 */
[----:B------:R-:W-:Y:S01]  /*ca310*/  IMAD.WIDE R244, R14, 0x4, R8 ;  /* 0x000000040ef47825 */ /* 0x000fe200078e0208 */
[----:B------:R4:W-:Y:S01]  /*ca320*/  @P2 STG.E desc[UR60][R236.64], R247 ;  /* 0x000000f7ec002986 */ /* 0x0009e2000c10193c */
[----:B-1----:R-:W-:-:S02]  /*ca330*/  ISETP.GE.AND P2, PT, R16, R199, PT ;  /* 0x000000c71000720c */ /* 0x002fc40003f46270 */
[----:B----4-:R-:W-:Y:S01]  /*ca340*/  IMAD.IADD R14, R0, 0x1, R239 ;  /* 0x00000001000e7824 */ /* 0x010fe200078e02ef */
[----:B------:R-:W1:Y:S01]  /*ca350*/  LDC.64 R242, c[0x0][0x228] ;  /* 0x00008a00fff27b82 */ /* 0x000e620000000a00 */
[----:B------:R4:W-:Y:S01]  /*ca360*/  @P5 STG.E desc[UR60][R244.64], R249 ;  /* 0x000000f9f4005986 */ /* 0x0009e2000c10193c */
[----:B------:R-:W-:-:S06]  /*ca370*/  ISETP.LT.AND P5, PT, R17, R248, !P3 ;  /* 0x000000f81100720c */ /* 0x000fcc0005fa1270 */
[----:B------:R-:W1:Y:S08]  /*ca380*/  LDC R199, c[0x0][0x228] ;  /* 0x00008a00ffc77b82 */ /* 0x000e700000000800 */
[----:B------:R-:W1:Y:S01]  /*ca390*/  LDC R247, c[0x0][0x228] ;  /* 0x00008a00fff77b82 */ /* 0x000e620000000800 */
[----:B------:R-:W-:-:S04]  /*ca3a0*/  IMAD.WIDE R236, R0, 0x4, R2 ;  /* 0x0000000400ec7825 */ /* 0x000fc800078e0202 */
[----:B----4-:R-:W-:Y:S01]  /*ca3b0*/  IMAD.WIDE R244, R0, 0x4, R4 ;  /* 0x0000000400f47825 */ /* 0x010fe200078e0204 */
[----:B------:R-:W4:Y:S04]  /*ca3c0*/  LDL.LU R249, [R1+0x690] ;  /* 0x0006900001f97983 */ /* 0x000f280000300800 */
[----:B------:R-:W-:Y:S04]  /*ca3d0*/  @P6 STG.E desc[UR60][R236.64], R251 ;  /* 0x000000fbec006986 */ /* 0x000fe8000c10193c */
[----:B------:R2:W-:Y:S04]  /*ca3e0*/  @P4 STG.E desc[UR60][R244.64], R250 ;  /* 0x000000faf4004986 */ /* 0x0005e8000c10193c */
[----:B------:R-:W4:Y:S01]  /*ca3f0*/  LDL.LU R248, [R1+0xa90] ;  /* 0x000a900001f87983 */ /* 0x000f220000300800 */
[----:B--2---:R-:W-:-:S03]  /*ca400*/  ISETP.LT.AND P4, PT, R13, R197, !P2 ;  /* 0x000000c50d00720c */ /* 0x004fc60005781270 */
[----:B------:R-:W2:Y:S04]  /*ca410*/  LDL.LU R250, [R1+0xa80] ;  /* 0x000a800001fa7983 */ /* 0x000ea80000300800 */
[----:B------:R-:W4:Y:S04]  /*ca420*/  LDL.LU R197, [R1+0xe90] ;  /* 0x000e900001c57983 */ /* 0x000f280000300800 */
[----:B------:R-:W2:Y:S01]  /*ca430*/  LDL.LU R239, [R1+0x1280] ;  /* 0x0012800001ef7983 */ /* 0x000ea20000300800 */
[----:B------:R-:W-:-:S03]  /*ca440*/  IMAD.WIDE R236, R0, 0x4, R6 ;  /* 0x0000000400ec7825 */ /* 0x000fc600078e0206 */
[----:B------:R-:W4:Y:S01]  /*ca450*/  LDL.LU R251, [R1+0x1a84] ;  /* 0x001a840001fb7983 */ /* 0x000f220000300800 */
[----:B------:R-:W-:Y:S02]  /*ca460*/  ISETP.LT.AND P3, PT, R15, R246, !P3 ;  /* 0x000000f60f00720c */ /* 0x000fe40005f61270 */
[----:B------:R-:W-:Y:S01]  /*ca470*/  ISETP.LT.AND P6, PT, R11, R232, !P2 ;  /* 0x000000e80b00720c */ /* 0x000fe200057c1270 */
[----:B------:R-:W-:Y:S01]  /*ca480*/  IMAD.WIDE R244, R0, 0x4, R8 ;  /* 0x0000000400f47825 */ /* 0x000fe200078e0208 */
[----:B------:R-:W1:Y:S01]  /*ca490*/  LDC.64 R232, c[0x0][0x228] ;  /* 0x00008a00ffe87b82 */ /* 0x000e620000000a00 */
[----:B---3--:R3:W-:Y:S02]  /*ca4a0*/  @P5 STG.E desc[UR60][R236.64], R252 ;  /* 0x000000fcec005986 */ /* 0x0087e4000c10193c */
[----:B------:R-:W-:-:S05]  /*ca4b0*/  VIADD R16, R10, 0x14a ;  /* 0x0000014a0a107836 */ /* 0x000fca0000000000 */
[----:B------:R-:W1:Y:S01]  /*ca4c0*/  LDC R246, c[0x0][0x228] ;  /* 0x00008a00fff67b82 */ /* 0x000e620000000800 */
[----:B---3--:R-:W3:Y:S01]  /*ca4d0*/  LDL.LU R252, [R1+0x1684] ;  /* 0x0016840001fc7983 */ /* 0x008ee20000300800 */
[----:B------:R-:W-:-:S03]  /*ca4e0*/  IMAD.WIDE R236, R14, 0x4, R2 ;  /* 0x000000040eec7825 */ /* 0x000fc600078e0202 */
[----:B--2---:R2:W-:Y:S04]  /*ca4f0*/  @P3 STG.E desc[UR60][R244.64], R239 ;  /* 0x000000eff4003986 */ /* 0x0045e8000c10193c */
[----:B----4-:R4:W-:Y:S01]  /*ca500*/  @P6 STG.E desc[UR60][R236.64], R197 ;  /* 0x000000c5ec006986 */ /* 0x0109e2000c10193c */
[----:B--2---:R-:W-:Y:S01]  /*ca510*/  IMAD.WIDE R244, R14, 0x4, R4 ;  /* 0x000000040ef47825 */ /* 0x004fe200078e0204 */
[----:B-1----:R-:W-:Y:S01]  /*ca520*/  ISETP.LT.AND P3, PT, R17, R247, !P2 ;  /* 0x000000f71100720c */ /* 0x002fe20005761270 */
[----:B----4-:R-:W1:Y:S01]  /*ca530*/  LDC R197, c[0x0][0x228] ;  /* 0x00008a00ffc57b82 */ /* 0x010e620000000800 */
[----:B------:R-:W-:Y:S01]  /*ca540*/  ISETP.GE.AND P5, PT, R16, R243, PT ;  /* 0x000000f31000720c */ /* 0x000fe20003fa6270 */
[----:B------:R-:W-:Y:S01]  /*ca550*/  IMAD.IADD R0, R14, 0x1, R235 ;  /* 0x000000010e007824 */ /* 0x000fe200078e02eb */
[----:B------:R2:W-:Y:S01]  /*ca560*/  @P4 STG.E desc[UR60][R244.64], R249 ;  /* 0x000000f9f4004986 */ /* 0x0005e2000c10193c */
[----:B------:R-:W-:-:S04]  /*ca570*/  ISETP.LT.AND P2, PT, R15, R241, !P2 ;  /* 0x000000f10f00720c */ /* 0x000fc80005741270 */
[----:B------:R-:W4:Y:S01]  /*ca580*/  LDC R241, c[0x0][0x248] ;  /* 0x00009200fff17b82 */ /* 0x000f220000000800 */
[----:B------:R-:W-:-:S07]  /*ca590*/  IADD3 R16, R10, 0x14b, RZ ;  /* 0x0000014b0a107810 */ /* 0x000fce0007ffe0ff */
[----:B------:R-:W1:Y:S08]  /*ca5a0*/  LDC R243, c[0x0][0x228] ;  /* 0x00008a00fff37b82 */ /* 0x000e700000000800 */
[----:B------:R-:W1:Y:S08]  /*ca5b0*/  LDC R247, c[0x0][0x228] ;  /* 0x00008a00fff77b82 */ /* 0x000e700000000800 */
[----:B------:R-:W1:Y:S01]  /*ca5c0*/  LDC.64 R236, c[0x0][0x228] ;  /* 0x00008a00ffec7b82 */ /* 0x000e620000000a00 */
[----:B--2---:R-:W2:Y:S01]  /*ca5d0*/  LDL.LU R249, [R1+0x1ea4] ;  /* 0x001ea40001f97983 */ /* 0x004ea20000300800 */
[----:B------:R-:W-:-:S02]  /*ca5e0*/  ISETP.LT.AND P6, PT, R11, R238, !P5 ;  /* 0x000000ee0b00720c */ /* 0x000fc40006fc1270 */
[----:B------:R-:W-:Y:S01]  /*ca5f0*/  ISETP.LT.AND P4, PT, R13, R199, !P5 ;  /* 0x000000c70d00720c */ /* 0x000fe20006f81270 */
[----:B------:R-:W-:-:S04]  /*ca600*/  IMAD.WIDE R244, R14, 0x4, R6 ;  /* 0x000000040ef47825 */ /* 0x000fc800078e0206 */
[----:B------:R-:W-:Y:S01]  /*ca610*/  IMAD.WIDE R238, R14, 0x4, R8 ;  /* 0x000000040eee7825 */ /* 0x000fe200078e0208 */
[----:B------:R-:W2:Y:S01]  /*ca620*/  LDC R199, c[0x0][0x228] ;  /* 0x00008a00ffc77b82 */ /* 0x000ea20000000800 */
[----:B------:R4:W-:Y:S04]  /*ca630*/  @P3 STG.E desc[UR60][R244.64], R248 ;  /* 0x000000f8f4003986 */ /* 0x0009e8000c10193c */
[----:B------:R4:W-:Y:S01]  /*ca640*/  @P2 STG.E desc[UR60][R238.64], R250 ;  /* 0x000000faee002986 */ /* 0x0009e2000c10193c */
[----:B------:R-:W-:Y:S01]  /*ca650*/  ISETP.GE.AND P3, PT, R16, R233, PT ;  /* 0x000000e91000720c */ /* 0x000fe20003f66270 */
[----:B----4-:R-:W-:-:S04]  /*ca660*/  IMAD.WIDE R244, R0, 0x4, R2 ;  /* 0x0000000400f47825 */ /* 0x010fc800078e0202 */
[C---:B------:R-:W-:Y:S01]  /*ca670*/  IMAD.WIDE R238, R0.reuse, 0x4, R4 ;  /* 0x0000000400ee7825 */ /* 0x040fe200078e0204 */
[----:B------:R-:W4:Y:S04]  /*ca680*/  LDL.LU R250, [R1+0x694] ;  /* 0x0006940001fa7983 */ /* 0x000f280000300800 */
[----:B------:R1:W-:Y:S04]  /*ca690*/  @P6 STG.E desc[UR60][R244.64], R251 ;  /* 0x000000fbf4006986 */ /* 0x0003e8000c10193c */
[----:B------:R-:W4:Y:S01]  /*ca6a0*/  LDL.LU R248, [R1+0xa94] ;  /* 0x000a940001f87983 */ /* 0x000f220000300800 */
[----:B------:R-:W-:-:S02]  /*ca6b0*/  IADD3 R14, R0, R241, RZ ;  /* 0x000000f1000e7210 */ /* 0x000fc40007ffe0ff */
[----:B------:R-:W-:Y:S01]  /*ca6c0*/  ISETP.LT.AND P2, PT, R17, R246, !P5 ;  /* 0x000000f61100720c */ /* 0x000fe20006f41270 */
[----:B------:R-:W2:Y:S08]  /*ca6d0*/  LDC R233, c[0x0][0x248] ;  /* 0x00009200ffe97b82 */ /* 0x000eb00000000800 */
[----:B------:R-:W2:Y:S01]  /*ca6e0*/  LDC R246, c[0x0][0x228] ;  /* 0x00008a00fff67b82 */ /* 0x000ea20000000800 */
[----:B-1----:R-:W-:Y:S01]  /*ca6f0*/  IMAD.WIDE R244, R0, 0x4, R6 ;  /* 0x0000000400f47825 */ /* 0x002fe200078e0206 */
[----:B---3--:R1:W-:Y:S01]  /*ca700*/  @P4 STG.E desc[UR60][R238.64], R252 ;  /* 0x000000fcee004986 */ /* 0x0083e2000c10193c */
[----:B------:R-:W-:-:S03]  /*ca710*/  ISETP.LT.AND P4, PT, R13, R197, !P3 ;  /* 0x000000c50d00720c */ /* 0x000fc60005f81270 */
[----:B-1----:R-:W3:Y:S04]  /*ca720*/  LDL.LU R252, [R1+0xa84] ;  /* 0x000a840001fc7983 */ /* 0x002ee80000300800 */
[----:B------:R-:W4:Y:S04]  /*ca730*/  LDL.LU R197, [R1+0xe94] ;  /* 0x000e940001c57983 */ /* 0x000f280000300800 */
[----:B------:R-:W3:Y:S04]  /*ca740*/  LDL.LU R241, [R1+0x1284] ;  /* 0x0012840001f17983 */ /* 0x000ee80000300800 */
[----:B------:R-:W4:Y:S04]  /*ca750*/  LDL.LU R251, [R1+0x1a88] ;  /* 0x001a880001fb7983 */ /* 0x000f280000300800 */
[----:B--2---:R1:W-:Y:S04]  /*ca760*/  @P2 STG.E desc[UR60][R244.64], R249 ;  /* 0x000000f9f4002986 */ /* 0x0043e8000c10193c */
[----:B-1----:R-:W2:Y:S01]  /*ca770*/  LDL.LU R249, [R1+0x1688] ;  /* 0x0016880001f97983 */ /* 0x002ea20000300800 */
[----:B------:R-:W-:-:S02]  /*ca780*/  ISETP.LT.AND P5, PT, R15, R243, !P5 ;  /* 0x000000f30f00720c */ /* 0x000fc40006fa1270 */
[----:B------:R-:W-:Y:S01]  /*ca790*/  ISETP.LT.AND P6, PT, R11, R234, !P3 ;  /* 0x000000ea0b00720c */ /* 0x000fe20005fc1270 */
[----:B------:R-:W-:-:S04]  /*ca7a0*/  IMAD.WIDE R238, R0, 0x4, R8 ;  /* 0x0000000400ee7825 */ /* 0x000fc800078e0208 */
[----:B------:R-:W-:-:S04]  /*ca7b0*/  IMAD.WIDE R244, R14, 0x4, R2 ;  /* 0x000000040ef47825 */ /* 0x000fc800078e0202 */
[----:B------:R-:W-:Y:S01]  /*ca7c0*/  VIADD R16, R10, 0x14c ;  /* 0x0000014c0a107836 */ /* 0x000fe20000000000 */
[----:B------:R-:W1:Y:S08]  /*ca7d0*/  LDC.64 R234, c[0x0][0x228] ;  /* 0x00008a00ffea7b82 */ /* 0x000e700000000a00 */
[----:B------:R-:W1:Y:S01]  /*ca7e0*/  LDC R243, c[0x0][0x228] ;  /* 0x00008a00fff37b82 */ /* 0x000e620000000800 */
[----:B------:R-:W-:-:S07]  /*ca7f0*/  ISETP.GE.AND P2, PT, R16, R237, PT ;  /* 0x000000ed1000720c */ /* 0x000fce0003f46270 */
[----:B------:R-:W1:Y:S01]  /*ca800*/  LDC R237, c[0x0][0x248] ;  /* 0x00009200ffed7b82 */ /* 0x000e620000000800 */
[----:B------:R-:W-:Y:S02]  /*ca810*/  IMAD.IADD R0, R14, 0x1, R233 ;  /* 0x000000010e007824 */ /* 0x000fe400078e02e9 */
[----:B------:R-:W-:-:S05]  /*ca820*/  VIADD R16, R10, 0x14d ;  /* 0x0000014d0a107836 */ /* 0x000fca0000000000 */
[----:B------:R-:W2:Y:S01]  /*ca830*/  LDC R233, c[0x0][0x228] ;  /* 0x00008a00ffe97b82 */ /* 0x000ea20000000800 */
[----:B---3--:R3:W-:Y:S01]  /*ca840*/  @P5 STG.E desc[UR60][R238.64], R241 ;  /* 0x000000f1ee005986 */ /* 0x0087e2000c10193c */
[----:B------:R-:W-:-:S03]  /*ca850*/  ISETP.LT.AND P5, PT, R17, R247, !P3 ;  /* 0x000000f71100720c */ /* 0x000fc60005fa1270 */
[----:B----4-:R4:W-:Y:S03]  /*ca860*/  @P6 STG.E desc[UR60][R244.64], R197 ;  /* 0x000000c5f4006986 */ /* 0x0109e6000c10193c */
[----:B------:R-:W1:Y:S01]  /*ca870*/  LDC R247, c[0x0][0x228] ;  /* 0x00008a00fff77b82 */ /* 0x000e620000000800 */
[----:B------:R-:W-:Y:S01]  /*ca880*/  ISETP.LT.AND P3, PT, R15, R246, !P3 ;  /* 0x000000f60f00720c */ /* 0x000fe20005f61270 */
[----:B---3--:R-:W-:-:S06]  /*ca890*/  IMAD.WIDE R238, R14, 0x4, R4 ;  /* 0x000000040eee7825 */ /* 0x008fcc00078e0204 */
[----:B----4-:R-:W3:Y:S01]  /*ca8a0*/  LDC R197, c[0x0][0x228] ;  /* 0x00008a00ffc57b82 */ /* 0x010ee20000000800 */
[----:B------:R-:W-:Y:S01]  /*ca8b0*/  ISETP.LT.AND P6, PT, R11, R240, !P2 ;  /* 0x000000f00b00720c */ /* 0x000fe200057c1270 */
[C---:B------:R-:W-:Y:S01]  /*ca8c0*/  IMAD.WIDE R244, R14.reuse, 0x4, R6 ;  /* 0x000000040ef47825 */ /* 0x040fe200078e0206 */
[----:B------:R4:W-:Y:S01]  /*ca8d0*/  @P4 STG.E desc[UR60][R238.64], R250 ;  /* 0x000000faee004986 */ /* 0x0009e2000c10193c */
[----:B------:R-:W-:Y:S02]  /*ca8e0*/  ISETP.LT.AND P4, PT, R13, R199, !P2 ;  /* 0x000000c70d00720c */ /* 0x000fe40005781270 */
[----:B------:R-:W-:Y:S02]  /*ca8f0*/  IMAD.WIDE R240, R14, 0x4, R8 ;  /* 0x000000040ef07825 */ /* 0x000fe400078e0208 */
[----:B------:R-:W3:Y:S01]  /*ca900*/  LDC R246, c[0x0][0x228] ;  /* 0x00008a00fff67b82 */ /* 0x000ee20000000800 */
[----:B----4-:R-:W4:Y:S04]  /*ca910*/  LDL.LU R250, [R1+0x1ea8] ;  /* 0x001ea80001fa7983 */ /* 0x010f280000300800 */
[----:B------:R3:W-:Y:S04]  /*ca920*/  @P5 STG.E desc[UR60][R244.64], R248 ;  /* 0x000000f8f4005986 */ /* 0x0007e8000c10193c */
[----:B------:R3:W-:Y:S01]  /*ca930*/  @P3 STG.E desc[UR60][R240.64], R252 ;  /* 0x000000fcf0003986 */ /* 0x0007e2000c10193c */
[----:B-1----:R-:W-:-:S02]  /*ca940*/  ISETP.GE.AND P5, PT, R16, R235, PT ;  /* 0x000000eb1000720c */ /* 0x002fc40003fa6270 */
[----:B------:R-:W-:Y:S02]  /*ca950*/  ISETP.LT.AND P3, PT, R17, R243, !P2 ;  /* 0x000000f31100720c */ /* 0x000fe40005761270 */
[----:B------:R-:W-:Y:S01]  /*ca960*/  ISETP.LT.AND P2, PT, R15, R247, !P2 ;  /* 0x000000f70f00720c */ /* 0x000fe20005741270 */
[C---:B------:R-:W-:Y:S01]  /*ca970*/  IMAD.IADD R14, R0.reuse, 0x1, R237 ;  /* 0x00000001000e7824 */ /* 0x040fe200078e02ed */
[----:B------:R-:W1:Y:S08]  /*ca980*/  LDC R243, c[0x0][0x228] ;  /* 0x00008a00fff37b82 */ /* 0x000e700000000800 */
[----:B------:R-:W1:Y:S08]  /*ca990*/  LDC.64 R238, c[0x0][0x228] ;  /* 0x00008a00ffee7b82 */ /* 0x000e700000000a00 */
[----:B------:R-:W1:Y:S08]  /*ca9a0*/  LDC R235, c[0x0][0x248] ;  /* 0x00009200ffeb7b82 */ /* 0x000e700000000800 */
[----:B---3--:R-:W3:Y:S01]  /*ca9b0*/  LDC R248, c[0x0][0x228] ;  /* 0x00008a00fff87b82 */ /* 0x008ee20000000800 */
[----:B------:R-:W-:-:S04]  /*ca9c0*/  IMAD.WIDE R244, R0, 0x4, R2 ;  /* 0x0000000400f47825 */ /* 0x000fc800078e0202 */
[----:B------:R-:W-:Y:S01]  /*ca9d0*/  IMAD.WIDE R240, R0, 0x4, R4 ;  /* 0x0000000400f07825 */ /* 0x000fe200078e0204 */
[----:B------:R-:W3:Y:S04]  /*ca9e0*/  LDL.LU R252, [R1+0x698] ;  /* 0x0006980001fc7983 */ /* 0x000ee80000300800 */
[----:B------:R-:W-:Y:S04]  /*ca9f0*/  @P6 STG.E desc[UR60][R244.64], R251 ;  /* 0x000000fbf4006986 */ /* 0x000fe8000c10193c */
[----:B------:R-:W3:Y:S04]  /*caa00*/  LDL.LU R247, [R1+0xa98] ;  /* 0x000a980001f77983 */ /* 0x000ee80000300800 */
[----:B--2---:R2:W-:Y:S01]  /*caa10*/  @P4 STG.E desc[UR60][R240.64], R249 ;  /* 0x000000f9f0004986 */ /* 0x0045e2000c10193c */
[----:B------:R-:W-:-:S03]  /*caa20*/  ISETP.LT.AND P4, PT, R13, R197, !P5 ;  /* 0x000000c50d00720c */ /* 0x000fc60006f81270 */
[----:B--2---:R-:W2:Y:S04]  /*caa30*/  LDL.LU R249, [R1+0xa88] ;  /* 0x000a880001f97983 */ /* 0x004ea80000300800 */
[----:B------:R-:W3:Y:S04]  /*caa40*/  LDL.LU R197, [R1+0xe98] ;  /* 0x000e980001c57983 */ /* 0x000ee80000300800 */
[----:B------:R-:W2:Y:S01]  /*caa50*/  LDL.LU R237, [R1+0x1288] ;  /* 0x0012880001ed7983 */ /* 0x000ea20000300800 */
[----:B------:R-:W-:-:S03]  /*caa60*/  IMAD.WIDE R244, R0, 0x4, R6 ;  /* 0x0000000400f47825 */ /* 0x000fc600078e0206 */
[----:B------:R-:W3:Y:S01]  /*caa70*/  LDL.LU R251, [R1+0x1a8c] ;  /* 0x001a8c0001fb7983 */ /* 0x000ee20000300800 */
[----:B------:R-:W-:Y:S01]  /*caa80*/  ISETP.LT.AND P6, PT, R11, R198, !P5 ;  /* 0x000000c60b00720c */ /* 0x000fe20006fc1270 */
[----:B------:R-:W-:Y:S01]  /*caa90*/  IMAD.WIDE R240, R0, 0x4, R8 ;  /* 0x0000000400f07825 */ /* 0x000fe200078e0208 */
[----:B------:R-:W1:Y:S01]  /*caaa0*/  LDC.64 R198, c[0x0][0x228] ;  /* 0x00008a00ffc67b82 */ /* 0x000e620000000a00 */
[----:B----4-:R4:W-:Y:S04]  /*caab0*/  @P3 STG.E desc[UR60][R244.64], R250 ;  /* 0x000000faf4003986 */ /* 0x0109e8000c10193c */
[----:B----4-:R-:W4:Y:S01]  /*caac0*/  LDL.LU R250, [R1+0x168c] ;  /* 0x00168c0001fa7983 */ /* 0x010f220000300800 */
[----:B------:R-:W-:-:S03]  /*caad0*/  IMAD.WIDE R244, R14, 0x4, R2 ;  /* 0x000000040ef47825 */ /* 0x000fc600078e0202 */
[----:B--2---:R2:W-:Y:S04]  /*caae0*/  @P2 STG.E desc[UR60][R240.64], R237 ;  /* 0x000000edf0002986 */ /* 0x0045e8000c10193c */
[----:B---3--:R3:W-:Y:S01]  /*caaf0*/  @P6 STG.E desc[UR60][R244.64], R197 ;  /* 0x000000c5f4006986 */ /* 0x0087e2000c10193c */
[----:B--2---:R-:W-:Y:S01]  /*cab00*/  IMAD.WIDE R240, R14, 0x4, R4 ;  /* 0x000000040ef07825 */ /* 0x004fe200078e0204 */
[----:B---3--:R-:W2:Y:S01]  /*cab10*/  LDC R197, c[0x0][0x228] ;  /* 0x00008a00ffc57b82 */ /* 0x008ea20000000800 */
[----:B------:R-:W-:-:S07]  /*cab20*/  IADD3 R16, R10, 0x14e, RZ ;  /* 0x0000014e0a107810 */ /* 0x000fce0007ffe0ff */
[----:B------:R-:W3:Y:S01]  /*cab30*/  LDC R237, c[0x0][0x248] ;  /* 0x00009200ffed7b82 */ /* 0x000ee20000000800 */
[----:B------:R1:W-:Y:S04]  /*cab40*/  @P4 STG.E desc[UR60][R240.64], R252 ;  /* 0x000000fcf0004986 */ /* 0x0003e8000c10193c */
[----:B-1----:R-:W2:Y:S01]  /*cab50*/  LDL.LU R252, [R1+0x1eac] ;  /* 0x001eac0001fc7983 */ /* 0x002ea20000300800 */
[----:B------:R-:W-:Y:S02]  /*cab60*/  ISETP.LT.AND P2, PT, R17, R246, !P5 ;  /* 0x000000f61100720c */ /* 0x000fe40006f41270 */
[----:B------:R-:W-:Y:S02]  /*cab70*/  ISETP.LT.AND P5, PT, R15, R243, !P5 ;  /* 0x000000f30f00720c */ /* 0x000fe40006fa1270 */
[----:B------:R-:W-:Y:S01]  /*cab80*/  ISETP.GE.AND P3, PT, R16, R239, PT ;  /* 0x000000ef1000720c */ /* 0x000fe20003f66270 */
[C---:B------:R-:W-:Y:S01]  /*cab90*/  IMAD.WIDE R244, R14.reuse, 0x4, R6 ;  /* 0x000000040ef47825 */ /* 0x040fe200078e0206 */
[----:B------:R-:W-:-:S03]  /*caba0*/  IADD3 R0, R14, R235, RZ ;  /* 0x000000eb0e007210 */ /* 0x000fc60007ffe0ff */
[----:B------:R-:W-:Y:S01]  /*cabb0*/  VIADD R16, R10, 0x14f ;  /* 0x0000014f0a107836 */ /* 0x000fe20000000000 */
[----:B------:R-:W-:Y:S02]  /*cabc0*/  ISETP.LT.AND P6, PT, R11, R242, !P3 ;  /* 0x000000f20b00720c */ /* 0x000fe40005fc1270 */
[----:B------:R-:W-:Y:S01]  /*cabd0*/  ISETP.LT.AND P4, PT, R13, R233, !P3 ;  /* 0x000000e90d00720c */ /* 0x000fe20005f81270 */
[----:B------:R-:W-:Y:S01]  /*cabe0*/  IMAD.WIDE R242, R14, 0x4, R8 ;  /* 0x000000040ef27825 */ /* 0x000fe200078e0208 */
[----:B------:R-:W1:Y:S08]  /*cabf0*/  LDC R246, c[0x0][0x228] ;  /* 0x00008a00fff67b82 */ /* 0x000e700000000800 */
[----:B------:R-:W1:Y:S08]  /*cac00*/  LDC R239, c[0x0][0x228] ;  /* 0x00008a00ffef7b82 */ /* 0x000e700000000800 */
[----:B------:R-:W1:Y:S01]  /*cac10*/  LDC.64 R240, c[0x0][0x228] ;  /* 0x00008a00fff07b82 */ /* 0x000e620000000a00 */
[----:B------:R3:W-:Y:S04]  /*cac20*/  @P2 STG.E desc[UR60][R244.64], R247 ;  /* 0x000000f7f4002986 */ /* 0x0007e8000c10193c */
[----:B------:R3:W-:Y:S01]  /*cac30*/  @P5 STG.E desc[UR60][R242.64], R249 ;  /* 0x000000f9f2005986 */ /* 0x0007e2000c10193c */
[----:B------:R-:W-:-:S02]  /*cac40*/  ISETP.GE.AND P2, PT, R16, R199, PT ;  /* 0x000000c71000720c */ /* 0x000fc40003f46270 */
[----:B------:R-:W-:Y:S01]  /*cac50*/  ISETP.LT.AND P5, PT, R17, R248, !P3 ;  /* 0x000000f81100720c */ /* 0x000fe20005fa1270 */
[C---:B---3--:R-:W-:Y:S01]  /*cac60*/  IMAD.IADD R14, R0.reuse, 0x1, R237 ;  /* 0x00000001000e7824 */ /* 0x048fe200078e02ed */
[----:B------:R-:W3:Y:S01]  /*cac70*/  LDC R199, c[0x0][0x228] ;  /* 0x00008a00ffc77b82 */ /* 0x000ee20000000800 */
[----:B------:R-:W-:-:S07]  /*cac80*/  IMAD.WIDE R244, R0, 0x4, R2 ;  /* 0x0000000400f47825 */ /* 0x000fce00078e0202 */
[----:B------:R-:W3:Y:S08]  /*cac90*/  LDC R235, c[0x0][0x248] ;  /* 0x00009200ffeb7b82 */ /* 0x000ef00000000800 */
[----:B------:R-:W3:Y:S01]  /*caca0*/  LDC R247, c[0x0][0x228] ;  /* 0x00008a00fff77b82 */ /* 0x000ee20000000800 */
[C---:B------:R-:W-:Y:S01]  /*cacb0*/  IMAD.WIDE R242, R0.reuse, 0x4, R4 ;  /* 0x0000000400f27825 */ /* 0x040fe200078e0204 */
[----:B------:R-:W3:Y:S04]  /*cacc0*/  LDL.LU R249, [R1+0x69c] ;  /* 0x00069c0001f97983 */ /* 0x000ee80000300800 */
[----:B------:R1:W-:Y:S04]  /*cacd0*/  @P6 STG.E desc[UR60][R244.64], R251 ;  /* 0x000000fbf4006986 */ /* 0x0003e8000c10193c */
[----:B------:R-:W3:Y:S01]  /*cace0*/  LDL.LU R248, [R1+0xa9c] ;  /* 0x000a9c0001f87983 */ /* 0x000ee20000300800 */
[----:B-1----:R-:W-:-:S03]  /*cacf0*/  IMAD.WIDE R244, R0, 0x4, R6 ;  /* 0x0000000400f47825 */ /* 0x002fc600078e0206 */
[----:B----4-:R1:W-:Y:S01]  /*cad00*/  @P4 STG.E desc[UR60][R242.64], R250 ;  /* 0x000000faf2004986 */ /* 0x0103e2000c10193c */
[----:B--2---:R-:W-:-:S03]  /*cad10*/  ISETP.LT.AND P4, PT, R13, R197, !P2 ;  /* 0x000000c50d00720c */ /* 0x004fc60005781270 */
[----:B-1----:R-:W2:Y:S04]  /*cad20*/  LDL.LU R250, [R1+0xa8c] ;  /* 0x000a8c0001fa7983 */ /* 0x002ea80000300800 */
[----:B------:R-:W4:Y:S04]  /*cad30*/  LDL.LU R197, [R1+0xe9c] ;  /* 0x000e9c0001c57983 */ /* 0x000f280000300800 */
[----:B------:R-:W2:Y:S04]  /*cad40*/  LDL.LU R237, [R1+0x128c] ;  /* 0x00128c0001ed7983 */ /* 0x000ea80000300800 */
[----:B------:R-:W4:Y:S04]  /*cad50*/  LDL.LU R251, [R1+0x1a90] ;  /* 0x001a900001fb7983 */ /* 0x000f280000300800 */
[----:B------:R1:W-:Y:S04]  /*cad60*/  @P5 STG.E desc[UR60][R244.64], R252 ;  /* 0x000000fcf4005986 */ /* 0x0003e8000c10193c */
[----:B-1----:R-:W4:Y:S01]  /*cad70*/  LDL.LU R252, [R1+0x1690] ;  /* 0x0016900001fc7983 */ /* 0x002f220000300800 */
[----:B------:R-:W-:-:S02]  /*cad80*/  ISETP.LT.AND P3, PT, R15, R246, !P3 ;  /* 0x000000f60f00720c */ /* 0x000fc40005f61270 */
[----:B------:R-:W-:Y:S01]  /*cad90*/  ISETP.LT.AND P6, PT, R11, R232, !P2 ;  /* 0x000000e80b00720c */ /* 0x000fe200057c1270 */
[----:B------:R-:W-:-:S04]  /*cada0*/  IMAD.WIDE R242, R0, 0x4, R8 ;  /* 0x0000000400f27825 */ /* 0x000fc800078e0208 */
[----:B------:R-:W-:Y:S01]  /*cadb0*/  IMAD.WIDE R244, R14, 0x4, R2 ;  /* 0x000000040ef47825 */ /* 0x000fe200078e0202 */
[----:B------:R-:W1:Y:S03]  /*cadc0*/  LDC.64 R232, c[0x0][0x228] ;  /* 0x00008a00ffe87b82 */ /* 0x000e660000000a00 */
[----:B------:R-:W-:-:S05]  /*cadd0*/  VIADD R16, R10, 0x150 ;  /* 0x000001500a107836 */ /* 0x000fca0000000000 */
[----:B------:R-:W1:Y:S01]  /*cade0*/  LDC R246, c[0x0][0x228] ;  /* 0x00008a00fff67b82 */ /* 0x000e620000000800 */
[----:B------:R-:W-:Y:S01]  /*cadf0*/  ISETP.GE.AND P5, PT, R16, R241, PT ;  /* 0x000000f11000720c */ /* 0x000fe20003fa6270 */
[----:B---3--:R-:W-:Y:S01]  /*cae00*/  IMAD.IADD R0, R14, 0x1, R235 ;  /* 0x000000010e007824 */ /* 0x008fe200078e02eb */
[----:B------:R-:W-:-:S05]  /*cae10*/  IADD3 R16, R10, 0x151, RZ ;  /* 0x000001510a107810 */ /* 0x000fca0007ffe0ff */
[----:B------:R-:W3:Y:S01]  /*cae20*/  LDC R241, c[0x0][0x228] ;  /* 0x00008a00fff17b82 */ /* 0x000ee20000000800 */
[----:B--2---:R2:W-:Y:S01]  /*cae30*/  @P3 STG.E desc[UR60][R242.64], R237 ;  /* 0x000000edf2003986 */ /* 0x0045e2000c10193c */
[----:B------:R-:W-:-:S03]  /*cae40*/  ISETP.LT.AND P3, PT, R17, R247, !P2 ;  /* 0x000000f71100720c */ /* 0x000fc60005761270 */
[----:B----4-:R4:W-:Y:S01]  /*cae50*/  @P6 STG.E desc[UR60][R244.64], R197 ;  /* 0x000000c5f4006986 */ /* 0x0109e2000c10193c */
[----:B------:R-:W-:Y:S02]  /*cae60*/  ISETP.LT.AND P2, PT, R15, R239, !P2 ;  /* 0x000000ef0f00720c */ /* 0x000fe40005741270 */
[----:B------:R-:W3:Y:S08]  /*cae70*/  LDC R247, c[0x0][0x228] ;  /* 0x00008a00fff77b82 */ /* 0x000ef00000000800 */
[----:B------:R-:W3:Y:S01]  /*cae80*/  LDC R239, c[0x0][0x248] ;  /* 0x00009200ffef7b82 */ /* 0x000ee20000000800 */
[----:B--2---:R-:W-:-:S07]  /*cae90*/  IMAD.WIDE R242, R14, 0x4, R4 ;  /* 0x000000040ef27825 */ /* 0x004fce00078e0204 */
[----:B----4-:R-:W2:Y:S01]  /*caea0*/  LDC R197, c[0x0][0x228] ;  /* 0x00008a00ffc57b82 */ /* 0x010ea20000000800 */
[----:B------:R4:W-:Y:S01]  /*caeb0*/  @P4 STG.E desc[UR60][R242.64], R249 ;  /* 0x000000f9f2004986 */ /* 0x0009e2000c10193c */
[----:B------:R-:W-:Y:S02]  /*caec0*/  ISETP.LT.AND P6, PT, R11, R236, !P5 ;  /* 0x000000ec0b00720c */ /* 0x000fe40006fc1270 */
[----:B------:R-:W-:Y:S01]  /*caed0*/  ISETP.LT.AND P4, PT, R13, R199, !P5 ;  /* 0x000000c70d00720c */ /* 0x000fe20006f81270 */
[----:B------:R-:W-:-:S03]  /*caee0*/  IMAD.WIDE R244, R14, 0x4, R6 ;  /* 0x000000040ef47825 */ /* 0x000fc600078e0206 */
[----:B------:R-:W2:Y:S08]  /*caef0*/  LDC.64 R236, c[0x0][0x228] ;  /* 0x00008a00ffec7b82 */ /* 0x000eb00000000a00 */
[----:B------:R-:W2:Y:S01]  /*caf00*/  LDC R199, c[0x0][0x228] ;  /* 0x00008a00ffc77b82 */ /* 0x000ea20000000800 */
[----:B----4-:R-:W4:Y:S01]  /*caf10*/  LDL.LU R249, [R1+0x1eb0] ;  /* 0x001eb00001f97983 */ /* 0x010f220000300800 */
[----:B------:R-:W-:-:S03]  /*caf20*/  IMAD.WIDE R242, R14, 0x4, R8 ;  /* 0x000000040ef27825 */ /* 0x000fc600078e0208 */
[----:B------:R3:W-:Y:S01]  /*caf30*/  @P3 STG.E desc[UR60][R244.64], R248 ;  /* 0x000000f8f4003986 */ /* 0x0007e2000c10193c */
[----:B-1----:R-:W-:Y:S02]  /*caf40*/  ISETP.GE.AND P3, PT, R16, R233, PT ;  /* 0x000000e91000720c */ /* 0x002fe40003f66270 */
[C---:B---3--:R-:W-:Y:S01]  /*caf50*/  IADD3 R14, R0.reuse, R239, RZ ;  /* 0x000000ef000e7210 */ /* 0x048fe20007ffe0ff */
[----:B------:R-:W1:Y:S01]  /*caf60*/  LDC R233, c[0x0][0x248] ;  /* 0x00009200ffe97b82 */ /* 0x000e620000000800 */
[----:B------:R3:W-:Y:S01]  /*caf70*/  @P2 STG.E desc[UR60][R242.64], R250 ;  /* 0x000000faf2002986 */ /* 0x0007e2000c10193c */
[----:B------:R-:W-:-:S04]  /*caf80*/  IMAD.WIDE R244, R0, 0x4, R2 ;  /* 0x0000000400f47825 */ /* 0x000fc800078e0202 */
[----:B---3--:R-:W-:Y:S01]  /*caf90*/  IMAD.WIDE R242, R0, 0x4, R4 ;  /* 0x0000000400f27825 */ /* 0x008fe200078e0204 */
[----:B------:R-:W3:Y:S04]  /*cafa0*/  LDL.LU R250, [R1+0x2a0] ;  /* 0x0002a00001fa7983 */ /* 0x000ee80000300800 */
[----:B------:R-:W-:Y:S04]  /*cafb0*/  @P6 STG.E desc[UR60][R244.64], R251 ;  /* 0x000000fbf4006986 */ /* 0x000fe8000c10193c */
[----:B------:R1:W-:Y:S04]  /*cafc0*/  @P4 STG.E desc[UR60][R242.64], R252 ;  /* 0x000000fcf2004986 */ /* 0x0003e8000c10193c */
[----:B------:R-:W3:Y:S01]  /*cafd0*/  LDL.LU R248, [R1+0xaa0] ;  /* 0x000aa00001f87983 */ /* 0x000ee20000300800 */
[----:B--2---:R-:W-:-:S03]  /*cafe0*/  ISETP.LT.AND P4, PT, R13, R197, !P3 ;  /* 0x000000c50d00720c */ /* 0x004fc60005f81270 */
[----:B-1----:R-:W2:Y:S04]  /*caff0*/  LDL.LU R252, [R1+0x6a0] ;  /* 0x0006a00001fc7983 */ /* 0x002ea80000300800 */
[----:B------:R-:W3:Y:S04]  /*cb000*/  LDL.LU R197, [R1+0xea0] ;  /* 0x000ea00001c57983 */ /* 0x000ee80000300800 */
[----:B------:R-:W2:Y:S01]  /*cb010*/  LDL.LU R239, [R1+0x1290] ;  /* 0x0012900001ef7983 */ /* 0x000ea20000300800 */
[----:B------:R-:W-:Y:S01]  /*cb020*/  ISETP.LT.AND P2, PT, R17, R246, !P5 ;  /* 0x000000f61100720c */ /* 0x000fe20006f41270 */
[----:B------:R-:W-:-:S02]  /*cb030*/  IMAD.WIDE R244, R0, 0x4, R6 ;  /* 0x0000000400f47825 */ /* 0x000fc400078e0206 */
[----:B------:R-:W3:Y:S01]  /*cb040*/  LDL.LU R251, [R1+0x1a94] ;  /* 0x001a940001fb7983 */ /* 0x000ee20000300800 */
[----:B------:R-:W-:Y:S02]  /*cb050*/  ISETP.LT.AND P5, PT, R15, R241, !P5 ;  /* 0x000000f10f00720c */ /* 0x000fe40006fa1270 */
[----:B------:R-:W-:Y:S01]  /*cb060*/  ISETP.LT.AND P6, PT, R11, R234, !P3 ;  /* 0x000000ea0b00720c */ /* 0x000fe20005fc1270 */
[----:B------:R-:W-:Y:S01]  /*cb070*/  IMAD.WIDE R242, R0, 0x4, R8 ;  /* 0x0000000400f27825 */ /* 0x000fe200078e0208 */
[----:B------:R-:W1:Y:S03]  /*cb080*/  LDC R246, c[0x0][0x228] ;  /* 0x00008a00fff67b82 */ /* 0x000e660000000800 */
[----:B------:R-:W-:-:S05]  /*cb090*/  VIADD R16, R10, 0x152 ;  /* 0x000001520a107836 */ /* 0x000fca0000000000 */
[----:B------:R-:W1:Y:S08]  /*cb0a0*/  LDC.64 R234, c[0x0][0x228] ;  /* 0x00008a00ffea7b82 */ /* 0x000e700000000a00 */
[----:B------:R-:W1:Y:S01]  /*cb0b0*/  LDC R241, c[0x0][0x228] ;  /* 0x00008a00fff17b82 */ /* 0x000e620000000800 */
[----:B----4-:R4:W-:Y:S04]  /*cb0c0*/  @P2 STG.E desc[UR60][R244.64], R249 ;  /* 0x000000f9f4002986 */ /* 0x0109e8000c10193c */
[----:B----4-:R-:W4:Y:S01]  /*cb0d0*/  LDL.LU R249, [R1+0x1694] ;  /* 0x0016940001f97983 */ /* 0x010f220000300800 */
[----:B------:R-:W-:-:S03]  /*cb0e0*/  IMAD.WIDE R244, R14, 0x4, R2 ;  /* 0x000000040ef47825 */ /* 0x000fc600078e0202 */
[----:B--2---:R2:W-:Y:S04]  /*cb0f0*/  @P5 STG.E desc[UR60][R242.64], R239 ;  /* 0x000000eff2005986 */ /* 0x0045e8000c10193c */
[----:B---3--:R3:W-:Y:S01]  /*cb100*/  @P6 STG.E desc[UR60][R244.64], R197 ;  /* 0x000000c5f4006986 */ /* 0x0087e2000c10193c */
[----:B--2---:R-:W-:Y:S01]  /*cb110*/  IMAD.WIDE R242, R14, 0x4, R4 ;  /* 0x000000040ef27825 */ /* 0x004fe200078e0204 */
[----:B------:R-:W-:Y:S02]  /*cb120*/  ISETP.LT.AND P5, PT, R17, R247, !P3 ;  /* 0x000000f71100720c */ /* 0x000fe40005fa1270 */
[----:B------:R-:W-:Y:S01]  /*cb130*/  ISETP.GE.AND P2, PT, R16, R237, PT ;  /* 0x000000ed1000720c */ /* 0x000fe20003f46270 */
[----:B------:R-:W2:Y:S08]  /*cb140*/  LDC R247, c[0x0][0x228] ;  /* 0x00008a00fff77b82 */ /* 0x000eb00000000800 */
[----:B---3--:R-:W3:Y:S01]  /*cb150*/  LDC R197, c[0x0][0x228] ;  /* 0x00008a00ffc57b82 */ /* 0x008ee20000000800 */
[----:B------:R1:W-:Y:S07]  /*cb160*/  @P4 STG.E desc[UR60][R242.64], R250 ;  /* 0x000000faf2004986 */ /* 0x0003ee000c10193c */
[----:B------:R-:W3:Y:S01]  /*cb170*/  LDC R237, c[0x0][0x248] ;  /* 0x00009200ffed7b82 */ /* 0x000ee20000000800 */
[----:B-1----:R-:W4:Y:S01]  /*cb180*/  LDL.LU R250, [R1+0x1eb4] ;  /* 0x001eb40001fa7983 */ /* 0x002f220000300800 */
[----:B------:R-:W-:-:S02]  /*cb190*/  ISETP.LT.AND P3, PT, R15, R246, !P3 ;  /* 0x000000f60f00720c */ /* 0x000fc40005f61270 */
[----:B------:R-:W-:Y:S02]  /*cb1a0*/  ISETP.LT.AND P6, PT, R11, R238, !P2 ;  /* 0x000000ee0b00720c */ /* 0x000fe400057c1270 */
[----:B------:R-:W-:Y:S01]  /*cb1b0*/  ISETP.LT.AND P4, PT, R13, R199, !P2 ;  /* 0x000000c70d00720c */ /* 0x000fe20005781270 */
[----:B------:R-:W-:-:S04]  /*cb1c0*/  IMAD.WIDE R244, R14, 0x4, R6 ;  /* 0x000000040ef47825 */ /* 0x000fc800078e0206 */
[----:B------:R-:W-:-:S04]  /*cb1d0*/  IMAD.WIDE R242, R14, 0x4, R8 ;  /* 0x000000040ef27825 */ /* 0x000fc800078e0208 */
[----:B------:R-:W-:Y:S02]  /*cb1e0*/  IMAD.IADD R0, R14, 0x1, R233 ;  /* 0x000000010e007824 */ /* 0x000fe400078e02e9 */
[----:B------:R-:W-:Y:S01]  /*cb1f0*/  VIADD R16, R10, 0x153 ;  /* 0x000001530a107836 */ /* 0x000fe20000000000 */
[----:B------:R-:W1:Y:S01]  /*cb200*/  LDC R246, c[0x0][0x228] ;  /* 0x00008a00fff67b82 */ /* 0x000e620000000800 */
[----:B------:R2:W-:Y:S07]  /*cb210*/  @P5 STG.E desc[UR60][R244.64], R248 ;  /* 0x000000f8f4005986 */ /* 0x0005ee000c10193c */
[----:B------:R-:W1:Y:S08]  /*cb220*/  LDC.64 R238, c[0x0][0x228] ;  /* 0x00008a00ffee7b82 */ /* 0x000e700000000a00 */
[----:B------:R-:W1:Y:S01]  /*cb230*/  LDC R233, c[0x0][0x228] ;  /* 0x00008a00ffe97b82 */ /* 0x000e620000000800 */
[----:B------:R3:W-:Y:S01]  /*cb240*/  @P3 STG.E desc[UR60][R242.64], R252 ;  /* 0x000000fcf2003986 */ /* 0x0007e2000c10193c */
[----:B------:R-:W-:-:S02]  /*cb250*/  ISETP.GE.AND P5, PT, R16, R235, PT ;  /* 0x000000eb1000720c */ /* 0x000fc40003fa6270 */
[----:B------:R-:W-:Y:S01]  /*cb260*/  ISETP.LT.AND P3, PT, R17, R241, !P2 ;  /* 0x000000f11100720c */ /* 0x000fe20005761270 */
[----:B--2---:R-:W-:Y:S01]  /*cb270*/  IMAD.WIDE R244, R0, 0x4, R2 ;  /* 0x0000000400f47825 */ /* 0x004fe200078e0202 */
[----:B------:R-:W-:-:S03]  /*cb280*/  ISETP.LT.AND P2, PT, R15, R247, !P2 ;  /* 0x000000f70f00720c */ /* 0x000fc60005741270 */
[C---:B---3--:R-:W-:Y:S01]  /*cb290*/  IMAD.IADD R14, R0.reuse, 0x1, R237 ;  /* 0x00000001000e7824 */ /* 0x048fe200078e02ed */
[----:B------:R-:W2:Y:S08]  /*cb2a0*/  LDC R241, c[0x0][0x228] ;  /* 0x00008a00fff17b82 */ /* 0x000eb00000000800 */
[----:B------:R-:W3:Y:S01]  /*cb2b0*/  LDC R235, c[0x0][0x248] ;  /* 0x00009200ffeb7b82 */ /* 0x000ee20000000800 */
[C---:B------:R-:W-:Y:S01]  /*cb2c0*/  IMAD.WIDE R242, R0.reuse, 0x4, R4 ;  /* 0x0000000400f27825 */ /* 0x040fe200078e0204 */
[----:B------:R-:W2:Y:S04]  /*cb2d0*/  LDL.LU R252, [R1+0x2a4] ;  /* 0x0002a40001fc7983 */ /* 0x000ea80000300800 */
[----:B------:R1:W-:Y:S04]  /*cb2e0*/  @P6 STG.E desc[UR60][R244.64], R251 ;  /* 0x000000fbf4006986 */ /* 0x0003e8000c10193c */
[----:B------:R-:W2:Y:S01]  /*cb2f0*/  LDL.LU R247, [R1+0xaa4] ;  /* 0x000aa40001f77983 */ /* 0x000ea20000300800 */
[----:B------:R-:W2:Y:S01]  /*cb300*/  LDC R248, c[0x0][0x228] ;  /* 0x00008a00fff87b82 */ /* 0x000ea20000000800 */
[----:B-1----:R-:W-:-:S02]  /*cb310*/  IMAD.WIDE R244, R0, 0x4, R6 ;  /* 0x0000000400f47825 */ /* 0x002fc400078e0206 */
[----:B----4-:R1:W-:Y:S01]  /*cb320*/  @P4 STG.E desc[UR60][R242.64], R249 ;  /* 0x000000f9f2004986 */ /* 0x0103e2000c10193c */
[----:B------:R-:W-:-:S03]  /*cb330*/  ISETP.LT.AND P4, PT, R13, R197, !P5 ;  /* 0x000000c50d00720c */ /* 0x000fc60006f81270 */
[----:B-1----:R-:W4:Y:S04]  /*cb340*/  LDL.LU R249, [R1+0x6a4] ;  /* 0x0006a40001f97983 */ /* 0x002f280000300800 */
[----:B------:R-:W2:Y:S04]  /*cb350*/  LDL.LU R197, [R1+0xea4] ;  /* 0x000ea40001c57983 */ /* 0x000ea80000300800 */
[----:B------:R-:W4:Y:S04]  /*cb360*/  LDL.LU R237, [R1+0x1294] ;  /* 0x0012940001ed7983 */ /* 0x000f280000300800 */
[----:B------:R-:W2:Y:S04]  /*cb370*/  LDL.LU R251, [R1+0x1a98] ;  /* 0x001a980001fb7983 */ /* 0x000ea80000300800 */
[----:B------:R1:W-:Y:S04]  /*cb380*/  @P3 STG.E desc[UR60][R244.64], R250 ;  /* 0x000000faf4003986 */ /* 0x0003e8000c10193c */
[----:B-1----:R-:W2:Y:S01]  /*cb390*/  LDL.LU R250, [R1+0x1698] ;  /* 0x0016980001fa7983 */ /* 0x002ea20000300800 */
[----:B------:R-:W-:Y:S01]  /*cb3a0*/  ISETP.LT.AND P6, PT, R11, R198, !P5 ;  /* 0x000000c60b00720c */ /* 0x000fe20006fc1270 */
[----:B------:R-:W-:-:S04]  /*cb3b0*/  IMAD.WIDE R242, R0, 0x4, R8 ;  /* 0x0000000400f27825 */ /* 0x000fc800078e0208 */
[----:B------:R-:W-:Y:S01]  /*cb3c0*/  IMAD.WIDE R244, R14, 0x4, R2 ;  /* 0x000000040ef47825 */ /* 0x000fe200078e0202 */
[----:B------:R-:W1:Y:S01]  /*cb3d0*/  LDC.64 R198, c[0x0][0x228] ;  /* 0x00008a00ffc67b82 */ /* 0x000e620000000a00 */
[----:B------:R-:W-:-:S04]  /*cb3e0*/  IADD3 R16, R10, 0x154, RZ ;  /* 0x000001540a107810 */ /* 0x000fc80007ffe0ff */
[----:B------:R-:W-:Y:S02]  /*cb3f0*/  ISETP.GE.AND P3, PT, R16, R239, PT ;  /* 0x000000ef1000720c */ /* 0x000fe40003f66270 */
[----:B---3--:R-:W-:Y:S01]  /*cb400*/  IADD3 R0, R14, R235, RZ ;  /* 0x000000eb0e007210 */ /* 0x008fe20007ffe0ff */
[----:B------:R-:W-:Y:S01]  /*cb410*/  VIADD R16, R10, 0x155 ;  /* 0x000001550a107836 */ /* 0x000fe20000000000 */
[----:B------:R-:W3:Y:S08]  /*cb420*/  LDC R239, c[0x0][0x228] ;  /* 0x00008a00ffef7b82 */ /* 0x000ef00000000800 */
[----:B------:R-:W3:Y:S01]  /*cb430*/  LDC R235, c[0x0][0x248] ;  /* 0x00009200ffeb7b82 */ /* 0x000ee20000000800 */
[----:B----4-:R4:W-:Y:S04]  /*cb440*/  @P2 STG.E desc[UR60][R242.64], R237 ;  /* 0x000000edf2002986 */ /* 0x0109e8000c10193c */
[----:B--2---:R2:W-:Y:S01]  /*cb450*/  @P6 STG.E desc[UR60][R244.64], R197 ;  /* 0x000000c5f4006986 */ /* 0x0045e2000c10193c */
[----:B------:R-:W-:-:S02]  /*cb460*/  ISETP.LT.AND P2, PT, R17, R246, !P5 ;  /* 0x000000f61100720c */ /* 0x000fc40006f41270 */
[----:B------:R-:W-:Y:S01]  /*cb470*/  ISETP.LT.AND P5, PT, R15, R241, !P5 ;  /* 0x000000f10f00720c */ /* 0x000fe20006fa1270 */
[C---:B----4-:R-:W-:Y:S01]  /*cb480*/  IMAD.WIDE R242, R14.reuse, 0x4, R4 ;  /* 0x000000040ef27825 */ /* 0x050fe200078e0204 */
[----:B--2---:R-:W2:Y:S08]  /*cb490*/  LDC R197, c[0x0][0x228] ;  /* 0x00008a00ffc57b82 */ /* 0x004eb00000000800 */
[----:B------:R-:W4:Y:S01]  /*cb4a0*/  LDC R237, c[0x0][0x248] ;  /* 0x00009200ffed7b82 */ /* 0x000f220000000800 */
[----:B------:R-:W-:Y:S01]  /*cb4b0*/  ISETP.LT.AND P6, PT, R11, R240, !P3 ;  /* 0x000000f00b00720c */ /* 0x000fe20005fc1270 */
[----:B------:R-:W-:Y:S01]  /*cb4c0*/  IMAD.WIDE R244, R14, 0x4, R6 ;  /* 0x000000040ef47825 */ /* 0x000fe200078e0206 */
[----:B------:R1:W-:Y:S01]  /*cb4d0*/  @P4 STG.E desc[UR60][R242.64], R252 ;  /* 0x000000fcf2004986 */ /* 0x0003e2000c10193c */
[----:B------:R-:W-:-:S04]  /*cb4e0*/  ISETP.LT.AND P4, PT, R13, R233, !P3 ;  /* 0x000000e90d00720c */ /* 0x000fc80005f81270 */
[----:B------:R-:W3:Y:S08]  /*cb4f0*/  LDC R246, c[0x0][0x228] ;  /* 0x00008a00fff67b82 */ /* 0x000ef00000000800 */
[----:B------:R-:W3:Y:S01]  /*cb500*/  LDC.64 R240, c[0x0][0x228] ;  /* 0x00008a00fff07b82 */ /* 0x000ee20000000a00 */
[----:B-1----:R-:W3:Y:S01]  /*cb510*/  LDL.LU R252, [R1+0x1eb8] ;  /* 0x001eb80001fc7983 */ /* 0x002ee20000300800 */
[----:B------:R-:W-:-:S03]  /*cb520*/  IMAD.WIDE R242, R14, 0x4, R8 ;  /* 0x000000040ef27825 */ /* 0x000fc600078e0208 */
[----:B------:R1:W-:Y:S01]  /*cb530*/  @P2 STG.E desc[UR60][R244.64], R247 ;  /* 0x000000f7f4002986 */ /* 0x0003e2000c10193c */
[----:B------:R-:W-:Y:S02]  /*cb540*/  ISETP.GE.AND P2, PT, R16, R199, PT ;  /* 0x000000c71000720c */ /* 0x000fe40003f46270 */
[----:B------:R-:W3:Y:S01]  /*cb550*/  LDC R199, c[0x0][0x228] ;  /* 0x00008a00ffc77b82 */ /* 0x000ee20000000800 */
[----:B------:R4:W-:Y:S01]  /*cb560*/  @P5 STG.E desc[UR60][R242.64], R249 ;  /* 0x000000f9f2005986 */ /* 0x0009e2000c10193c */
[----:B------:R-:W-:Y:S01]  /*cb570*/  ISETP.LT.AND P5, PT, R17, R248, !P3 ;  /* 0x000000f81100720c */ /* 0x000fe20005fa1270 */
[----:B-1----:R-:W-:-:S04]  /*cb580*/  IMAD.WIDE R244, R0, 0x4, R2 ;  /* 0x0000000400f47825 */ /* 0x002fc800078e0202 */
[C---:B----4-:R-:W-:Y:S01]  /*cb590*/  IMAD.IADD R14, R0.reuse, 0x1, R237 ;  /* 0x00000001000e7824 */ /* 0x050fe200078e02ed */
[----:B------:R-:W1:Y:S01]  /*cb5a0*/  LDC R247, c[0x0][0x228] ;  /* 0x00008a00fff77b82 */ /* 0x000e620000000800 */
[----:B------:R-:W-:Y:S01]  /*cb5b0*/  IMAD.WIDE R242, R0, 0x4, R4 ;  /* 0x0000000400f27825 */ /* 0x000fe200078e0204 */
[----:B------:R-:W4:Y:S04]  /*cb5c0*/  LDL.LU R249, [R1+0x2a8] ;  /* 0x0002a80001f97983 */ /* 0x000f280000300800 */
[----:B------:R-:W-:Y:S04]  /*cb5d0*/  @P6 STG.E desc[UR60][R244.64], R251 ;  /* 0x000000fbf4006986 */ /* 0x000fe8000c10193c */
[----:B------:R1:W-:Y:S04]  /*cb5e0*/  @P4 STG.E desc[UR60][R242.64], R250 ;  /* 0x000000faf2004986 */ /* 0x0003e8000c10193c */
[----:B------:R-:W4:Y:S01]  /*cb5f0*/  LDL.LU R248, [R1+0xaa8] ;  /* 0x000aa80001f87983 */ /* 0x000f220000300800 */
[----:B--2---:R-:W-:-:S03]  /*cb600*/  ISETP.LT.AND P4, PT, R13, R197, !P2 ;  /* 0x000000c50d00720c */ /* 0x004fc60005781270 */
[----:B-1----:R-:W2:Y:S04]  /*cb610*/  LDL.LU R250, [R1+0x6a8] ;  /* 0x0006a80001fa7983 */ /* 0x002ea80000300800 */
[----:B------:R-:W4:Y:S04]  /*cb620*/  LDL.LU R197, [R1+0xea8] ;  /* 0x000ea80001c57983 */ /* 0x000f280000300800 */
[----:B------:R-:W2:Y:S01]  /*cb630*/  LDL.LU R237, [R1+0x1298] ;  /* 0x0012980001ed7983 */ /* 0x000ea20000300800 */
[----:B------:R-:W-:-:S03]  /*cb640*/  IMAD.WIDE R244, R0, 0x4, R6 ;  /* 0x0000000400f47825 */ /* 0x000fc600078e0206 */
[----:B------:R-:W4:Y:S01]  /*cb650*/  LDL.LU R251, [R1+0x1a9c] ;  /* 0x001a9c0001fb7983 */ /* 0x000f220000300800 */
[----:B---3--:R-:W-:Y:S02]  /*cb660*/  ISETP.LT.AND P3, PT, R15, R246, !P3 ;  /* 0x000000f60f00720c */ /* 0x008fe40005f61270 */
[----:B------:R-:W-:Y:S01]  /*cb670*/  ISETP.LT.AND P6, PT, R11, R232, !P2 ;  /* 0x000000e80b00720c */ /* 0x000fe200057c1270 */
[----:B------:R-:W-:Y:S01]  /*cb680*/  IMAD.WIDE R242, R0, 0x4, R8 ;  /* 0x0000000400f27825 */ /* 0x000fe200078e0208 */
[----:B------:R-:W1:Y:S01]  /*cb690*/  LDC.64 R232, c[0x0][0x228] ;  /* 0x00008a00ffe87b82 */ /* 0x000e620000000a00 */
[----:B------:R3:W-:Y:S02]  /*cb6a0*/  @P5 STG.E desc[UR60][R244.64], R252 ;  /* 0x000000fcf4005986 */ /* 0x0007e4000c10193c */
[----:B------:R-:W-:-:S05]  /*cb6b0*/  VIADD R16, R10, 0x156 ;  /* 0x000001560a107836 */ /* 0x000fca0000000000 */
[----:B------:R-:W1:Y:S01]  /*cb6c0*/  LDC R246, c[0x0][0x228] ;  /* 0x00008a00fff67b82 */ /* 0x000e620000000800 */
[----:B---3--:R-:W3:Y:S01]  /*cb6d0*/  LDL.LU R252, [R1+0x169c] ;  /* 0x00169c0001fc7983 */ /* 0x008ee20000300800 */
[----:B------:R-:W-:-:S03]  /*cb6e0*/  IMAD.WIDE R244, R14, 0x4, R2 ;  /* 0x000000040ef47825 */ /* 0x000fc600078e0202 */
[----:B--2---:R2:W-:Y:S04]  /*cb6f0*/  @P3 STG.E desc[UR60][R242.64], R237 ;  /* 0x000000edf2003986 */ /* 0x0045e8000c10193c */
[----:B----4-:R4:W-:Y:S01]  /*cb700*/  @P6 STG.E desc[UR60][R244.64], R197 ;  /* 0x000000c5f4006986 */ /* 0x0109e2000c10193c */
[----:B--2---:R-:W-:Y:S01]  /*cb710*/  IMAD.WIDE R242, R14, 0x4, R4 ;  /* 0x000000040ef27825 */ /* 0x004fe200078e0204 */
[----:B------:R-:W-:Y:S01]  /*cb720*/  ISETP.LT.AND P3, PT, R17, R247, !P2 ;  /* 0x000000f71100720c */ /* 0x000fe20005761270 */
[----:B----4-:R-:W2:Y:S03]  /*cb730*/  LDC R197, c[0x0][0x228] ;  /* 0x00008a00ffc57b82 */ /* 0x010ea60000000800 */
[----:B------:R4:W-:Y:S01]  /*cb740*/  @P4 STG.E desc[UR60][R242.64], R249 ;  /* 0x000000f9f2004986 */ /* 0x0009e2000c10193c */
[----:B------:R-:W-:Y:S01]  /*cb750*/  ISETP.GE.AND P5, PT, R16, R241, PT ;  /* 0x000000f11000720c */ /* 0x000fe20003fa6270 */
[----:B------:R-:W-:-:S04]  /*cb760*/  IMAD.WIDE R244, R14, 0x4, R6 ;  /* 0x000000040ef47825 */ /* 0x000fc800078e0206 */
[C---:B------:R-:W-:Y:S01]  /*cb770*/  IMAD.IADD R0, R14.reuse, 0x1, R235 ;  /* 0x000000010e007824 */ /* 0x040fe200078e02eb */
[----:B------:R-:W2:Y:S01]  /*cb780*/  LDC R247, c[0x0][0x228] ;  /* 0x00008a00fff77b82 */ /* 0x000ea20000000800 */
[----:B----4-:R-:W4:Y:S01]  /*cb790*/  LDL.LU R249, [R1+0x1ebc] ;  /* 0x001ebc0001f97983 */ /* 0x010f220000300800 */
[----:B------:R-:W-:Y:S01]  /*cb7a0*/  ISETP.LT.AND P2, PT, R15, R239, !P2 ;  /* 0x000000ef0f00720c */ /* 0x000fe20005741270 */
[----:B------:R-:W-:-:S05]  /*cb7b0*/  IMAD.WIDE R242, R14, 0x4, R8 ;  /* 0x000000040ef27825 */ /* 0x000fca00078e0208 */
[----:B------:R-:W2:Y:S01]  /*cb7c0*/  LDC R239, c[0x0][0x248] ;  /* 0x00009200ffef7b82 */ /* 0x000ea20000000800 */
[----:B------:R-:W-:Y:S02]  /*cb7d0*/  ISETP.LT.AND P6, PT, R11, R236, !P5 ;  /* 0x000000ec0b00720c */ /* 0x000fe40006fc1270 */
[----:B------:R-:W-:Y:S02]  /*cb7e0*/  ISETP.LT.AND P4, PT, R13, R199, !P5 ;  /* 0x000000c70d00720c */ /* 0x000fe40006f81270 */
[----:B------:R-:W-:Y:S01]  /*cb7f0*/  IADD3 R16, R10, 0x157, RZ ;  /* 0x000001570a107810 */ /* 0x000fe20007ffe0ff */
[----:B------:R1:W-:Y:S02]  /*cb800*/  @P3 STG.E desc[UR60][R244.64], R248 ;  /* 0x000000f8f4003986 */ /* 0x0003e4000c10193c */
[----:B------:R-:W4:Y:S08]  /*cb810*/  LDC R241, c[0x0][0x228] ;  /* 0x00008a00fff17b82 */ /* 0x000f300000000800 */
[----:B------:R-:W4:Y:S01]  /*cb820*/  LDC.64 R236, c[0x0][0x228] ;  /* 0x00008a00ffec7b82 */ /* 0x000f220000000a00 */
[----:B-1----:R-:W-:-:S07]  /*cb830*/  ISETP.GE.AND P3, PT, R16, R233, PT ;  /* 0x000000e91000720c */ /* 0x002fce0003f66270 */
[----:B------:R-:W1:Y:S08]  /*cb840*/  LDC R199, c[0x0][0x228] ;  /* 0x00008a00ffc77b82 */ /* 0x000e700000000800 */
[----:B------:R-:W1:Y:S01]  /*cb850*/  LDC R233, c[0x0][0x248] ;  /* 0x00009200ffe97b82 */ /* 0x000e620000000800 */
[C---:B------:R-:W-:Y:S01]  /*cb860*/  IMAD.WIDE R244, R0.reuse, 0x4, R2 ;  /* 0x0000000400f47825 */ /* 0x040fe200078e0202 */
[----:B------:R2:W-:Y:S04]  /*cb870*/  @P2 STG.E desc[UR60][R242.64], R250 ;  /* 0x000000faf2002986 */ /* 0x0005e8000c10193c */
[----:B------:R2:W-:Y:S02]  /*cb880*/  @P6 STG.E desc[UR60][R244.64], R251 ;  /* 0x000000fbf4006986 */ /* 0x0005e4000c10193c */
[----:B--2---:R-:W-:-:S02]  /*cb890*/  IMAD.WIDE R242, R0, 0x4, R4 ;  /* 0x0000000400f27825 */ /* 0x004fc400078e0204 */
[----:B------:R-:W2:Y:S04]  /*cb8a0*/  LDL.LU R250, [R1+0x2ac] ;  /* 0x0002ac0001fa7983 */ /* 0x000ea80000300800 */
[----:B------:R-:W2:Y:S01]  /*cb8b0*/  LDL.LU R248, [R1+0xaac] ;  /* 0x000aac0001f87983 */ /* 0x000ea20000300800 */
[C---:B------:R-:W-:Y:S02]  /*cb8c0*/  IADD3 R14, R0.reuse, R239, RZ ;  /* 0x000000ef000e7210 */ /* 0x040fe40007ffe0ff */
[----:B------:R-:W-:Y:S01]  /*cb8d0*/  ISETP.LT.AND P2, PT, R17, R246, !P5 ;  /* 0x000000f61100720c */ /* 0x000fe20006f41270 */
[----:B------:R-:W-:Y:S01]  /*cb8e0*/  IMAD.WIDE R244, R0, 0x4, R6 ;  /* 0x0000000400f47825 */ /* 0x000fe200078e0206 */
[----:B------:R-:W1:Y:S01]  /*cb8f0*/  LDC R246, c[0x0][0x228] ;  /* 0x00008a00fff67b82 */ /* 0x000e620000000800 */
[----:B---3--:R3:W-:Y:S01]  /*cb900*/  @P4 STG.E desc[UR60][R242.64], R252 ;  /* 0x000000fcf2004986 */ /* 0x0087e2000c10193c */
[----:B------:R-:W-:-:S03]  /*cb910*/  ISETP.LT.AND P4, PT, R13, R197, !P3 ;  /* 0x000000c50d00720c */ /* 0x000fc60005f81270 */
[----:B---3--:R-:W3:Y:S04]  /*cb920*/  LDL.LU R252, [R1+0x6ac] ;  /* 0x0006ac0001fc7983 */ /* 0x008ee80000300800 */
[----:B------:R-:W2:Y:S04]  /*cb930*/  LDL.LU R197, [R1+0xeac] ;  /* 0x000eac0001c57983 */ /* 0x000ea80000300800 */
[----:B------:R-:W3:Y:S04]  /*cb940*/  LDL.LU R239, [R1+0x129c] ;  /* 0x00129c0001ef7983 */ /* 0x000ee80000300800 */
[----:B------:R-:W2:Y:S04]  /*cb950*/  LDL.LU R251, [R1+0x1aa0] ;  /* 0x001aa00001fb7983 */ /* 0x000ea80000300800 */
[----:B----4-:R4:W-:Y:S04]  /*cb960*/  @P2 STG.E desc[UR60][R244.64], R249 ;  /* 0x000000f9f4002986 */ /* 0x0109e8000c10193c */
[----:B----4-:R-:W4:Y:S01]  /*cb970*/  LDL.LU R249, [R1+0x16a0] ;  /* 0x0016a00001f97983 */ /* 0x010f220000300800 */
[----:B------:R-:W-:-:S02]  /*cb980*/  ISETP.LT.AND P5, PT, R15, R241, !P5 ;  /* 0x000000f10f00720c */ /* 0x000fc40006fa1270 */
[----:B------:R-:W-:Y:S01]  /*cb990*/  ISETP.LT.AND P6, PT, R11, R234, !P3 ;  /* 0x000000ea0b00720c */ /* 0x000fe20005fc1270 */
[----:B------:R-:W-:-:S04]  /*cb9a0*/  IMAD.WIDE R242, R0, 0x4, R8 ;  /* 0x0000000400f27825 */ /* 0x000fc800078e0208 */
[----:B------:R-:W-:-:S04]  /*cb9b0*/  IMAD.WIDE R244, R14, 0x4, R2 ;  /* 0x000000040ef47825 */ /* 0x000fc800078e0202 */
[----:B------:R-:W-:Y:S01]  /*cb9c0*/  VIADD R16, R10, 0x158 ;  /* 0x000001580a107836 */ /* 0x000fe20000000000 */
[----:B------:R-:W2:Y:S08]  /*cb9d0*/  LDC.64 R234, c[0x0][0x228] ;  /* 0x00008a00ffea7b82 */ /* 0x000eb00000000a00 */
[----:B------:R-:W2:Y:S01]  /*cb9e0*/  LDC R241, c[0x0][0x228] ;  /* 0x00008a00fff17b82 */ /* 0x000ea20000000800 */
[----:B------:R-:W-:-:S07]  /*cb9f0*/  ISETP.GE.AND P2, PT, R16, R237, PT ;  /* 0x000000ed1000720c */ /* 0x000fce0003f46270 */
[----:B------:R-:W2:Y:S01]  /*cba00*/  LDC R237, c[0x0][0x248] ;  /* 0x00009200ffed7b82 */ /* 0x000ea20000000800 */
[----:B-1----:R-:W-:Y:S02]  /*cba10*/  IMAD.IADD R0, R14, 0x1, R233 ;  /* 0x000000010e007824 */ /* 0x002fe400078e02e9 */
[----:B------:R-:W-:-:S05]  /*cba20*/  VIADD R16, R10, 0x159 ;  /* 0x000001590a107836 */ /* 0x000fca0000000000 */
[----:B------:R-:W1:Y:S01]  /*cba30*/  LDC R233, c[0x0][0x228] ;  /* 0x00008a00ffe97b82 */ /* 0x000e620000000800 */
[----:B---3--:R3:W-:Y:S01]  /*cba40*/  @P5 STG.E desc[UR60][R242.64], R239 ;  /* 0x000000eff2005986 */ /* 0x0087e2000c10193c */
[----:B------:R-:W-:-:S03]  /*cba50*/  ISETP.LT.AND P5, PT, R17, R247, !P3 ;  /* 0x000000f71100720c */ /* 0x000fc60005fa1270 */
[----:B--2---:R2:W-:Y:S03]  /*cba60*/  @P6 STG.E desc[UR60][R244.64], R197 ;  /* 0x000000c5f4006986 */ /* 0x0045e6000c10193c */
[----:B------:R-:W1:Y:S01]  /*cba70*/  LDC R247, c[0x0][0x228] ;  /* 0x00008a00fff77b82 */ /* 0x000e620000000800 */
[----:B------:R-:W-:Y:S01]  /*cba80*/  ISETP.LT.AND P3, PT, R15, R246, !P3 ;  /* 0x000000f60f00720c */ /* 0x000fe20005f61270 */
[----:B---3--:R-:W-:-:S06]  /*cba90*/  IMAD.WIDE R242, R14, 0x4, R4 ;  /* 0x000000040ef27825 */ /* 0x008fcc00078e0204 */
[----:B--2---:R-:W2:Y:S01]  /*cbaa0*/  LDC R197, c[0x0][0x228] ;  /* 0x00008a00ffc57b82 */ /* 0x004ea20000000800 */
[----:B------:R-:W-:Y:S01]  /*cbab0*/  ISETP.LT.AND P6, PT, R11, R238, !P2 ;  /* 0x000000ee0b00720c */ /* 0x000fe200057c1270 */
[----:B------:R-:W-:Y:S01]  /*cbac0*/  IMAD.WIDE R244, R14, 0x4, R6 ;  /* 0x000000040ef47825 */ /* 0x000fe200078e0206 */
[----:B------:R3:W-:Y:S01]  /*cbad0*/  @P4 STG.E desc[UR60][R242.64], R250 ;  /* 0x000000faf2004986 */ /* 0x0007e2000c10193c */
[----:B------:R-:W-:-:S04]  /*cbae0*/  ISETP.LT.AND P4, PT, R13, R199, !P2 ;  /* 0x000000c70d00720c */ /* 0x000fc80005781270 */
[----:B------:R-:W2:Y:S08]  /*cbaf0*/  LDC R246, c[0x0][0x228] ;  /* 0x00008a00fff67b82 */ /* 0x000eb00000000800 */
[----:B------:R-:W2:Y:S01]  /*cbb00*/  LDC.64 R238, c[0x0][0x228] ;  /* 0x00008a00ffee7b82 */ /* 0x000ea20000000a00 */
[----:B---3--:R-:W3:Y:S01]  /*cbb10*/  LDL.LU R250, [R1+0x1ec0] ;  /* 0x001ec00001fa7983 */ /* 0x008ee20000300800 */
[----:B------:R-:W-:-:S03]  /*cbb20*/  IMAD.WIDE R242, R14, 0x4, R8 ;  /* 0x000000040ef27825 */ /* 0x000fc600078e0208 */
[----:B------:R1:W-:Y:S01]  /*cbb30*/  @P5 STG.E desc[UR60][R244.64], R248 ;  /* 0x000000f8f4005986 */ /* 0x0003e2000c10193c */
[----:B------:R-:W-:Y:S01]  /*cbb40*/  ISETP.GE.AND P5, PT, R16, R235, PT ;  /* 0x000000eb1000720c */ /* 0x000fe20003fa6270 */
[----:B------:R-:W-:Y:S01]  /*cbb50*/  IMAD.IADD R14, R0, 0x1, R237 ;  /* 0x00000001000e7824 */ /* 0x000fe200078e02ed */
[----:B------:R-:W3:Y:S01]  /*cbb60*/  LDC R235, c[0x0][0x248] ;  /* 0x00009200ffeb7b82 */ /* 0x000ee20000000800 */
[----:B------:R1:W-:Y:S01]  /*cbb70*/  @P3 STG.E desc[UR60][R242.64], R252 ;  /* 0x000000fcf2003986 */ /* 0x0003e2000c10193c */
[----:B------:R-:W-:Y:S02]  /*cbb80*/  ISETP.LT.AND P3, PT, R17, R241, !P2 ;  /* 0x000000f11100720c */ /* 0x000fe40005761270 */
[----:B-1----:R-:W-:-:S04]  /*cbb90*/  ISETP.LT.AND P2, PT, R15, R247, !P2 ;  /* 0x000000f70f00720c */ /* 0x002fc80005741270 */
[----:B------:R-:W1:Y:S01]  /*cbba0*/  LDC R241, c[0x0][0x228] ;  /* 0x00008a00fff17b82 */ /* 0x000e620000000800 */
[----:B------:R-:W-:-:S07]  /*cbbb0*/  IMAD.WIDE R244, R0, 0x4, R2 ;  /* 0x0000000400f47825 */ /* 0x000fce00078e0202 */
[----:B------:R-:W1:Y:S01]  /*cbbc0*/  LDC R248, c[0x0][0x228] ;  /* 0x00008a00fff87b82 */ /* 0x000e620000000800 */
[----:B------:R-:W-:Y:S01]  /*cbbd0*/  IMAD.WIDE R242, R0, 0x4, R4 ;  /* 0x0000000400f27825 */ /* 0x000fe200078e0204 */
[----:B------:R-:W3:Y:S04]  /*cbbe0*/  LDL.LU R252, [R1+0x6b0] ;  /* 0x0006b00001fc7983 */ /* 0x000ee80000300800 */
[----:B------:R-:W-:Y:S04]  /*cbbf0*/  @P6 STG.E desc[UR60][R244.64], R251 ;  /* 0x000000fbf4006986 */ /* 0x000fe8000c10193c */
[----:B----4-:R4:W-:Y:S04]  /*cbc00*/  @P4 STG.E desc[UR60][R242.64], R249 ;  /* 0x000000f9f2004986 */ /* 0x0109e8000c10193c */
[----:B------:R-:W3:Y:S01]  /*cbc10*/  LDL.LU R247, [R1+0xeb0] ;  /* 0x000eb00001f77983 */ /* 0x000ee20000300800 */
[----:B--2---:R-:W-:-:S03]  /*cbc20*/  ISETP.LT.AND P4, PT, R13, R197, !P5 ;  /* 0x000000c50d00720c */ /* 0x004fc60006f81270 */
[----:B----4-:R-:W2:Y:S04]  /*cbc30*/  LDL.LU R249, [R1+0xab0] ;  /* 0x000ab00001f97983 */ /* 0x010ea80000300800 */
[----:B------:R-:W4:Y:S04]  /*cbc40*/  LDL.LU R197, [R1+0x12a0] ;  /* 0x0012a00001c57983 */ /* 0x000f280000300800 */
[----:B------:R-:W2:Y:S01]  /*cbc50*/  LDL.LU R237, [R1+0x12b0] ;  /* 0x0012b00001ed7983 */ /* 0x000ea20000300800 */
[----:B------:R-:W-:-:S03]  /*cbc60*/  IMAD.WIDE R244, R0, 0x4, R6 ;  /* 0x0000000400f47825 */ /* 0x000fc600078e0206 */
[----:B------:R-:W4:Y:S01]  /*cbc70*/  LDL.LU R251, [R1+0x1aa4] ;  /* 0x001aa40001fb7983 */ /* 0x000f220000300800 */
[----:B------:R-:W-:Y:S01]  /*cbc80*/  ISETP.LT.AND P6, PT, R11, R198, !P5 ;  /* 0x000000c60b00720c */ /* 0x000fe20006fc1270 */
[----:B------:R-:W-:Y:S01]  /*cbc90*/  IMAD.WIDE R242, R0, 0x4, R8 ;  /* 0x0000000400f27825 */ /* 0x000fe200078e0208 */
[----:B------:R-:W1:Y:S01]  /*cbca0*/  LDC.64 R198, c[0x0][0x228] ;  /* 0x00008a00ffc67b82 */ /* 0x000e620000000a00 */
[----:B---3--:R3:W-:Y:S04]  /*cbcb0*/  @P3 STG.E desc[UR60][R244.64], R250 ;  /* 0x000000faf4003986 */ /* 0x0087e8000c10193c */
[----:B---3--:R-:W3:Y:S01]  /*cbcc0*/  LDL.LU R250, [R1+0x16a4] ;  /* 0x0016a40001fa7983 */ /* 0x008ee20000300800 */
[----:B------:R-:W-:-:S03]  /*cbcd0*/  IMAD.WIDE R244, R14, 0x4, R2 ;  /* 0x000000040ef47825 */ /* 0x000fc600078e0202 */
[----:B--2---:R2:W-:Y:S04]  /*cbce0*/  @P2 STG.E desc[UR60][R242.64], R237 ;  /* 0x000000edf2002986 */ /* 0x0045e8000c10193c */
[----:B----4-:R4:W-:Y:S01]  /*cbcf0*/  @P6 STG.E desc[UR60][R244.64], R197 ;  /* 0x000000c5f4006986 */ /* 0x0109e2000c10193c */
[----:B--2---:R-:W-:Y:S01]  /*cbd00*/  IMAD.WIDE R242, R14, 0x4, R4 ;  /* 0x000000040ef27825 */ /* 0x004fe200078e0204 */
[----:B----4-:R-:W2:Y:S01]  /*cbd10*/  LDC R197, c[0x0][0x228] ;  /* 0x00008a00ffc57b82 */ /* 0x010ea20000000800 */
[----:B------:R-:W-:-:S07]  /*cbd20*/  IADD3 R16, R10, 0x15a, RZ ;  /* 0x0000015a0a107810 */ /* 0x000fce0007ffe0ff */
[----:B------:R-:W4:Y:S01]  /*cbd30*/  LDC R237, c[0x0][0x248] ;  /* 0x00009200ffed7b82 */ /* 0x000f220000000800 */
[----:B------:R1:W-:Y:S04]  /*cbd40*/  @P4 STG.E desc[UR60][R242.64], R252 ;  /* 0x000000fcf2004986 */ /* 0x0003e8000c10193c */
[----:B-1----:R-:W2:Y:S01]  /*cbd50*/  LDL.LU R252, [R1+0x1ec4] ;  /* 0x001ec40001fc7983 */ /* 0x002ea20000300800 */
[----:B------:R-:W-:Y:S02]  /*cbd60*/  ISETP.LT.AND P2, PT, R17, R246, !P5 ;  /* 0x000000f61100720c */ /* 0x000fe40006f41270 */
[----:B------:R-:W-:Y:S02]  /*cbd70*/  ISETP.LT.AND P5, PT, R15, R241, !P5 ;  /* 0x000000f10f00720c */ /* 0x000fe40006fa1270 */
[----:B------:R-:W-:Y:S01]  /*cbd80*/  ISETP.GE.AND P3, PT, R16, R239, PT ;  /* 0x000000ef1000720c */ /* 0x000fe20003f66270 */
[C---:B------:R-:W-:Y:S01]  /*cbd90*/  IMAD.WIDE R244, R14.reuse, 0x4, R6 ;  /* 0x000000040ef47825 */ /* 0x040fe200078e0206 */
[----:B------:R-:W-:-:S03]  /*cbda0*/  IADD3 R0, R14, R235, RZ ;  /* 0x000000eb0e007210 */ /* 0x000fc60007ffe0ff */
[----:B------:R-:W-:Y:S01]  /*cbdb0*/  IMAD.WIDE R242, R14, 0x4, R8 ;  /* 0x000000040ef27825 */ /* 0x000fe200078e0208 */
[----:B------:R-:W-:Y:S02]  /*cbdc0*/  ISETP.LT.AND P6, PT, R11, R240, !P3 ;  /* 0x000000f00b00720c */ /* 0x000fe40005fc1270 */
[----:B------:R-:W-:Y:S01]  /*cbdd0*/  ISETP.LT.AND P4, PT, R13, R233, !P3 ;  /* 0x000000e90d00720c */ /* 0x000fe20005f81270 */
[----:B------:R-:W-:Y:S01]  /*cbde0*/  VIADD R16, R10, 0x15b ;  /* 0x0000015b0a107836 */ /* 0x000fe20000000000 */
[----:B------:R-:W1:Y:S08]  /*cbdf0*/  LDC R246, c[0x0][0x228] ;  /* 0x00008a00fff67b82 */ /* 0x000e700000000800 */
[----:B------:R-:W1:Y:S01]  /*cbe00*/  LDC R239, c[0x0][0x228] ;  /* 0x00008a00ffef7b82 */ /* 0x000e620000000800 */
[----:B------:R4:W-:Y:S04]  /*cbe10*/  @P2 STG.E desc[UR60][R244.64], R247 ;  /* 0x000000f7f4002986 */ /* 0x0009e8000c10193c */
[----:B------:R4:W-:Y:S01]  /*cbe20*/  @P5 STG.E desc[UR60][R242.64], R249 ;  /* 0x000000f9f2005986 */ /* 0x0009e2000c10193c */
[----:B------:R-:W-:-:S02]  /*cbe30*/  ISETP.GE.AND P2, PT, R16, R199, PT ;  /* 0x000000c71000720c */ /* 0x000fc40003f46270 */
[----:B------:R-:W-:Y:S01]  /*cbe40*/  ISETP.LT.AND P5, PT, R17, R248, !P3 ;  /* 0x000000f81100720c */ /* 0x000fe20005fa1270 */
[C---:B----4-:R-:W-:Y:S01]  /*cbe50*/  IMAD.IADD R14, R0.reuse, 0x1, R237 ;  /* 0x00000001000e7824 */ /* 0x050fe200078e02ed */
[----:B------:R-:W4:Y:S08]  /*cbe60*/  LDC.64 R240, c[0x0][0x228] ;  /* 0x00008a00fff07b82 */ /* 0x000f300000000a00 */
[----:B------:R-:W4:Y:S08]  /*cbe70*/  LDC R247, c[0x0][0x228] ;  /* 0x00008a00fff77b82 */ /* 0x000f300000000800 */
[----:B------:R-:W4:Y:S08]  /*cbe80*/  LDC R199, c[0x0][0x228] ;  /* 0x00008a00ffc77b82 */ /* 0x000f300000000800 */
[----:B------:R-:W4:Y:S01]  /*cbe90*/  LDC R235, c[0x0][0x248] ;  /* 0x00009200ffeb7b82 */ /* 0x000f220000000800 */
[----:B------:R-:W-:-:S04]  /*cbea0*/  IMAD.WIDE R244, R0, 0x4, R2 ;  /* 0x0000000400f47825 */ /* 0x000fc800078e0202 */
[C---:B------:R-:W-:Y:S01]  /*cbeb0*/  IMAD.WIDE R242, R0.reuse, 0x4, R4 ;  /* 0x0000000400f27825 */ /* 0x040fe200078e0204 */
[----:B------:R-:W4:Y:S04]  /*cbec0*/  LDL.LU R249, [R1+0x6b4] ;  /* 0x0006b40001f97983 */ /* 0x000f280000300800 */
[----:B------:R1:W-:Y:S04]  /*cbed0*/  @P6 STG.E desc[UR60][R244.64], R251 ;  /* 0x000000fbf4006986 */ /* 0x0003e8000c10193c */
[----:B------:R-:W4:Y:S01]  /*cbee0*/  LDL.LU R248, [R1+0xeb4] ;  /* 0x000eb40001f87983 */ /* 0x000f220000300800 */
[----:B-1----:R-:W-:-:S03]  /*cbef0*/  IMAD.WIDE R244, R0, 0x4, R6 ;  /* 0x0000000400f47825 */ /* 0x002fc600078e0206 */
[----:B---3--:R1:W-:Y:S01]  /*cbf00*/  @P4 STG.E desc[UR60][R242.64], R250 ;  /* 0x000000faf2004986 */ /* 0x0083e2000c10193c */
[----:B--2---:R-:W-:-:S03]  /*cbf10*/  ISETP.LT.AND P4, PT, R13, R197, !P2 ;  /* 0x000000c50d00720c */ /* 0x004fc60005781270 */
[----:B-1----:R-:W2:Y:S04]  /*cbf20*/  LDL.LU R250, [R1+0xab4] ;  /* 0x000ab40001fa7983 */ /* 0x002ea80000300800 */
[----:B------:R-:W3:Y:S04]  /*cbf30*/  LDL.LU R197, [R1+0x12a4] ;  /* 0x0012a40001c57983 */ /* 0x000ee80000300800 */
[----:B------:R-:W2:Y:S04]  /*cbf40*/  LDL.LU R237, [R1+0x12b4] ;  /* 0x0012b40001ed7983 */ /* 0x000ea80000300800 */
[----:B------:R-:W3:Y:S04]  /*cbf50*/  LDL.LU R251, [R1+0x1aa8] ;  /* 0x001aa80001fb7983 */ /* 0x000ee80000300800 */
[----:B------:R1:W-:Y:S04]  /*cbf60*/  @P5 STG.E desc[UR60][R244.64], R252 ;  /* 0x000000fcf4005986 */ /* 0x0003e8000c10193c */
[----:B-1----:R-:W3:Y:S01]  /*cbf70*/  LDL.LU R252, [R1+0x16a8] ;  /* 0x0016a80001fc7983 */ /* 0x002ee20000300800 */
[----:B------:R-:W-:-:S02]  /*cbf80*/  ISETP.LT.AND P3, PT, R15, R246, !P3 ;  /* 0x000000f60f00720c */ /* 0x000fc40005f61270 */
[----:B------:R-:W-:Y:S01]  /*cbf90*/  ISETP.LT.AND P6, PT, R11, R232, !P2 ;  /* 0x000000e80b00720c */ /* 0x000fe200057c1270 */
[----:B------:R-:W-:-:S04]  /*cbfa0*/  IMAD.WIDE R242, R0, 0x4, R8 ;  /* 0x0000000400f27825 */ /* 0x000fc800078e0208 */
[----:B------:R-:W-:Y:S01]  /*cbfb0*/  IMAD.WIDE R244, R14, 0x4, R2 ;  /* 0x000000040ef47825 */ /* 0x000fe200078e0202 */
[----:B------:R-:W1:Y:S03]  /*cbfc0*/  LDC.64 R232, c[0x0][0x228] ;  /* 0x00008a00ffe87b82 */ /* 0x000e660000000a00 */
[----:B------:R-:W-:-:S05]  /*cbfd0*/  VIADD R16, R10, 0x15c ;  /* 0x0000015c0a107836 */ /* 0x000fca0000000000 */
[----:B------:R-:W1:Y:S01]  /*cbfe0*/  LDC R246, c[0x0][0x228] ;  /* 0x00008a00fff67b82 */ /* 0x000e620000000800 */
[----:B----4-:R-:W-:Y:S01]  /*cbff0*/  ISETP.GE.AND P5, PT, R16, R241, PT ;  /* 0x000000f11000720c */ /* 0x010fe20003fa6270 */
[----:B------:R-:W-:Y:S01]  /*cc000*/  IMAD.IADD R0, R14, 0x1, R235 ;  /* 0x000000010e007824 */ /* 0x000fe200078e02eb */
[----:B------:R-:W-:-:S05]  /*cc010*/  IADD3 R16, R10, 0x15d, RZ ;  /* 0x0000015d0a107810 */ /* 0x000fca0007ffe0ff */
[----:B------:R-:W4:Y:S01]  /*cc020*/  LDC R241, c[0x0][0x228] ;  /* 0x00008a00fff17b82 */ /* 0x000f220000000800 */
[----:B--2---:R2:W-:Y:S01]  /*cc030*/  @P3 STG.E desc[UR60][R242.64], R237 ;  /* 0x000000edf2003986 */ /* 0x0045e2000c10193c */
[----:B------:R-:W-:-:S03]  /*cc040*/  ISETP.LT.AND P3, PT, R17, R247, !P2 ;  /* 0x000000f71100720c */ /* 0x000fc60005761270 */
[----:B---3--:R3:W-:Y:S01]  /*cc050*/  @P6 STG.E desc[UR60][R244.64], R197 ;  /* 0x000000c5f4006986 */ /* 0x0087e2000c10193c */
[----:B------:R-:W-:Y:S02]  /*cc060*/  ISETP.LT.AND P2, PT, R15, R239, !P2 ;  /* 0x000000ef0f00720c */ /* 0x000fe40005741270 */
[----:B------:R-:W4:Y:S08]  /*cc070*/  LDC R247, c[0x0][0x228] ;  /* 0x00008a00fff77b82 */ /* 0x000f300000000800 */
[----:B------:R-:W4:Y:S01]  /*cc080*/  LDC R239, c[0x0][0x248] ;  /* 0x00009200ffef7b82 */ /* 0x000f220000000800 */
[----:B--2---:R-:W-:-:S07]  /*cc090*/  IMAD.WIDE R242, R14, 0x4, R4 ;  /* 0x000000040ef27825 */ /* 0x004fce00078e0204 */
[----:B---3--:R-:W2:Y:S01]  /*cc0a0*/  LDC R197, c[0x0][0x228] ;  /* 0x00008a00ffc57b82 */ /* 0x008ea20000000800 */
[----:B------:R3:W-:Y:S01]  /*cc0b0*/  @P4 STG.E desc[UR60][R242.64], R249 ;  /* 0x000000f9f2004986 */ /* 0x0007e2000c10193c */
[----:B------:R-:W-:Y:S02]  /*cc0c0*/  ISETP.LT.AND P6, PT, R11, R236, !P5 ;  /* 0x000000ec0b00720c */ /* 0x000fe40006fc1270 */
[----:B------:R-:W-:Y:S01]  /*cc0d0*/  ISETP.LT.AND P4, PT, R13, R199, !P5 ;  /* 0x000000c70d00720c */ /* 0x000fe20006f81270 */
[----:B------:R-:W-:-:S03]  /*cc0e0*/  IMAD.WIDE R244, R14, 0x4, R6 ;  /* 0x000000040ef47825 */ /* 0x000fc600078e0206 */
[----:B------:R-:W2:Y:S08]  /*cc0f0*/  LDC.64 R236, c[0x0][0x228] ;  /* 0x00008a00ffec7b82 */ /* 0x000eb00000000a00 */
[----:B------:R-:W2:Y:S01]  /*cc100*/  LDC R199, c[0x0][0x228] ;  /* 0x00008a00ffc77b82 */ /* 0x000ea20000000800 */
[----:B---3--:R-:W3:Y:S01]  /*cc110*/  LDL.LU R249, [R1+0x1ec8] ;  /* 0x001ec80001f97983 */ /* 0x008ee20000300800 */
[----:B------:R-:W-:-:S03]  /*cc120*/  IMAD.WIDE R242, R14, 0x4, R8 ;  /* 0x000000040ef27825 */ /* 0x000fc600078e0208 */
[----:B------:R4:W-:Y:S01]  /*cc130*/  @P3 STG.E desc[UR60][R244.64], R248 ;  /* 0x000000f8f4003986 */ /* 0x0009e2000c10193c */
[----:B-1----:R-:W-:Y:S02]  /*cc140*/  ISETP.GE.AND P3, PT, R16, R233, PT ;  /* 0x000000e91000720c */ /* 0x002fe40003f66270 */
[C---:B----4-:R-:W-:Y:S01]  /*cc150*/  IADD3 R14, R0.reuse, R239, RZ ;  /* 0x000000ef000e7210 */ /* 0x050fe20007ffe0ff */
[----:B------:R-:W1:Y:S01]  /*cc160*/  LDC R233, c[0x0][0x248] ;  /* 0x00009200ffe97b82 */ /* 0x000e620000000800 */
[----:B------:R4:W-:Y:S01]  /*cc170*/  @P2 STG.E desc[UR60][R242.64], R250 ;  /* 0x000000faf2002986 */ /* 0x0009e2000c10193c */
[----:B------:R-:W-:-:S04]  /*cc180*/  IMAD.WIDE R244, R0, 0x4, R2 ;  /* 0x0000000400f47825 */ /* 0x000fc800078e0202 */
[----:B----4-:R-:W-:Y:S01]  /*cc190*/  IMAD.WIDE R242, R0, 0x4, R4 ;  /* 0x0000000400f27825 */ /* 0x010fe200078e0204 */
        /* <DEDUP_REMOVED lines=8> */
[----:B------:R-:W-:Y:S01]  /*cc220*/  ISETP.LT.AND P2, PT, R17, R246, !P5 ;  /* 0x000000f61100720c */ /* 0x000fe20006f41270 */
[----:B------:R-:W-:-:S02]  /*cc230*/  IMAD.WIDE R244, R0, 0x4, R6 ;  /* 0x0000000400f47825 */ /* 0x000fc400078e0206 */
[----:B------:R-:W4:Y:S01]  /*cc240*/  LDL.LU R251, [R1+0x1aac] ;  /* 0x001aac0001fb7983 */ /* 0x000f220000300800 */
[----:B------:R-:W-:Y:S02]  /*cc250*/  ISETP.LT.AND P5, PT, R15, R241, !P5 ;  /* 0x000000f10f00720c */ /* 0x000fe40006fa1270 */
[----:B------:R-:W-:Y:S01]  /*cc260*/  ISETP.LT.AND P6, PT, R11, R234, !P3 ;  /* 0x000000ea0b00720c */ /* 0x000fe20005fc1270 */
[----:B------:R-:W-:Y:S01]  /*cc270*/  IMAD.WIDE R242, R0, 0x4, R8 ;  /* 0x0000000400f27825 */ /* 0x000fe200078e0208 */
[----:B------:R-:W1:Y:S03]  /*cc280*/  LDC R246, c[0x0][0x228] ;  /* 0x00008a00fff67b82 */ /* 0x000e660000000800 */
[----:B------:R-:W-:-:S05]  /*cc290*/  VIADD R16, R10, 0x15e ;  /* 0x0000015e0a107836 */ /* 0x000fca0000000000 */
[----:B------:R-:W1:Y:S08]  /*cc2a0*/  LDC.64 R234, c[0x0][0x228] ;  /* 0x00008a00ffea7b82 */ /* 0x000e700000000a00 */
[----:B------:R-:W1:Y:S01]  /*cc2b0*/  LDC R241, c[0x0][0x228] ;  /* 0x00008a00fff17b82 */ /* 0x000e620000000800 */
[----:B---3--:R3:W-:Y:S04]  /*cc2c0*/  @P2 STG.E desc[UR60][R244.64], R249 ;  /* 0x000000f9f4002986 */ /* 0x0087e8000c10193c */
[----:B---3--:R-:W3:Y:S01]  /*cc2d0*/  LDL.LU R249, [R1+0x16ac] ;  /* 0x0016ac0001f97983 */ /* 0x008ee20000300800 */
[----:B------:R-:W-:-:S03]  /*cc2e0*/  IMAD.WIDE R244, R14, 0x4, R2 ;  /* 0x000000040ef47825 */ /* 0x000fc600078e0202 */
[----:B--2---:R2:W-:Y:S04]  /*cc2f0*/  @P5 STG.E desc[UR60][R242.64], R239 ;  /* 0x000000eff2005986 */ /* 0x0045e8000c10193c */
[----:B----4-:R4:W-:Y:S01]  /*cc300*/  @P6 STG.E desc[UR60][R244.64], R197 ;  /* 0x000000c5f4006986 */ /* 0x0109e2000c10193c */
[----:B--2---:R-:W-:Y:S01]  /*cc310*/  IMAD.WIDE R242, R14, 0x4, R4 ;  /* 0x000000040ef27825 */ /* 0x004fe200078e0204 */
[----:B------:R-:W-:Y:S02]  /*cc320*/  ISETP.LT.AND P5, PT, R17, R247, !P3 ;  /* 0x000000f71100720c */ /* 0x000fe40005fa1270 */
[----:B------:R-:W-:Y:S01]  /*cc330*/  ISETP.GE.AND P2, PT, R16, R237, PT ;  /* 0x000000ed1000720c */ /* 0x000fe20003f46270 */
[----:B------:R-:W2:Y:S08]  /*cc340*/  LDC R247, c[0x0][0x228] ;  /* 0x00008a00fff77b82 */ /* 0x000eb00000000800 */
[----:B----4-:R-:W4:Y:S01]  /*cc350*/  LDC R197, c[0x0][0x228] ;  /* 0x00008a00ffc57b82 */ /* 0x010f220000000800 */
[----:B------:R1:W-:Y:S07]  /*cc360*/  @P4 STG.E desc[UR60][R242.64], R250 ;  /* 0x000000faf2004986 */ /* 0x0003ee000c10193c */
[----:B------:R-:W4:Y:S01]  /*cc370*/  LDC R237, c[0x0][0x248] ;  /* 0x00009200ffed7b82 */ /* 0x000f220000000800 */
[----:B-1----:R-:W3:Y:S01]  /*cc380*/  LDL.LU R250, [R1+0x1ecc] ;  /* 0x001ecc0001fa7983 */ /* 0x002ee20000300800 */
        /* <DEDUP_REMOVED lines=16> */
[C---:B----4-:R-:W-:Y:S01]  /*cc490*/  IMAD.IADD R14, R0.reuse, 0x1, R237 ;  /* 0x00000001000e7824 */ /* 0x050fe200078e02ed */
[----:B------:R-:W2:Y:S08]  /*cc4a0*/  LDC R241, c[0x0][0x228] ;  /* 0x00008a00fff17b82 */ /* 0x000eb00000000800 */
[----:B------:R-:W4:Y:S01]  /*cc4b0*/  LDC R235, c[0x0][0x248] ;  /* 0x00009200ffeb7b82 */ /* 0x000f220000000800 */
[C---:B------:R-:W-:Y:S01]  /*cc4c0*/  IMAD.WIDE R242, R0.reuse, 0x4, R4 ;  /* 0x0000000400f27825 */ /* 0x040fe200078e0204 */
[----:B------:R-:W2:Y:S04]  /*cc4d0*/  LDL.LU R252, [R1+0x6bc] ;  /* 0x0006bc0001fc7983 */ /* 0x000ea80000300800 */
[----:B------:R1:W-:Y:S04]  /*cc4e0*/  @P6 STG.E desc[UR60][R244.64], R251 ;  /* 0x000000fbf4006986 */ /* 0x0003e8000c10193c */
[----:B------:R-:W2:Y:S01]  /*cc4f0*/  LDL.LU R247, [R1+0xebc] ;  /* 0x000ebc0001f77983 */ /* 0x000ea20000300800 */
[----:B------:R-:W2:Y:S01]  /*cc500*/  LDC R248, c[0x0][0x228] ;  /* 0x00008a00fff87b82 */ /* 0x000ea20000000800 */
[----:B-1----:R-:W-:-:S02]  /*cc510*/  IMAD.WIDE R244, R0, 0x4, R6 ;  /* 0x0000000400f47825 */ /* 0x002fc400078e0206 */
[----:B---3--:R1:W-:Y:S01]  /*cc520*/  @P4 STG.E desc[UR60][R242.64], R249 ;  /* 0x000000f9f2004986 */ /* 0x0083e2000c10193c */
[----:B------:R-:W-:-:S03]  /*cc530*/  ISETP.LT.AND P4, PT, R13, R197, !P5 ;  /* 0x000000c50d00720c */ /* 0x000fc60006f81270 */
[----:B-1----:R-:W3:Y:S04]  /*cc540*/  LDL.LU R249, [R1+0xabc] ;  /* 0x000abc0001f97983 */ /* 0x002ee80000300800 */
[----:B------:R-:W2:Y:S04]  /*cc550*/  LDL.LU R197, [R1+0x12ac] ;  /* 0x0012ac0001c57983 */ /* 0x000ea80000300800 */
[----:B------:R-:W3:Y:S04]  /*cc560*/  LDL.LU R237, [R1+0x12bc] ;  /* 0x0012bc0001ed7983 */ /* 0x000ee80000300800 */
        /* <DEDUP_REMOVED lines=9> */
[----:B----4-:R-:W-:Y:S01]  /*cc600*/  IADD3 R0, R14, R235, RZ ;  /* 0x000000eb0e007210 */ /* 0x010fe20007ffe0ff */
[----:B------:R-:W-:Y:S01]  /*cc610*/  VIADD R16, R10, 0x161 ;  /* 0x000001610a107836 */ /* 0x000fe20000000000 */
[----:B------:R-:W4:Y:S08]  /*cc620*/  LDC R239, c[0x0][0x228] ;  /* 0x00008a00ffef7b82 */ /* 0x000f300000000800 */
[----:B------:R-:W4:Y:S01]  /*cc630*/  LDC R235, c[0x0][0x248] ;  /* 0x00009200ffeb7b82 */ /* 0x000f220000000800 */
[----:B---3--:R3:W-:Y:S04]  /*cc640*/  @P2 STG.E desc[UR60][R242.64], R237 ;  /* 0x000000edf2002986 */ /* 0x0087e8000c10193c */
[----:B--2---:R2:W-:Y:S01]  /*cc650*/  @P6 STG.E desc[UR60][R244.64], R197 ;  /* 0x000000c5f4006986 */ /* 0x0045e2000c10193c */
[----:B------:R-:W-:-:S02]  /*cc660*/  ISETP.LT.AND P2, PT, R17, R246, !P5 ;  /* 0x000000f61100720c */ /* 0x000fc40006f41270 */
[----:B------:R-:W-:Y:S01]  /*cc670*/  ISETP.LT.AND P5, PT, R15, R241, !P5 ;  /* 0x000000f10f00720c */ /* 0x000fe20006fa1270 */
[C---:B---3--:R-:W-:Y:S01]  /*cc680*/  IMAD.WIDE R242, R14.reuse, 0x4, R4 ;  /* 0x000000040ef27825 */ /* 0x048fe200078e0204 */
[----:B--2---:R-:W2:Y:S08]  /*cc690*/  LDC R197, c[0x0][0x228] ;  /* 0x00008a00ffc57b82 */ /* 0x004eb00000000800 */
[----:B------:R-:W3:Y:S01]  /*cc6a0*/  LDC R237, c[0x0][0x248] ;  /* 0x00009200ffed7b82 */ /* 0x000ee20000000800 */
[----:B------:R-:W-:Y:S01]  /*cc6b0*/  ISETP.LT.AND P6, PT, R11, R240, !P3 ;  /* 0x000000f00b00720c */ /* 0x000fe20005fc1270 */
[----:B------:R-:W-:Y:S01]  /*cc6c0*/  IMAD.WIDE R244, R14, 0x4, R6 ;  /* 0x000000040ef47825 */ /* 0x000fe200078e0206 */
[----:B------:R1:W-:Y:S01]  /*cc6d0*/  @P4 STG.E desc[UR60][R242.64], R252 ;  /* 0x000000fcf2004986 */ /* 0x0003e2000c10193c */
[----:B------:R-:W-:-:S04]  /*cc6e0*/  ISETP.LT.AND P4, PT, R13, R233, !P3 ;  /* 0x000000e90d00720c */ /* 0x000fc80005f81270 */
[----:B------:R-:W4:Y:S08]  /*cc6f0*/  LDC R246, c[0x0][0x228] ;  /* 0x00008a00fff67b82 */ /* 0x000f300000000800 */
[----:B------:R-:W4:Y:S01]  /*cc700*/  LDC.64 R240, c[0x0][0x228] ;  /* 0x00008a00fff07b82 */ /* 0x000f220000000a00 */
[----:B-1----:R-:W4:Y:S01]  /*cc710*/  LDL.LU R252, [R1+0x1ee0] ;  /* 0x001ee00001fc7983 */ /* 0x002f220000300800 */
[----:B------:R-:W-:-:S03]  /*cc720*/  IMAD.WIDE R242, R14, 0x4, R8 ;  /* 0x000000040ef27825 */ /* 0x000fc600078e0208 */
[----:B------:R1:W-:Y:S01]  /*cc730*/  @P2 STG.E desc[UR60][R244.64], R247 ;  /* 0x000000f7f4002986 */ /* 0x0003e2000c10193c */
[----:B------:R-:W-:Y:S02]  /*cc740*/  ISETP.GE.AND P2, PT, R16, R199, PT ;  /* 0x000000c71000720c */ /* 0x000fe40003f46270 */
[----:B------:R-:W4:Y:S01]  /*cc750*/  LDC R199, c[0x0][0x228] ;  /* 0x00008a00ffc77b82 */ /* 0x000f220000000800 */
[----:B------:R3:W-:Y:S01]  /*cc760*/  @P5 STG.E desc[UR60][R242.64], R249 ;  /* 0x000000f9f2005986 */ /* 0x0007e2000c10193c */
[----:B------:R-:W-:Y:S01]  /*cc770*/  ISETP.LT.AND P5, PT, R17, R248, !P3 ;  /* 0x000000f81100720c */ /* 0x000fe20005fa1270 */
[----:B-1----:R-:W-:-:S04]  /*cc780*/  IMAD.WIDE R244, R0, 0x4, R2 ;  /* 0x0000000400f47825 */ /* 0x002fc800078e0202 */
[C---:B---3--:R-:W-:Y:S01]  /*cc790*/  IMAD.IADD R14, R0.reuse, 0x1, R237 ;  /* 0x00000001000e7824 */ /* 0x048fe200078e02ed */
[----:B------:R-:W1:Y:S01]  /*cc7a0*/  LDC R247, c[0x0][0x228] ;  /* 0x00008a00fff77b82 */ /* 0x000e620000000800 */
[----:B------:R-:W-:Y:S01]  /*cc7b0*/  IMAD.WIDE R242, R0, 0x4, R4 ;  /* 0x0000000400f27825 */ /* 0x000fe200078e0204 */
[----:B------:R-:W3:Y:S04]  /*cc7c0*/  LDL.LU R249, [R1+0x6c0] ;  /* 0x0006c00001f97983 */ /* 0x000ee80000300800 */
[----:B------:R-:W-:Y:S04]  /*cc7d0*/  @P6 STG.E desc[UR60][R244.64], R251 ;  /* 0x000000fbf4006986 */ /* 0x000fe8000c10193c */
[----:B------:R2:W-:Y:S04]  /*cc7e0*/  @P4 STG.E desc[UR60][R242.64], R250 ;  /* 0x000000faf2004986 */ /* 0x0005e8000c10193c */
[----:B------:R-:W3:Y:S01]  /*cc7f0*/  LDL.LU R248, [R1+0xec0] ;  /* 0x000ec00001f87983 */ /* 0x000ee20000300800 */
[----:B--2---:R-:W-:-:S03]  /*cc800*/  ISETP.LT.AND P4, PT, R13, R197, !P2 ;  /* 0x000000c50d00720c */ /* 0x004fc60005781270 */
[----:B------:R-:W2:Y:S04]  /*cc810*/  LDL.LU R250, [R1+0xac0] ;  /* 0x000ac00001fa7983 */ /* 0x000ea80000300800 */
[----:B------:R-:W3:Y:S04]  /*cc820*/  LDL.LU R197, [R1+0x12c0] ;  /* 0x0012c00001c57983 */ /* 0x000ee80000300800 */
[----:B------:R-:W2:Y:S01]  /*cc830*/  LDL.LU R237, [R1+0x16b0] ;  /* 0x0016b00001ed7983 */ /* 0x000ea20000300800 */
[----:B------:R-:W-:-:S03]  /*cc840*/  IMAD.WIDE R244, R0, 0x4, R6 ;  /* 0x0000000400f47825 */ /* 0x000fc600078e0206 */
[----:B------:R-:W3:Y:S01]  /*cc850*/  LDL.LU R251, [R1+0x1ed4] ;  /* 0x001ed40001fb7983 */ /* 0x000ee20000300800 */
[----:B----4-:R-:W-:Y:S02]  /*cc860*/  ISETP.LT.AND P3, PT, R15, R246, !P3 ;  /* 0x000000f60f00720c */ /* 0x010fe40005f61270 */
[----:B------:R-:W-:Y:S01]  /*cc870*/  ISETP.LT.AND P6, PT, R11, R232, !P2 ;  /* 0x000000e80b00720c */ /* 0x000fe200057c1270 */
[----:B------:R-:W-:Y:S01]  /*cc880*/  IMAD.WIDE R242, R0, 0x4, R8 ;  /* 0x0000000400f27825 */ /* 0x000fe200078e0208 */
[----:B------:R-:W4:Y:S01]  /*cc890*/  LDC.64 R232, c[0x0][0x228] ;  /* 0x00008a00ffe87b82 */ /* 0x000f220000000a00 */
[----:B------:R1:W-:Y:S02]  /*cc8a0*/  @P5 STG.E desc[UR60][R244.64], R252 ;  /* 0x000000fcf4005986 */ /* 0x0003e4000c10193c */
[----:B------:R-:W-:-:S05]  /*cc8b0*/  VIADD R16, R10, 0x162 ;  /* 0x000001620a107836 */ /* 0x000fca0000000000 */
[----:B------:R-:W4:Y:S01]  /*cc8c0*/  LDC R246, c[0x0][0x228] ;  /* 0x00008a00fff67b82 */ /* 0x000f220000000800 */
[----:B-1----:R-:W4:Y:S01]  /*cc8d0*/  LDL.LU R252, [R1+0x1ab4] ;  /* 0x001ab40001fc7983 */ /* 0x002f220000300800 */
[----:B------:R-:W-:-:S03]  /*cc8e0*/  IMAD.WIDE R244, R14, 0x4, R2 ;  /* 0x000000040ef47825 */ /* 0x000fc600078e0202 */
[----:B--2---:R1:W-:Y:S04]  /*cc8f0*/  @P3 STG.E desc[UR60][R242.64], R237 ;  /* 0x000000edf2003986 */ /* 0x0043e8000c10193c */
[----:B---3--:R2:W-:Y:S01]  /*cc900*/  @P6 STG.E desc[UR60][R244.64], R197 ;  /* 0x000000c5f4006986 */ /* 0x0085e2000c10193c */
[----:B-1----:R-:W-:Y:S01]  /*cc910*/  IMAD.WIDE R242, R14, 0x4, R4 ;  /* 0x000000040ef27825 */ /* 0x002fe200078e0204 */
[----:B------:R-:W-:Y:S01]  /*cc920*/  ISETP.LT.AND P3, PT, R17, R247, !P2 ;  /* 0x000000f71100720c */ /* 0x000fe20005761270 */
[----:B--2---:R-:W1:Y:S03]  /*cc930*/  LDC R197, c[0x0][0x228] ;  /* 0x00008a00ffc57b82 */ /* 0x004e660000000800 */
[----:B------:R2:W-:Y:S01]  /*cc940*/  @P4 STG.E desc[UR60][R242.64], R249 ;  /* 0x000000f9f2004986 */ /* 0x0005e2000c10193c */
[----:B------:R-:W-:Y:S01]  /*cc950*/  ISETP.GE.AND P5, PT, R16, R241, PT ;  /* 0x000000f11000720c */ /* 0x000fe20003fa6270 */
[----:B------:R-:W-:-:S04]  /*cc960*/  IMAD.WIDE R244, R14, 0x4, R6 ;  /* 0x000000040ef47825 */ /* 0x000fc800078e0206 */
[C---:B------:R-:W-:Y:S01]  /*cc970*/  IMAD.IADD R0, R14.reuse, 0x1, R235 ;  /* 0x000000010e007824 */ /* 0x040fe200078e02eb */
[----:B------:R-:W3:Y:S01]  /*cc980*/  LDC R247, c[0x0][0x228] ;  /* 0x00008a00fff77b82 */ /* 0x000ee20000000800 */
[----:B--2---:R-:W2:Y:S01]  /*cc990*/  LDL.LU R249, [R1+0x1ee4] ;  /* 0x001ee40001f97983 */ /* 0x004ea20000300800 */
[----:B------:R-:W-:Y:S01]  /*cc9a0*/  ISETP.LT.AND P2, PT, R15, R239, !P2 ;  /* 0x000000ef0f00720c */ /* 0x000fe20005741270 */
[----:B------:R-:W-:-:S05]  /*cc9b0*/  IMAD.WIDE R242, R14, 0x4, R8 ;  /* 0x000000040ef27825 */ /* 0x000fca00078e0208 */
[----:B------:R-:W1:Y:S01]  /*cc9c0*/  LDC R239, c[0x0][0x248] ;  /* 0x00009200ffef7b82 */ /* 0x000e620000000800 */
[----:B------:R-:W-:Y:S02]  /*cc9d0*/  ISETP.LT.AND P6, PT, R11, R236, !P5 ;  /* 0x000000ec0b00720c */ /* 0x000fe40006fc1270 */
[----:B------:R-:W-:Y:S02]  /*cc9e0*/  ISETP.LT.AND P4, PT, R13, R199, !P5 ;  /* 0x000000c70d00720c */ /* 0x000fe40006f81270 */
[----:B------:R-:W-:Y:S01]  /*cc9f0*/  IADD3 R16, R10, 0x163, RZ ;  /* 0x000001630a107810 */ /* 0x000fe20007ffe0ff */
[----:B------:R4:W-:Y:S02]  /*cca00*/  @P3 STG.E desc[UR60][R244.64], R248 ;  /* 0x000000f8f4003986 */ /* 0x0009e4000c10193c */
[----:B------:R-:W3:Y:S08]  /*cca10*/  LDC R241, c[0x0][0x228] ;  /* 0x00008a00fff17b82 */ /* 0x000ef00000000800 */
[----:B------:R-:W3:Y:S01]  /*cca20*/  LDC.64 R236, c[0x0][0x228] ;  /* 0x00008a00ffec7b82 */ /* 0x000ee20000000a00 */
[----:B----4-:R-:W-:-:S07]  /*cca30*/  ISETP.GE.AND P3, PT, R16, R233, PT ;  /* 0x000000e91000720c */ /* 0x010fce0003f66270 */
[----:B------:R-:W4:Y:S08]  /*cca40*/  LDC R199, c[0x0][0x228] ;  /* 0x00008a00ffc77b82 */ /* 0x000f300000000800 */
[----:B------:R-:W3:Y:S01]  /*cca50*/  LDC R233, c[0x0][0x248] ;  /* 0x00009200ffe97b82 */ /* 0x000ee20000000800 */
[C---:B------:R-:W-:Y:S01]  /*cca60*/  IMAD.WIDE R244, R0.reuse, 0x4, R2 ;  /* 0x0000000400f47825 */ /* 0x040fe200078e0202 */
[----:B------:R1:W-:Y:S04]  /*cca70*/  @P2 STG.E desc[UR60][R242.64], R250 ;  /* 0x000000faf2002986 */ /* 0x0003e8000c10193c */
[----:B------:R1:W-:Y:S02]  /*cca80*/  @P6 STG.E desc[UR60][R244.64], R251 ;  /* 0x000000fbf4006986 */ /* 0x0003e4000c10193c */
[----:B-1----:R-:W-:-:S02]  /*cca90*/  IMAD.WIDE R242, R0, 0x4, R4 ;  /* 0x0000000400f27825 */ /* 0x002fc400078e0204 */
[----:B------:R-:W4:Y:S04]  /*ccaa0*/  LDL.LU R250, [R1+0x6c4] ;  /* 0x0006c40001fa7983 */ /* 0x000f280000300800 */
[----:B------:R-:W4:Y:S01]  /*ccab0*/  LDL.LU R248, [R1+0xec4] ;  /* 0x000ec40001f87983 */ /* 0x000f220000300800 */
[C---:B------:R-:W-:Y:S02]  /*ccac0*/  IADD3 R14, R0.reuse, R239, RZ ;  /* 0x000000ef000e7210 */ /* 0x040fe40007ffe0ff */
[----:B------:R-:W-:Y:S01]  /*ccad0*/  ISETP.LT.AND P2, PT, R17, R246, !P5 ;  /* 0x000000f61100720c */ /* 0x000fe20006f41270 */
[----:B------:R-:W-:Y:S01]  /*ccae0*/  IMAD.WIDE R244, R0, 0x4, R6 ;  /* 0x0000000400f47825 */ /* 0x000fe200078e0206 */
[----:B------:R-:W1:Y:S01]  /*ccaf0*/  LDC R246, c[0x0][0x228] ;  /* 0x00008a00fff67b82 */ /* 0x000e620000000800 */
[----:B------:R3:W-:Y:S01]  /*ccb00*/  @P4 STG.E desc[UR60][R242.64], R252 ;  /* 0x000000fcf2004986 */ /* 0x0007e2000c10193c */
[----:B------:R-:W-:-:S03]  /*ccb10*/  ISETP.LT.AND P4, PT, R13, R197, !P3 ;  /* 0x000000c50d00720c */ /* 0x000fc60005f81270 */
[----:B---3--:R-:W3:Y:S04]  /*ccb20*/  LDL.LU R252, [R1+0xac4] ;  /* 0x000ac40001fc7983 */ /* 0x008ee80000300800 */
[----:B------:R-:W4:Y:S04]  /*ccb30*/  LDL.LU R197, [R1+0x12c4] ;  /* 0x0012c40001c57983 */ /* 0x000f280000300800 */
[----:B------:R-:W3:Y:S04]  /*ccb40*/  LDL.LU R239, [R1+0x16b4] ;  /* 0x0016b40001ef7983 */ /* 0x000ee80000300800 */
[----:B------:R-:W4:Y:S04]  /*ccb50*/  LDL.LU R251, [R1+0x1ed8] ;  /* 0x001ed80001fb7983 */ /* 0x000f280000300800 */
[----:B--2---:R2:W-:Y:S04]  /*ccb60*/  @P2 STG.E desc[UR60][R244.64], R249 ;  /* 0x000000f9f4002986 */ /* 0x0045e8000c10193c */
[----:B--2---:R-:W2:Y:S01]  /*ccb70*/  LDL.LU R249, [R1+0x1ab8] ;  /* 0x001ab80001f97983 */ /* 0x004ea20000300800 */
        /* <DEDUP_REMOVED lines=15> */
[----:B------:R-:W2:Y:S01]  /*ccc70*/  LDC R247, c[0x0][0x228] ;  /* 0x00008a00fff77b82 */ /* 0x000ea20000000800 */
[----:B-1----:R-:W-:Y:S01]  /*ccc80*/  ISETP.LT.AND P3, PT, R15, R246, !P3 ;  /* 0x000000f60f00720c */ /* 0x002fe20005f61270 */
[----:B---3--:R-:W-:-:S06]  /*ccc90*/  IMAD.WIDE R242, R14, 0x4, R4 ;  /* 0x000000040ef27825 */ /* 0x008fcc00078e0204 */
[----:B----4-:R-:W1:Y:S01]  /*ccca0*/  LDC R197, c[0x0][0x228] ;  /* 0x00008a00ffc57b82 */ /* 0x010e620000000800 */
[----:B------:R-:W-:Y:S01]  /*cccb0*/  ISETP.LT.AND P6, PT, R11, R238, !P2 ;  /* 0x000000ee0b00720c */ /* 0x000fe200057c1270 */
[----:B------:R-:W-:Y:S01]  /*cccc0*/  IMAD.WIDE R244, R14, 0x4, R6 ;  /* 0x000000040ef47825 */ /* 0x000fe200078e0206 */
[----:B------:R3:W-:Y:S01]  /*cccd0*/  @P4 STG.E desc[UR60][R242.64], R250 ;  /* 0x000000faf2004986 */ /* 0x0007e2000c10193c */
[----:B------:R-:W-:-:S04]  /*ccce0*/  ISETP.LT.AND P4, PT, R13, R199, !P2 ;  /* 0x000000c70d00720c */ /* 0x000fc80005781270 */
[----:B------:R-:W4:Y:S08]  /*cccf0*/  LDC R246, c[0x0][0x228] ;  /* 0x00008a00fff67b82 */ /* 0x000f300000000800 */
[----:B------:R-:W4:Y:S01]  /*ccd00*/  LDC.64 R238, c[0x0][0x228] ;  /* 0x00008a00ffee7b82 */ /* 0x000f220000000a00 */
[----:B---3--:R-:W3:Y:S01]  /*ccd10*/  LDL.LU R250, [R1+0x1ee8] ;  /* 0x001ee80001fa7983 */ /* 0x008ee20000300800 */
[----:B------:R-:W-:-:S03]  /*ccd20*/  IMAD.WIDE R242, R14, 0x4, R8 ;  /* 0x000000040ef27825 */ /* 0x000fc600078e0208 */
[----:B------:R2:W-:Y:S01]  /*ccd30*/  @P5 STG.E desc[UR60][R244.64], R248 ;  /* 0x000000f8f4005986 */ /* 0x0005e2000c10193c */
[----:B------:R-:W-:Y:S01]  /*ccd40*/  ISETP.GE.AND P5, PT, R16, R235, PT ;  /* 0x000000eb1000720c */ /* 0x000fe20003fa6270 */
[----:B------:R-:W-:Y:S01]  /*ccd50*/  IMAD.IADD R14, R0, 0x1, R237 ;  /* 0x00000001000e7824 */ /* 0x000fe200078e02ed */
[----:B------:R-:W4:Y:S01]  /*ccd60*/  LDC R235, c[0x0][0x248] ;  /* 0x00009200ffeb7b82 */ /* 0x000f220000000800 */
[----:B------:R1:W-:Y:S01]  /*ccd70*/  @P3 STG.E desc[UR60][R242.64], R252 ;  /* 0x000000fcf2003986 */ /* 0x0003e2000c10193c */
[----:B------:R-:W-:Y:S02]  /*ccd80*/  ISETP.LT.AND P3, PT, R17, R241, !P2 ;  /* 0x000000f11100720c */ /* 0x000fe40005761270 */
[----:B--2---:R-:W-:-:S04]  /*ccd90*/  ISETP.LT.AND P2, PT, R15, R247, !P2 ;  /* 0x000000f70f00720c */ /* 0x004fc80005741270 */
[----:B------:R-:W2:Y:S01]  /*ccda0*/  LDC R241, c[0x0][0x228] ;  /* 0x00008a00fff17b82 */ /* 0x000ea20000000800 */
[----:B------:R-:W-:-:S07]  /*ccdb0*/  IMAD.WIDE R244, R0, 0x4, R2 ;  /* 0x0000000400f47825 */ /* 0x000fce00078e0202 */
[----:B------:R-:W2:Y:S01]  /*ccdc0*/  LDC R248, c[0x0][0x228] ;  /* 0x00008a00fff87b82 */ /* 0x000ea20000000800 */
[----:B-1----:R-:W-:Y:S01]  /*ccdd0*/  IMAD.WIDE R242, R0, 0x4, R4 ;  /* 0x0000000400f27825 */ /* 0x002fe200078e0204 */
[----:B------:R-:W4:Y:S04]  /*ccde0*/  LDL.LU R252, [R1+0x6c8] ;  /* 0x0006c80001fc7983 */ /* 0x000f280000300800 */
[----:B------:R-:W-:Y:S04]  /*ccdf0*/  @P6 STG.E desc[UR60][R244.64], R251 ;  /* 0x000000fbf4006986 */ /* 0x000fe8000c10193c */
[----:B------:R1:W-:Y:S04]  /*cce00*/  @P4 STG.E desc[UR60][R242.64], R249 ;  /* 0x000000f9f2004986 */ /* 0x0003e8000c10193c */
[----:B------:R-:W2:Y:S01]  /*cce10*/  LDL.LU R247, [R1+0xec8] ;  /* 0x000ec80001f77983 */ /* 0x000ea20000300800 */
[----:B------:R-:W-:-:S03]  /*cce20*/  ISETP.LT.AND P4, PT, R13, R197, !P5 ;  /* 0x000000c50d00720c */ /* 0x000fc60006f81270 */
[----:B-1----:R-:W2:Y:S04]  /*cce30*/  LDL.LU R249, [R1+0xac8] ;  /* 0x000ac80001f97983 */ /* 0x002ea80000300800 */
        /* <DEDUP_REMOVED lines=398> */
[----:B------:R-:W-:Y:S01]  /*ce720*/  ISETP.GE.AND P2, PT, R16, R237, PT ;  /* 0x000000ed1000720c */ /* 0x000fe20003f46270 */
[----:B----4-:R-:W2:Y:S08]  /*ce730*/  LDC R197, c[0x0][0x228] ;  /* 0x00008a00ffc57b82 */ /* 0x010eb00000000800 */
[----:B------:R-:W4:Y:S01]  /*ce740*/  LDC R237, c[0x0][0x248] ;  /* 0x00009200ffed7b82 */ /* 0x000f220000000800 */
[----:B------:R1:W-:Y:S04]  /*ce750*/  @P4 STG.E desc[UR60][R242.64], R250 ;  /* 0x000000faf2004986 */ /* 0x0003e8000c10193c */
[----:B-1----:R-:W2:Y:S01]  /*ce760*/  LDL.LU R250, [R1+0x1aec] ;  /* 0x001aec0001fa7983 */ /* 0x002ea20000300800 */
[----:B------:R-:W-:-:S02]  /*ce770*/  ISETP.LT.AND P5, PT, R17, R247, !P3 ;  /* 0x000000f71100720c */ /* 0x000fc40005fa1270 */
[----:B------:R-:W-:Y:S02]  /*ce780*/  ISETP.LT.AND P3, PT, R15, R246, !P3 ;  /* 0x000000f60f00720c */ /* 0x000fe40005f61270 */
[----:B------:R-:W-:Y:S02]  /*ce790*/  ISETP.LT.AND P6, PT, R11, R238, !P2 ;  /* 0x000000ee0b00720c */ /* 0x000fe400057c1270 */
[----:B------:R-:W-:Y:S01]  /*ce7a0*/  ISETP.LT.AND P4, PT, R13, R199, !P2 ;  /* 0x000000c70d00720c */ /* 0x000fe20005781270 */
[----:B------:R-:W-:-:S04]  /*ce7b0*/  IMAD.WIDE R244, R14, 0x4, R6 ;  /* 0x000000040ef47825 */ /* 0x000fc800078e0206 */
[----:B------:R-:W-:-:S04]  /*ce7c0*/  IMAD.WIDE R242, R14, 0x4, R8 ;  /* 0x000000040ef27825 */ /* 0x000fc800078e0208 */
[----:B------:R-:W-:Y:S02]  /*ce7d0*/  IMAD.IADD R0, R14, 0x1, R233 ;  /* 0x000000010e007824 */ /* 0x000fe400078e02e9 */
[----:B------:R-:W-:Y:S01]  /*ce7e0*/  VIADD R16, R10, 0x177 ;  /* 0x000001770a107836 */ /* 0x000fe20000000000 */
[----:B------:R-:W1:Y:S08]  /*ce7f0*/  LDC R247, c[0x0][0x228] ;  /* 0x00008a00fff77b82 */ /* 0x000e700000000800 */
[----:B------:R-:W1:Y:S08]  /*ce800*/  LDC R246, c[0x0][0x228] ;  /* 0x00008a00fff67b82 */ /* 0x000e700000000800 */
[----:B------:R-:W1:Y:S01]  /*ce810*/  LDC.64 R238, c[0x0][0x228] ;  /* 0x00008a00ffee7b82 */ /* 0x000e620000000a00 */
[----:B------:R4:W-:Y:S04]  /*ce820*/  @P5 STG.E desc[UR60][R244.64], R248 ;  /* 0x000000f8f4005986 */ /* 0x0009e8000c10193c */
[----:B------:R4:W-:Y:S01]  /*ce830*/  @P3 STG.E desc[UR60][R242.64], R252 ;  /* 0x000000fcf2003986 */ /* 0x0009e2000c10193c */
[----:B------:R-:W-:Y:S01]  /*ce840*/  ISETP.GE.AND P5, PT, R16, R235, PT ;  /* 0x000000eb1000720c */ /* 0x000fe20003fa6270 */
[C---:B----4-:R-:W-:Y:S01]  /*ce850*/  IMAD.IADD R14, R0.reuse, 0x1, R237 ;  /* 0x00000001000e7824 */ /* 0x050fe200078e02ed */
[----:B------:R-:W4:Y:S01]  /*ce860*/  LDC R233, c[0x0][0x228] ;  /* 0x00008a00ffe97b82 */ /* 0x000f220000000800 */
[----:B------:R-:W-:-:S04]  /*ce870*/  IMAD.WIDE R244, R0, 0x4, R2 ;  /* 0x0000000400f47825 */ /* 0x000fc800078e0202 */
[C---:B------:R-:W-:Y:S01]  /*ce880*/  IMAD.WIDE R242, R0.reuse, 0x4, R4 ;  /* 0x0000000400f27825 */ /* 0x040fe200078e0204 */
[----:B------:R-:W4:Y:S04]  /*ce890*/  LDL.LU R252, [R1+0x6ec] ;  /* 0x0006ec0001fc7983 */ /* 0x000f280000300800 */
[----:B------:R1:W-:Y:S04]  /*ce8a0*/  @P6 STG.E desc[UR60][R244.64], R251 ;  /* 0x000000fbf4006986 */ /* 0x0003e8000c10193c */
[----:B------:R-:W4:Y:S01]  /*ce8b0*/  LDL.LU R248, [R1+0xeec] ;  /* 0x000eec0001f87983 */ /* 0x000f220000300800 */
[----:B------:R-:W-:Y:S01]  /*ce8c0*/  ISETP.LT.AND P3, PT, R17, R241, !P2 ;  /* 0x000000f11100720c */ /* 0x000fe20005761270 */
[----:B------:R-:W2:Y:S08]  /*ce8d0*/  LDC R235, c[0x0][0x248] ;  /* 0x00009200ffeb7b82 */ /* 0x000eb00000000800 */
[----:B------:R-:W4:Y:S01]  /*ce8e0*/  LDC R241, c[0x0][0x228] ;  /* 0x00008a00fff17b82 */ /* 0x000f220000000800 */
[----:B-1----:R-:W-:Y:S01]  /*ce8f0*/  IMAD.WIDE R244, R0, 0x4, R6 ;  /* 0x0000000400f47825 */ /* 0x002fe200078e0206 */
[----:B---3--:R1:W-:Y:S01]  /*ce900*/  @P4 STG.E desc[UR60][R242.64], R249 ;  /* 0x000000f9f2004986 */ /* 0x0083e2000c10193c */
[----:B--2---:R-:W-:-:S03]  /*ce910*/  ISETP.LT.AND P4, PT, R13, R197, !P5 ;  /* 0x000000c50d00720c */ /* 0x004fc60006f81270 */
[----:B-1----:R-:W2:Y:S04]  /*ce920*/  LDL.LU R249, [R1+0x2ec] ;  /* 0x0002ec0001f97983 */ /* 0x002ea80000300800 */
[----:B------:R-:W3:Y:S04]  /*ce930*/  LDL.LU R197, [R1+0xaec] ;  /* 0x000aec0001c57983 */ /* 0x000ee80000300800 */
[----:B------:R-:W4:Y:S04]  /*ce940*/  LDL.LU R237, [R1+0x16ec] ;  /* 0x0016ec0001ed7983 */ /* 0x000f280000300800 */
[----:B------:R-:W2:Y:S04]  /*ce950*/  LDL.LU R251, [R1+0x1f10] ;  /* 0x001f100001fb7983 */ /* 0x000ea80000300800 */
[----:B------:R1:W-:Y:S04]  /*ce960*/  @P3 STG.E desc[UR60][R244.64], R250 ;  /* 0x000000faf4003986 */ /* 0x0003e8000c10193c */
[----:B-1----:R-:W2:Y:S01]  /*ce970*/  LDL.LU R250, [R1+0x1f20] ;  /* 0x001f200001fa7983 */ /* 0x002ea20000300800 */
[----:B------:R-:W-:-:S02]  /*ce980*/  ISETP.LT.AND P2, PT, R15, R247, !P2 ;  /* 0x000000f70f00720c */ /* 0x000fc40005741270 */
[----:B------:R-:W-:Y:S01]  /*ce990*/  ISETP.LT.AND P6, PT, R11, R198, !P5 ;  /* 0x000000c60b00720c */ /* 0x000fe20006fc1270 */
[----:B------:R-:W-:-:S04]  /*ce9a0*/  IMAD.WIDE R242, R0, 0x4, R8 ;  /* 0x0000000400f27825 */ /* 0x000fc800078e0208 */
[----:B------:R-:W-:Y:S01]  /*ce9b0*/  IMAD.WIDE R244, R14, 0x4, R2 ;  /* 0x000000040ef47825 */ /* 0x000fe200078e0202 */
[----:B------:R-:W1:Y:S01]  /*ce9c0*/  LDC.64 R198, c[0x0][0x228] ;  /* 0x00008a00ffc67b82 */ /* 0x000e620000000a00 */
[----:B------:R-:W-:-:S07]  /*ce9d0*/  IADD3 R16, R10, 0x178, RZ ;  /* 0x000001780a107810 */ /* 0x000fce0007ffe0ff */
[----:B------:R-:W2:Y:S01]  /*ce9e0*/  LDC R247, c[0x0][0x228] ;  /* 0x00008a00fff77b82 */ /* 0x000ea20000000800 */
[----:B------:R-:W-:Y:S02]  /*ce9f0*/  ISETP.GE.AND P3, PT, R16, R239, PT ;  /* 0x000000ef1000720c */ /* 0x000fe40003f66270 */
[----:B------:R-:W-:Y:S01]  /*cea00*/  IADD3 R0, R14, R235, RZ ;  /* 0x000000eb0e007210 */ /* 0x000fe20007ffe0ff */
[----:B------:R-:W-:-:S04]  /*cea10*/  VIADD R16, R10, 0x179 ;  /* 0x000001790a107836 */ /* 0x000fc80000000000 */
[----:B------:R-:W2:Y:S08]  /*cea20*/  LDC R239, c[0x0][0x228] ;  /* 0x00008a00ffef7b82 */ /* 0x000eb00000000800 */
[----:B------:R-:W2:Y:S01]  /*cea30*/  LDC R235, c[0x0][0x248] ;  /* 0x00009200ffeb7b82 */ /* 0x000ea20000000800 */
[----:B----4-:R4:W-:Y:S04]  /*cea40*/  @P2 STG.E desc[UR60][R242.64], R237 ;  /* 0x000000edf2002986 */ /* 0x0109e8000c10193c */
[----:B---3--:R3:W-:Y:S01]  /*cea50*/  @P6 STG.E desc[UR60][R244.64], R197 ;  /* 0x000000c5f4006986 */ /* 0x0087e2000c10193c */
[----:B------:R-:W-:-:S02]  /*cea60*/  ISETP.LT.AND P2, PT, R17, R246, !P5 ;  /* 0x000000f61100720c */ /* 0x000fc40006f41270 */
[----:B------:R-:W-:Y:S01]  /*cea70*/  ISETP.LT.AND P5, PT, R15, R241, !P5 ;  /* 0x000000f10f00720c */ /* 0x000fe20006fa1270 */
[C---:B----4-:R-:W-:Y:S01]  /*cea80*/  IMAD.WIDE R242, R14.reuse, 0x4, R4 ;  /* 0x000000040ef27825 */ /* 0x050fe200078e0204 */
[----:B---3--:R-:W3:Y:S08]  /*cea90*/  LDC R197, c[0x0][0x228] ;  /* 0x00008a00ffc57b82 */ /* 0x008ef00000000800 */
[----:B------:R-:W4:Y:S01]  /*ceaa0*/  LDC R237, c[0x0][0x248] ;  /* 0x00009200ffed7b82 */ /* 0x000f220000000800 */
        /* <DEDUP_REMOVED lines=11> */
[----:B--2---:R2:W-:Y:S01]  /*ceb60*/  @P5 STG.E desc[UR60][R242.64], R249 ;  /* 0x000000f9f2005986 */ /* 0x0045e2000c10193c */
[----:B-1----:R-:W-:-:S04]  /*ceb70*/  IMAD.WIDE R244, R0, 0x4, R2 ;  /* 0x0000000400f47825 */ /* 0x002fc800078e0202 */
[C---:B--2---:R-:W-:Y:S01]  /*ceb80*/  IMAD.WIDE R242, R0.reuse, 0x4, R4 ;  /* 0x0000000400f27825 */ /* 0x044fe200078e0204 */
[----:B------:R-:W2:Y:S04]  /*ceb90*/  LDL.LU R249, [R1+0xaf0] ;  /* 0x000af00001f97983 */ /* 0x000ea80000300800 */
[----:B------:R1:W-:Y:S04]  /*ceba0*/  @P6 STG.E desc[UR60][R244.64], R251 ;  /* 0x000000fbf4006986 */ /* 0x0003e8000c10193c */
[----:B------:R1:W-:Y:S04]  /*cebb0*/  @P4 STG.E desc[UR60][R242.64], R250 ;  /* 0x000000faf2004986 */ /* 0x0003e8000c10193c */
[----:B------:R-:W2:Y:S01]  /*cebc0*/  LDL.LU R248, [R1+0x2f0] ;  /* 0x0002f00001f87983 */ /* 0x000ea20000300800 */
[----:B---3--:R-:W-:Y:S01]  /*cebd0*/  ISETP.LT.AND P4, PT, R13, R197, !P2 ;  /* 0x000000c50d00720c */ /* 0x008fe20005781270 */
[----:B----4-:R-:W-:-:S02]  /*cebe0*/  IMAD.IADD R14, R0, 0x1, R237 ;  /* 0x00000001000e7824 */ /* 0x010fc400078e02ed */
[----:B-1----:R-:W3:Y:S04]  /*cebf0*/  LDL.LU R251, [R1+0x6f0] ;  /* 0x0006f00001fb7983 */ /* 0x002ee80000300800 */
[----:B------:R-:W4:Y:S04]  /*cec00*/  LDL.LU R197, [R1+0xef0] ;  /* 0x000ef00001c57983 */ /* 0x000f280000300800 */
[----:B------:R-:W2:Y:S01]  /*cec10*/  LDL.LU R237, [R1+0x16f0] ;  /* 0x0016f00001ed7983 */ /* 0x000ea20000300800 */
[----:B------:R-:W-:Y:S01]  /*cec20*/  ISETP.LT.AND P5, PT, R17, R247, !P3 ;  /* 0x000000f71100720c */ /* 0x000fe20005fa1270 */
[----:B------:R-:W-:-:S02]  /*cec30*/  IMAD.WIDE R244, R0, 0x4, R6 ;  /* 0x0000000400f47825 */ /* 0x000fc400078e0206 */
[----:B------:R-:W3:Y:S01]  /*cec40*/  LDL.LU R250, [R1+0x1f14] ;  /* 0x001f140001fa7983 */ /* 0x000ee20000300800 */
[----:B------:R-:W-:Y:S02]  /*cec50*/  ISETP.LT.AND P3, PT, R15, R239, !P3 ;  /* 0x000000ef0f00720c */ /* 0x000fe40005f61270 */
[----:B------:R-:W-:Y:S01]  /*cec60*/  ISETP.LT.AND P6, PT, R11, R232, !P2 ;  /* 0x000000e80b00720c */ /* 0x000fe200057c1270 */
[----:B------:R-:W-:Y:S01]  /*cec70*/  IMAD.WIDE R242, R0, 0x4, R8 ;  /* 0x0000000400f27825 */ /* 0x000fe200078e0208 */
[----:B------:R-:W1:Y:S08]  /*cec80*/  LDC R247, c[0x0][0x228] ;  /* 0x00008a00fff77b82 */ /* 0x000e700000000800 */
[----:B------:R-:W3:Y:S01]  /*cec90*/  LDC.64 R232, c[0x0][0x228] ;  /* 0x00008a00ffe87b82 */ /* 0x000ee20000000a00 */
[----:B------:R-:W-:-:S07]  /*ceca0*/  VIADD R16, R10, 0x17a ;  /* 0x0000017a0a107836 */ /* 0x000fce0000000000 */
[----:B------:R-:W3:Y:S01]  /*cecb0*/  LDC R239, c[0x0][0x228] ;  /* 0x00008a00ffef7b82 */ /* 0x000ee20000000800 */
[----:B------:R1:W-:Y:S04]  /*cecc0*/  @P5 STG.E desc[UR60][R244.64], R252 ;  /* 0x000000fcf4005986 */ /* 0x0003e8000c10193c */
[----:B-1----:R-:W3:Y:S01]  /*cecd0*/  LDL.LU R252, [R1+0x1f24] ;  /* 0x001f240001fc7983 */ /* 0x002ee20000300800 */
[----:B------:R-:W-:-:S03]  /*cece0*/  IMAD.WIDE R244, R14, 0x4, R2 ;  /* 0x000000040ef47825 */ /* 0x000fc600078e0202 */
[----:B--2---:R1:W-:Y:S04]  /*cecf0*/  @P3 STG.E desc[UR60][R242.64], R237 ;  /* 0x000000edf2003986 */ /* 0x0043e8000c10193c */
[----:B----4-:R2:W-:Y:S01]  /*ced00*/  @P6 STG.E desc[UR60][R244.64], R197 ;  /* 0x000000c5f4006986 */ /* 0x0105e2000c10193c */
[----:B-1----:R-:W-:Y:S01]  /*ced10*/  IMAD.WIDE R242, R14, 0x4, R4 ;  /* 0x000000040ef27825 */ /* 0x002fe200078e0204 */
[----:B--2---:R-:W1:Y:S04]  /*ced20*/  LDC R197, c[0x0][0x228] ;  /* 0x00008a00ffc57b82 */ /* 0x004e680000000800 */
[----:B------:R2:W-:Y:S04]  /*ced30*/  @P4 STG.E desc[UR60][R242.64], R249 ;  /* 0x000000f9f2004986 */ /* 0x0005e8000c10193c */
[----:B--2---:R-:W2:Y:S01]  /*ced40*/  LDL.LU R249, [R1+0x12e4] ;  /* 0x0012e40001f97983 */ /* 0x004ea20000300800 */
[----:B------:R-:W-:-:S02]  /*ced50*/  ISETP.LT.AND P3, PT, R17, R246, !P2 ;  /* 0x000000f61100720c */ /* 0x000fc40005761270 */
[----:B------:R-:W-:Y:S02]  /*ced60*/  ISETP.LT.AND P2, PT, R15, R247, !P2 ;  /* 0x000000f70f00720c */ /* 0x000fe40005741270 */
[----:B------:R-:W-:Y:S01]  /*ced70*/  ISETP.GE.AND P5, PT, R16, R241, PT ;  /* 0x000000f11000720c */ /* 0x000fe20003fa6270 */
[C---:B------:R-:W-:Y:S01]  /*ced80*/  IMAD.WIDE R244, R14.reuse, 0x4, R6 ;  /* 0x000000040ef47825 */ /* 0x040fe200078e0206 */
[----:B------:R-:W4:Y:S03]  /*ced90*/  LDC R241, c[0x0][0x248] ;  /* 0x00009200fff17b82 */ /* 0x000f260000000800 */
[C---:B------:R-:W-:Y:S01]  /*ceda0*/  IMAD.WIDE R242, R14.reuse, 0x4, R8 ;  /* 0x000000040ef27825 */ /* 0x040fe200078e0208 */
[----:B------:R-:W-:Y:S02]  /*cedb0*/  ISETP.LT.AND P6, PT, R11, R236, !P5 ;  /* 0x000000ec0b00720c */ /* 0x000fe40006fc1270 */
[----:B------:R-:W-:Y:S01]  /*cedc0*/  ISETP.LT.AND P4, PT, R13, R199, !P5 ;  /* 0x000000c70d00720c */ /* 0x000fe20006f81270 */
[----:B------:R-:W-:Y:S01]  /*cedd0*/  IMAD.IADD R0, R14, 0x1, R235 ;  /* 0x000000010e007824 */ /* 0x000fe200078e02eb */
[----:B------:R-:W-:Y:S01]  /*cede0*/  IADD3 R16, R10, 0x17b, RZ ;  /* 0x0000017b0a107810 */ /* 0x000fe20007ffe0ff */
[----:B------:R-:W2:Y:S08]  /*cedf0*/  LDC R246, c[0x0][0x228] ;  /* 0x00008a00fff67b82 */ /* 0x000eb00000000800 */
[----:B------:R-:W2:Y:S08]  /*cee00*/  LDC.64 R236, c[0x0][0x228] ;  /* 0x00008a00ffec7b82 */ /* 0x000eb00000000a00 */
[----:B------:R-:W2:Y:S01]  /*cee10*/  LDC R199, c[0x0][0x228] ;  /* 0x00008a00ffc77b82 */ /* 0x000ea20000000800 */
[----:B------:R1:W-:Y:S04]  /*cee20*/  @P3 STG.E desc[UR60][R244.64], R248 ;  /* 0x000000f8f4003986 */ /* 0x0003e8000c10193c */
[----:B---3--:R3:W-:Y:S01]  /*cee30*/  @P2 STG.E desc[UR60][R242.64], R251 ;  /* 0x000000fbf2002986 */ /* 0x0087e2000c10193c */
[----:B------:R-:W-:-:S02]  /*cee40*/  ISETP.GE.AND P3, PT, R16, R233, PT ;  /* 0x000000e91000720c */ /* 0x000fc40003f66270 */
[----:B------:R-:W2:Y:S01]  /*cee50*/  LDC R247, c[0x0][0x228] ;  /* 0x00008a00fff77b82 */ /* 0x000ea20000000800 */
[----:B------:R-:W2:Y:S01]  /*cee60*/  LDL.LU R233, [R1+0x16f4] ;  /* 0x0016f40001e97983 */ /* 0x000ea20000300800 */
[----:B-1----:R-:W-:-:S04]  /*cee70*/  IMAD.WIDE R244, R0, 0x4, R2 ;  /* 0x0000000400f47825 */ /* 0x002fc800078e0202 */
[C---:B---3--:R-:W-:Y:S02]  /*cee80*/  IMAD.WIDE R242, R0.reuse, 0x4, R4 ;  /* 0x0000000400f27825 */ /* 0x048fe400078e0204 */
[----:B------:R-:W1:Y:S01]  /*cee90*/  LDC R248, c[0x0][0x228] ;  /* 0x00008a00fff87b82 */ /* 0x000e620000000800 */
[----:B------:R3:W-:Y:S01]  /*ceea0*/  @P6 STG.E desc[UR60][R244.64], R250 ;  /* 0x000000faf4006986 */ /* 0x0007e2000c10193c */
[----:B----4-:R-:W-:Y:S02]  /*ceeb0*/  IADD3 R14, R0, R241, RZ ;  /* 0x000000f1000e7210 */ /* 0x010fe40007ffe0ff */
[----:B------:R-:W-:-:S04]  /*ceec0*/  ISETP.LT.AND P2, PT, R17, R239, !P5 ;  /* 0x000000ef1100720c */ /* 0x000fc80006f41270 */
[----:B------:R-:W4:Y:S01]  /*ceed0*/  LDC R239, c[0x0][0x228] ;  /* 0x00008a00ffef7b82 */ /* 0x000f220000000800 */
[----:B---3--:R-:W-:Y:S01]  /*ceee0*/  IMAD.WIDE R244, R0, 0x4, R6 ;  /* 0x0000000400f47825 */ /* 0x008fe200078e0206 */
[----:B------:R3:W-:Y:S01]  /*ceef0*/  @P4 STG.E desc[UR60][R242.64], R252 ;  /* 0x000000fcf2004986 */ /* 0x0007e2000c10193c */
[----:B------:R-:W-:-:S03]  /*cef00*/  ISETP.LT.AND P4, PT, R13, R197, !P3 ;  /* 0x000000c50d00720c */ /* 0x000fc60005f81270 */
[----:B---3--:R-:W3:Y:S04]  /*cef10*/  LDL.LU R252, [R1+0x2f4] ;  /* 0x0002f40001fc7983 */ /* 0x008ee80000300800 */
[----:B------:R-:W3:Y:S04]  /*cef20*/  LDL.LU R251, [R1+0x6f4] ;  /* 0x0006f40001fb7983 */ /* 0x000ee80000300800 */
[----:B------:R-:W3:Y:S04]  /*cef30*/  LDL.LU R197, [R1+0xef4] ;  /* 0x000ef40001c57983 */ /* 0x000ee80000300800 */
[----:B------:R-:W3:Y:S04]  /*cef40*/  LDL.LU R241, [R1+0xaf4] ;  /* 0x000af40001f17983 */ /* 0x000ee80000300800 */
[----:B------:R-:W3:Y:S04]  /*cef50*/  LDL.LU R250, [R1+0x1f18] ;  /* 0x001f180001fa7983 */ /* 0x000ee80000300800 */
[----:B--2---:R2:W-:Y:S04]  /*cef60*/  @P2 STG.E desc[UR60][R244.64], R249 ;  /* 0x000000f9f4002986 */ /* 0x0045e8000c10193c */
[----:B--2---:R-:W2:Y:S01]  /*cef70*/  LDL.LU R249, [R1+0x1f28] ;  /* 0x001f280001f97983 */ /* 0x004ea20000300800 */
[----:B------:R-:W-:-:S02]  /*cef80*/  ISETP.LT.AND P5, PT, R15, R246, !P5 ;  /* 0x000000f60f00720c */ /* 0x000fc40006fa1270 */
[----:B------:R-:W-:Y:S01]  /*cef90*/  ISETP.LT.AND P6, PT, R11, R234, !P3 ;  /* 0x000000ea0b00720c */ /* 0x000fe20005fc1270 */
[----:B------:R-:W4:Y:S01]  /*cefa0*/  LDC R246, c[0x0][0x248] ;  /* 0x00009200fff67b82 */ /* 0x000f220000000800 */
[----:B------:R-:W-:-:S04]  /*cefb0*/  IMAD.WIDE R242, R0, 0x4, R8 ;  /* 0x0000000400f27825 */ /* 0x000fc800078e0208 */
[----:B------:R-:W-:-:S03]  /*cefc0*/  IMAD.WIDE R244, R14, 0x4, R2 ;  /* 0x000000040ef47825 */ /* 0x000fc600078e0202 */
[----:B------:R-:W3:Y:S01]  /*cefd0*/  LDC.64 R234, c[0x0][0x228] ;  /* 0x00008a00ffea7b82 */ /* 0x000ee20000000a00 */
[----:B------:R-:W-:Y:S01]  /*cefe0*/  VIADD R16, R10, 0x17c ;  /* 0x0000017c0a107836 */ /* 0x000fe20000000000 */
[----:B------:R4:W-:Y:S01]  /*ceff0*/  @P5 STG.E desc[UR60][R242.64], R233 ;  /* 0x000000e9f2005986 */ /* 0x0009e2000c10193c */
[----:B-1----:R-:W-:Y:S02]  /*cf000*/  ISETP.LT.AND P5, PT, R17, R248, !P3 ;  /* 0x000000f81100720c */ /* 0x002fe40005fa1270 */
[----:B----4-:R-:W-:Y:S02]  /*cf010*/  ISETP.LT.AND P3, PT, R15, R239, !P3 ;  /* 0x000000ef0f00720c */ /* 0x010fe40005f61270 */
[----:B------:R-:W-:Y:S01]  /*cf020*/  ISETP.GE.AND P2, PT, R16, R237, PT ;  /* 0x000000ed1000720c */ /* 0x000fe20003f46270 */
[----:B------:R-:W-:-:S04]  /*cf030*/  IMAD.WIDE R242, R14, 0x4, R4 ;  /* 0x000000040ef27825 */ /* 0x000fc800078e0204 */
[----:B------:R-:W-:Y:S02]  /*cf040*/  IMAD.IADD R0, R14, 0x1, R246 ;  /* 0x000000010e007824 */ /* 0x000fe400078e02f6 */
[----:B------:R-:W-:Y:S01]  /*cf050*/  VIADD R16, R10, 0x17d ;  /* 0x0000017d0a107836 */ /* 0x000fe20000000000 */
[----:B------:R-:W4:Y:S01]  /*cf060*/  LDL.LU R248, [R1+0x16f8] ;  /* 0x0016f80001f87983 */ /* 0x000f220000300800 */
[----:B------:R-:W1:Y:S08]  /*cf070*/  LDC R233, c[0x0][0x228] ;  /* 0x00008a00ffe97b82 */ /* 0x000e700000000800 */
[----:B------:R-:W4:Y:S08]  /*cf080*/  LDC R237, c[0x0][0x228] ;  /* 0x00008a00ffed7b82 */ /* 0x000f300000000800 */
[----:B------:R-:W4:Y:S01]  /*cf090*/  LDC R246, c[0x0][0x228] ;  /* 0x00008a00fff67b82 */ /* 0x000f220000000800 */
[----:B---3--:R3:W-:Y:S01]  /*cf0a0*/  @P6 STG.E desc[UR60][R244.64], R197 ;  /* 0x000000c5f4006986 */ /* 0x0087e2000c10193c */
[----:B------:R-:W-:-:S03]  /*cf0b0*/  ISETP.LT.AND P6, PT, R11, R238, !P2 ;  /* 0x000000ee0b00720c */ /* 0x000fc600057c1270 */
[----:B------:R1:W-:Y:S03]  /*cf0c0*/  @P4 STG.E desc[UR60][R242.64], R241 ;  /* 0x000000f1f2004986 */ /* 0x0003e6000c10193c */
[----:B---3--:R-:W3:Y:S01]  /*cf0d0*/  LDC R197, c[0x0][0x228] ;  /* 0x00008a00ffc57b82 */ /* 0x008ee20000000800 */
[----:B------:R-:W-:Y:S01]  /*cf0e0*/  ISETP.LT.AND P4, PT, R13, R199, !P2 ;  /* 0x000000c70d00720c */ /* 0x000fe20005781270 */
[----:B------:R-:W-:-:S04]  /*cf0f0*/  IMAD.WIDE R244, R14, 0x4, R6 ;  /* 0x000000040ef47825 */ /* 0x000fc800078e0206 */
[----:B-1----:R-:W-:Y:S02]  /*cf100*/  IMAD.WIDE R242, R14, 0x4, R8 ;  /* 0x000000040ef27825 */ /* 0x002fe400078e0208 */
[----:B------:R-:W1:Y:S08]  /*cf110*/  LDC R241, c[0x0][0x248] ;  /* 0x00009200fff17b82 */ /* 0x000e700000000800 */
[----:B------:R-:W4:Y:S01]  /*cf120*/  LDC.64 R238, c[0x0][0x228] ;  /* 0x00008a00ffee7b82 */ /* 0x000f220000000a00 */
[----:B------:R3:W-:Y:S04]  /*cf130*/  @P5 STG.E desc[UR60][R244.64], R252 ;  /* 0x000000fcf4005986 */ /* 0x0007e8000c10193c */
[----:B------:R3:W-:Y:S01]  /*cf140*/  @P3 STG.E desc[UR60][R242.64], R251 ;  /* 0x000000fbf2003986 */ /* 0x0007e2000c10193c */
[----:B------:R-:W-:Y:S01]  /*cf150*/  ISETP.GE.AND P5, PT, R16, R235, PT ;  /* 0x000000eb1000720c */ /* 0x000fe20003fa6270 */
[----:B---3--:R-:W-:-:S04]  /*cf160*/  IMAD.WIDE R244, R0, 0x4, R2 ;  /* 0x0000000400f47825 */ /* 0x008fc800078e0202 */
[C---:B------:R-:W-:Y:S01]  /*cf170*/  IMAD.WIDE R242, R0.reuse, 0x4, R4 ;  /* 0x0000000400f27825 */ /* 0x040fe200078e0204 */
[----:B------:R-:W3:Y:S04]  /*cf180*/  LDL.LU R252, [R1+0xef8] ;  /* 0x000ef80001fc7983 */ /* 0x000ee80000300800 */
[----:B------:R-:W3:Y:S04]  /*cf190*/  LDL.LU R251, [R1+0xaf8] ;  /* 0x000af80001fb7983 */ /* 0x000ee80000300800 */
[----:B------:R1:W-:Y:S01]  /*cf1a0*/  @P6 STG.E desc[UR60][R244.64], R250 ;  /* 0x000000faf4006986 */ /* 0x0003e2000c10193c */
[----:B------:R-:W-:Y:S01]  /*cf1b0*/  ISETP.LT.AND P3, PT, R17, R247, !P2 ;  /* 0x000000f71100720c */ /* 0x000fe20005761270 */
[----:B------:R-:W3:Y:S02]  /*cf1c0*/  LDC R235, c[0x0][0x228] ;  /* 0x00008a00ffeb7b82 */ /* 0x000ee40000000800 */
[----:B-1----:R-:W3:Y:S04]  /*cf1d0*/  LDL.LU R250, [R1+0x6f8] ;  /* 0x0006f80001fa7983 */ /* 0x002ee80000300800 */
[----:B--2---:R1:W-:Y:S01]  /*cf1e0*/  @P4 STG.E desc[UR60][R242.64], R249 ;  /* 0x000000f9f2004986 */ /* 0x0043e2000c10193c */
[----:B------:R-:W-:Y:S01]  /*cf1f0*/  ISETP.LT.AND P4, PT, R13, R197, !P5 ;  /* 0x000000c50d00720c */ /* 0x000fe20006f81270 */
[----:B------:R-:W-:Y:S01]  /*cf200*/  IMAD.WIDE R244, R0, 0x4, R6 ;  /* 0x0000000400f47825 */ /* 0x000fe200078e0206 */
[----:B------:R-:W-:-:S02]  /*cf210*/  ISETP.LT.AND P6, PT, R11, R198, !P5 ;  /* 0x000000c60b00720c */ /* 0x000fc40006fc1270 */
[----:B------:R-:W-:Y:S01]  /*cf220*/  ISETP.LT.AND P2, PT, R15, R233, !P2 ;  /* 0x000000e90f00720c */ /* 0x000fe20005741270 */
[----:B------:R-:W-:Y:S01]  /*cf230*/  IMAD.IADD R14, R0, 0x1, R241 ;  /* 0x00000001000e7824 */ /* 0x000fe200078e02f1 */
[----:B------:R-:W2:Y:S01]  /*cf240*/  LDC R233, c[0x0][0x248] ;  /* 0x00009200ffe97b82 */ /* 0x000ea20000000800 */
[----:B------:R-:W-:-:S07]  /*cf250*/  IADD3 R16, R10, 0x17e, RZ ;  /* 0x0000017e0a107810 */ /* 0x000fce0007ffe0ff */
[----:B------:R-:W3:Y:S08]  /*cf260*/  LDC R247, c[0x0][0x228] ;  /* 0x00008a00fff77b82 */ /* 0x000ef00000000800 */
[----:B------:R-:W3:Y:S01]  /*cf270*/  LDC.64 R198, c[0x0][0x228] ;  /* 0x00008a00ffc67b82 */ /* 0x000ee20000000a00 */
[----:B-1----:R-:W3:Y:S04]  /*cf280*/  LDL.LU R249, [R1+0x1f1c] ;  /* 0x001f1c0001f97983 */ /* 0x002ee80000300800 */
[----:B------:R-:W4:Y:S01]  /*cf290*/  LDL.LU R197, [R1+0x12e8] ;  /* 0x0012e80001c57983 */ /* 0x000f220000300800 */
[----:B------:R-:W-:-:S03]  /*cf2a0*/  IMAD.WIDE R242, R0, 0x4, R8 ;  /* 0x0000000400f27825 */ /* 0x000fc600078e0208 */
[----:B----4-:R1:W-:Y:S04]  /*cf2b0*/  @P3 STG.E desc[UR60][R244.64], R197 ;  /* 0x000000c5f4003986 */ /* 0x0103e8000c10193c */
[----:B------:R-:W-:Y:S01]  /*cf2c0*/  @P2 STG.E desc[UR60][R242.64], R248 ;  /* 0x000000f8f2002986 */ /* 0x000fe2000c10193c */
[----:B------:R-:W-:-:S03]  /*cf2d0*/  ISETP.LT.AND P2, PT, R17, R237, !P5 ;  /* 0x000000ed1100720c */ /* 0x000fc60006f41270 */
[----:B------:R-:W4:Y:S01]  /*cf2e0*/  LDL.LU R237, [R1+0x2f8] ;  /* 0x0002f80001ed7983 */ /* 0x000f220000300800 */
[C---:B-1----:R-:W-:Y:S01]  /*cf2f0*/  IMAD.WIDE R244, R14.reuse, 0x4, R2 ;  /* 0x000000040ef47825 */ /* 0x042fe200078e0202 */
[----:B--2---:R-:W-:Y:S01]  /*cf300*/  IADD3 R0, R14, R233, RZ ;  /* 0x000000e90e007210 */ /* 0x004fe20007ffe0ff */
[----:B------:R-:W1:Y:S03]  /*cf310*/  LDC R197, c[0x0][0x228] ;  /* 0x00008a00ffc57b82 */ /* 0x000e660000000800 */
[----:B---3--:R2:W-:Y:S04]  /*cf320*/  @P6 STG.E desc[UR60][R244.64], R252 ;  /* 0x000000fcf4006986 */ /* 0x0085e8000c10193c */
[----:B--2---:R-:W2:Y:S01]  /*cf330*/  LDL.LU R252, [R1+0x1f2c] ;  /* 0x001f2c0001fc7983 */ /* 0x004ea20000300800 */
[----:B------:R-:W-:-:S02]  /*cf340*/  ISETP.GE.AND P3, PT, R16, R239, PT ;  /* 0x000000ef1000720c */ /* 0x000fc40003f66270 */
[----:B------:R-:W-:Y:S01]  /*cf350*/  ISETP.LT.AND P5, PT, R15, R235, !P5 ;  /* 0x000000eb0f00720c */ /* 0x000fe20006fa1270 */
[----:B------:R-:W3:Y:S01]  /*cf360*/  LDL.LU R248, [R1+0x12ec] ;  /* 0x0012ec0001f87983 */ /* 0x000ee20000300800 */
[----:B------:R-:W-:Y:S01]  /*cf370*/  IMAD.WIDE R242, R14, 0x4, R4 ;  /* 0x000000040ef27825 */ /* 0x000fe200078e0204 */
[----:B------:R-:W-:-:S03]  /*cf380*/  ISETP.LT.AND P6, PT, R11, R240, !P3 ;  /* 0x000000f00b00720c */ /* 0x000fc60005fc1270 */
[----:B------:R-:W-:Y:S01]  /*cf390*/  IMAD.WIDE R240, R14, 0x4, R6 ;  /* 0x000000040ef07825 */ /* 0x000fe200078e0206 */
[----:B------:R-:W3:Y:S08]  /*cf3a0*/  LDC R244, c[0x0][0x228] ;  /* 0x00008a00fff47b82 */ /* 0x000ef00000000800 */
[----:B------:R-:W1:Y:S01]  /*cf3b0*/  LDC R239, c[0x0][0x228] ;  /* 0x00008a00ffef7b82 */ /* 0x000e620000000800 */
[----:B------:R1:W-:Y:S01]  /*cf3c0*/  @P4 STG.E desc[UR60][R242.64], R251 ;  /* 0x000000fbf2004986 */ /* 0x0003e2000c10193c */
[----:B------:R-:W-:-:S06]  /*cf3d0*/  ISETP.LT.AND P4, PT, R13, R246, !P3 ;  /* 0x000000f60d00720c */ /* 0x000fcc0005f81270 */
[----:B------:R-:W2:Y:S01]  /*cf3e0*/  LDC R245, c[0x0][0x248] ;  /* 0x00009200fff57b82 */ /* 0x000ea20000000800 */
[----:B------:R-:W-:-:S07]  /*cf3f0*/  VIADD R16, R10, 0x17f ;  /* 0x0000017f0a107836 */ /* 0x000fce0000000000 */
[----:B------:R-:W3:Y:S01]  /*cf400*/  LDC R235, c[0x0][0x248] ;  /* 0x00009200ffeb7b82 */ /* 0x000ee20000000800 */
[----:B-1----:R-:W3:Y:S01]  /*cf410*/  LDL.LU R251, [R1+0x16fc] ;  /* 0x0016fc0001fb7983 */ /* 0x002ee20000300800 */
[----:B------:R-:W-:-:S03]  /*cf420*/  IMAD.WIDE R242, R14, 0x4, R8 ;  /* 0x000000040ef27825 */ /* 0x000fc600078e0208 */
[----:B------:R-:W3:Y:S04]  /*cf430*/  LDL.LU R14, [R1+0x1fc4] ;  /* 0x001fc400010e7983 */ /* 0x000ee80000300800 */
[----:B------:R-:W3:Y:S04]  /*cf440*/  LDL.LU R246, [R1+0xefc] ;  /* 0x000efc0001f67983 */ /* 0x000ee80000300800 */
[----:B----4-:R1:W-:Y:S04]  /*cf450*/  @P2 STG.E desc[UR60][R240.64], R237 ;  /* 0x000000edf0002986 */ /* 0x0103e8000c10193c */
[----:B------:R4:W-:Y:S01]  /*cf460*/  @P5 STG.E desc[UR60][R242.64], R250 ;  /* 0x000000faf2005986 */ /* 0x0009e2000c10193c */
[----:B-1----:R-:W-:-:S03]  /*cf470*/  IMAD.WIDE R240, R0, 0x4, R2 ;  /* 0x0000000400f07825 */ /* 0x002fc600078e0202 */
[----:B----4-:R-:W4:Y:S01]  /*cf480*/  LDL.LU R250, [R1+0xafc] ;  /* 0x000afc0001fa7983 */ /* 0x010f220000300800 */
[----:B------:R-:W1:Y:S08]  /*cf490*/  LDC R242, c[0x0][0x228] ;  /* 0x00008a00fff27b82 */ /* 0x000e700000000800 */
[----:B------:R-:W4:Y:S01]  /*cf4a0*/  LDC R237, c[0x0][0x228] ;  /* 0x00008a00ffed7b82 */ /* 0x000f220000000800 */
[----:B------:R2:W-:Y:S04]  /*cf4b0*/  @P6 STG.E desc[UR60][R240.64], R249 ;  /* 0x000000f9f0006986 */ /* 0x0005e8000c10193c */
[----:B--2---:R-:W2:Y:S01]  /*cf4c0*/  LDL.LU R249, [R1+0x2fc] ;  /* 0x0002fc0001f97983 */ /* 0x004ea20000300800 */
[----:B------:R-:W-:-:S05]  /*cf4d0*/  IMAD.WIDE R240, R0, 0x4, R4 ;  /* 0x0000000400f07825 */ /* 0x000fca00078e0204 */
[----:B------:R3:W-:Y:S04]  /*cf4e0*/  @P4 STG.E desc[UR60][R240.64], R252 ;  /* 0x000000fcf0004986 */ /* 0x0007e8000c10193c */
[----:B---3--:R-:W3:Y:S01]  /*cf4f0*/  LDL.LU R252, [R1+0x6fc] ;  /* 0x0006fc0001fc7983 */ /* 0x008ee20000300800 */
[----:B------:R-:W-:Y:S02]  /*cf500*/  ISETP.LT.AND P5, PT, R17, R247, !P3 ;  /* 0x000000f71100720c */ /* 0x000fe40005fa1270 */
[----:B------:R-:W-:Y:S02]  /*cf510*/  ISETP.GE.AND P2, PT, R16, R199, PT ;  /* 0x000000c71000720c */ /* 0x000fe40003f46270 */
[----:B------:R-:W-:Y:S01]  /*cf520*/  ISETP.LT.AND P3, PT, R15, R197, !P3 ;  /* 0x000000c50f00720c */ /* 0x000fe20005f61270 */
[----:B------:R-:W-:-:S04]  /*cf530*/  IMAD.WIDE R240, R0, 0x4, R8 ;  /* 0x0000000400f07825 */ /* 0x000fc800078e0208 */
[----:B------:R-:W-:Y:S01]  /*cf540*/  VIADD R10, R10, 0x180 ;  /* 0x000001800a0a7836 */ /* 0x000fe20000000000 */
[----:B------:R-:W-:Y:S01]  /*cf550*/  ISETP.LT.AND P6, PT, R11, R232, !P2 ;  /* 0x000000e80b00720c */ /* 0x000fe200057c1270 */
[----:B------:R-:W-:Y:S01]  /*cf560*/  IMAD.WIDE R232, R0, 0x4, R6 ;  /* 0x0000000400e87825 */ /* 0x000fe200078e0206 */
[----:B------:R-:W-:-:S03]  /*cf570*/  ISETP.LT.AND P4, PT, R17, R239, !P2 ;  /* 0x000000ef1100720c */ /* 0x000fc60005781270 */
[----:B------:R-:W-:Y:S01]  /*cf580*/  IMAD.IADD R0, R0, 0x1, R245 ;  /* 0x0000000100007824 */ /* 0x000fe200078e02f5 */
[----:B------:R-:W3:Y:S08]  /*cf590*/  LDC R16, c[0x0][0x228] ;  /* 0x00008a00ff107b82 */ /* 0x000ef00000000800 */
[----:B------:R-:W3:Y:S08]  /*cf5a0*/  LDC R239, c[0x0][0x228] ;  /* 0x00008a00ffef7b82 */ /* 0x000ef00000000800 */
[----:B------:R-:W3:Y:S08]  /*cf5b0*/  LDC R199, c[0x0][0x248] ;  /* 0x00009200ffc77b82 */ /* 0x000ef00000000800 */
[----:B------:R-:W3:Y:S01]  /*cf5c0*/  LDC R197, c[0x0][0x228] ;  /* 0x00008a00ffc57b82 */ /* 0x000ee20000000800 */
[----:B------:R1:W-:Y:S01]  /*cf5d0*/  @P5 STG.E desc[UR60][R232.64], R248 ;  /* 0x000000f8e8005986 */ /* 0x0003e2000c10193c */
[----:B------:R-:W-:-:S03]  /*cf5e0*/  ISETP.LT.AND P5, PT, R13, R244, !P2 ;  /* 0x000000f40d00720c */ /* 0x000fc600057a1270 */
[----:B------:R1:W-:Y:S02]  /*cf5f0*/  @P3 STG.E desc[UR60][R240.64], R251 ;  /* 0x000000fbf0003986 */ /* 0x0003e4000c10193c */
[----:B-1----:R-:W-:Y:S01]  /*cf600*/  ISETP.LT.AND P2, PT, R15, R242, !P2 ;  /* 0x000000f20f00720c */ /* 0x002fe20005741270 */
[C---:B------:R-:W-:Y:S01]  /*cf610*/  IMAD.WIDE R242, R0.reuse, 0x4, R6 ;  /* 0x0000000400f27825 */ /* 0x040fe200078e0206 */
[----:B------:R-:W3:Y:S04]  /*cf620*/  LDL.LU R248, [R1+0x1af0] ;  /* 0x001af00001f87983 */ /* 0x000ee80000300800 */
[----:B------:R-:W3:Y:S01]  /*cf630*/  LDL.LU R251, [R1+0x1f30] ;  /* 0x001f300001fb7983 */ /* 0x000ee20000300800 */
[----:B------:R-:W-:-:S04]  /*cf640*/  IMAD.WIDE R232, R0, 0x4, R2 ;  /* 0x0000000400e87825 */ /* 0x000fc800078e0202 */
[----:B------:R-:W-:Y:S01]  /*cf650*/  IMAD.WIDE R240, R0, 0x4, R4 ;  /* 0x0000000400f07825 */ /* 0x000fe200078e0204 */
[----:B------:R-:W3:Y:S01]  /*cf660*/  LDL.LU R247, [R1+0x1700] ;  /* 0x0017000001f77983 */ /* 0x000ee20000300800 */
[----:B------:R-:W-:-:S03]  /*cf670*/  ISETP.GE.AND P3, PT, R10, R14, PT ;  /* 0x0000000e0a00720c */ /* 0x000fc60003f66270 */
[----:B------:R1:W-:Y:S01]  /*cf680*/  @P6 STG.E desc[UR60][R232.64], R246 ;  /* 0x000000f6e8006986 */ /* 0x0003e2000c10193c */
[----:B------:R-:W3:Y:S01]  /*cf690*/  LDC R14, c[0x0][0x228] ;  /* 0x00008a00ff0e7b82 */ /* 0x000ee20000000800 */
[----:B------:R-:W-:Y:S02]  /*cf6a0*/  ISETP.LT.AND P6, PT, R11, R236, !P3 ;  /* 0x000000ec0b00720c */ /* 0x000fe40005fc1270 */
[----:B-1----:R-:W3:Y:S04]  /*cf6b0*/  LDL.LU R246, [R1+0x12f0] ;  /* 0x0012f00001f67983 */ /* 0x002ee80000300800 */
[----:B----4-:R-:W-:Y:S04]  /*cf6c0*/  @P5 STG.E desc[UR60][R240.64], R250 ;  /* 0x000000faf0005986 */ /* 0x010fe8000c10193c */
[----:B--2---:R1:W-:Y:S01]  /*cf6d0*/  @P4 STG.E desc[UR60][R242.64], R249 ;  /* 0x000000f9f2004986 */ /* 0x0043e2000c10193c */
[----:B------:R-:W-:Y:S01]  /*cf6e0*/  ISETP.LT.AND P4, PT, R15, R237, !P3 ;  /* 0x000000ed0f00720c */ /* 0x000fe20005f81270 */
[----:B------:R-:W-:-:S02]  /*cf6f0*/  IMAD.WIDE R236, R0, 0x4, R8 ;  /* 0x0000000400ec7825 */ /* 0x000fc400078e0208 */
[----:B-1----:R-:W2:Y:S04]  /*cf700*/  LDL.LU R249, [R1+0xf00] ;  /* 0x000f000001f97983 */ /* 0x002ea80000300800 */
[----:B------:R-:W4:Y:S04]  /*cf710*/  LDL.LU R250, [R1+0xb00] ;  /* 0x000b000001fa7983 */ /* 0x000f280000300800 */
[----:B---3--:R1:W-:Y:S04]  /*cf720*/  @P2 STG.E desc[UR60][R236.64], R252 ;  /* 0x000000fcec002986 */ /* 0x0083e8000c10193c */
[----:B-1----:R-:W3:Y:S01]  /*cf730*/  LDL.LU R252, [R1+0x700] ;  /* 0x0007000001fc7983 */ /* 0x002ee20000300800 */
[----:B------:R-:W-:-:S02]  /*cf740*/  IADD3 R10, R0, R235, RZ ;  /* 0x000000eb000a7210 */ /* 0x000fc40007ffe0ff */
[----:B------:R-:W-:Y:S02]  /*cf750*/  ISETP.LT.AND P5, PT, R13, R16, !P3 ;  /* 0x000000100d00720c */ /* 0x000fe40005fa1270 */
[----:B------:R-:W-:Y:S01]  /*cf760*/  ISETP.LT.AND P3, PT, R17, R239, !P3 ;  /* 0x000000ef1100720c */ /* 0x000fe20005f61270 */
[----:B------:R-:W3:Y:S04]  /*cf770*/  LDL.LU R241, [R1+0x3d54] ;  /* 0x003d540001f17983 */ /* 0x000ee80000300800 */
[----:B------:R-:W3:Y:S01]  /*cf780*/  LDL.LU R240, [R1+0x4078] ;  /* 0x0040780001f07983 */ /* 0x000ee20000300800 */
[----:B------:R-:W-:-:S04]  /*cf790*/  IMAD.WIDE R232, R10, 0x4, R2 ;  /* 0x000000040ae87825 */ /* 0x000fc800078e0202 */
[C---:B------:R-:W-:Y:S01]  /*cf7a0*/  IMAD.WIDE R236, R10.reuse, 0x4, R4 ;  /* 0x000000040aec7825 */ /* 0x040fe200078e0204 */
[----:B------:R-:W-:Y:S01]  /*cf7b0*/  ISETP.LT.AND P2, PT, R11, R234, !P0 ;  /* 0x000000ea0b00720c */ /* 0x000fe20004741270 */
[----:B------:R-:W3:Y:S02]  /*cf7c0*/  LDL.LU R244, [R1+0x300] ;  /* 0x0003000001f47983 */ /* 0x000ee40000300800 */
[C---:B------:R-:W-:Y:S01]  /*cf7d0*/  IMAD.IADD R0, R10.reuse, 0x1, R199 ;  /* 0x000000010a007824 */ /* 0x040fe200078e02c7 */
[----:B------:R-:W1:Y:S08]  /*cf7e0*/  LDC R239, c[0x0][0x248] ;  /* 0x00009200ffef7b82 */ /* 0x000e700000000800 */
[----:B------:R-:W1:Y:S01]  /*cf7f0*/  LDC R16, c[0x0][0x228] ;  /* 0x00008a00ff107b82 */ /* 0x000e620000000800 */
[----:B------:R1:W-:Y:S04]  /*cf800*/  @P6 STG.E desc[UR60][R232.64], R248 ;  /* 0x000000f8e8006986 */ /* 0x0003e8000c10193c */
[----:B------:R1:W-:Y:S01]  /*cf810*/  @P5 STG.E desc[UR60][R236.64], R251 ;  /* 0x000000fbec005986 */ /* 0x0003e2000c10193c */
[----:B------:R-:W-:Y:S01]  /*cf820*/  IMAD.WIDE R234, R10, 0x4, R8 ;  /* 0x000000040aea7825 */ /* 0x000fe200078e0208 */
[----:B------:R-:W-:-:S02]  /*cf830*/  ISETP.LT.AND P6, PT, R17, R197, !P0 ;  /* 0x000000c51100720c */ /* 0x000fc400047c1270 */
[C---:B------:R-:W-:Y:S02]  /*cf840*/  ISETP.LT.AND P5, PT, R13.reuse, R14, !P0 ;  /* 0x0000000e0d00720c */ /* 0x040fe400047a1270 */
[----:B------:R-:W3:Y:S01]  /*cf850*/  LDC R14, c[0x0][0x248] ;  /* 0x00009200ff0e7b82 */ /* 0x000ee20000000800 */
[----:B-1----:R-:W-:Y:S01]  /*cf860*/  IMAD.WIDE R232, R10, 0x4, R6 ;  /* 0x000000040ae87825 */ /* 0x002fe200078e0206 */
[----:B------:R-:W3:Y:S04]  /*cf870*/  LDL.LU R248, [R1+0x1af4] ;  /* 0x001af40001f87983 */ /* 0x000ee80000300800 */
[----:B------:R-:W3:Y:S04]  /*cf880*/  LDL.LU R251, [R1+0x1f34] ;  /* 0x001f340001fb7983 */ /* 0x000ee80000300800 */
[----:B------:R1:W-:Y:S01]  /*cf890*/  @P3 STG.E desc[UR60][R232.64], R247 ;  /* 0x000000f7e8003986 */ /* 0x0003e2000c10193c */
[----:B------:R-:W-:Y:S01]  /*cf8a0*/  ISETP.LT.AND P3, PT, R13, R196, !P1 ;  /* 0x000000c40d00720c */ /* 0x000fe20004f61270 */
[----:B------:R-:W-:-:S02]  /*cf8b0*/  IMAD.WIDE R196, R0, 0x4, R2 ;  /* 0x0000000400c47825 */ /* 0x000fc400078e0202 */
[----:B------:R1:W-:Y:S01]  /*cf8c0*/  @P4 STG.E desc[UR60][R234.64], R246 ;  /* 0x000000f6ea004986 */ /* 0x0003e2000c10193c */
[----:B------:R-:W-:Y:S01]  /*cf8d0*/  ISETP.LT.AND P4, PT, R11, R198, !P1 ;  /* 0x000000c60b00720c */ /* 0x000fe20004f81270 */
[C---:B------:R-:W-:Y:S02]  /*cf8e0*/  IMAD.WIDE R198, R0.reuse, 0x4, R4 ;  /* 0x0000000400c67825 */ /* 0x040fe400078e0204 */
[----:B-1----:R-:W3:Y:S04]  /*cf8f0*/  LDL.LU R247, [R1+0x1704] ;  /* 0x0017040001f77983 */ /* 0x002ee80000300800 */
[----:B------:R-:W3:Y:S04]  /*cf900*/  LDL.LU R235, [R1+0x4080] ;  /* 0x0040800001eb7983 */ /* 0x000ee80000300800 */
[----:B------:R-:W3:Y:S04]  /*cf910*/  LDL.LU R246, [R1+0x12f4] ;  /* 0x0012f40001f67983 */ /* 0x000ee80000300800 */
[----:B--2---:R1:W-:Y:S04]  /*cf920*/  @P2 STG.E desc[UR60][R196.64], R249 ;  /* 0x000000f9c4002986 */ /* 0x0043e8000c10193c */
[----:B----4-:R2:W-:Y:S04]  /*cf930*/  @P5 STG.E desc[UR60][R198.64], R250 ;  /* 0x000000fac6005986 */ /* 0x0105e8000c10193c */
[----:B-1----:R-:W4:Y:S01]  /*cf940*/  LDL.LU R249, [R1+0xf04] ;  /* 0x000f040001f97983 */ /* 0x002f220000300800 */
[----:B------:R-:W-:-:S03]  /*cf950*/  IMAD.WIDE R196, R0, 0x4, R6 ;  /* 0x0000000400c47825 */ /* 0x000fc600078e0206 */
[----:B--2---:R-:W2:Y:S04]  /*cf960*/  LDL.LU R250, [R1+0xb04] ;  /* 0x000b040001fa7983 */ /* 0x004ea80000300800 */
[----:B---3--:R1:W-:Y:S04]  /*cf970*/  @P6 STG.E desc[UR60][R196.64], R252 ;  /* 0x000000fcc4006986 */ /* 0x0083e8000c10193c */
[----:B-1----:R-:W3:Y:S01]  /*cf980*/  LDL.LU R252, [R1+0x704] ;  /* 0x0007040001fc7983 */ /* 0x002ee20000300800 */
[----:B------:R-:W-:Y:S01]  /*cf990*/  ISETP.LT.AND P0, PT, R15, R238, !P0 ;  /* 0x000000ee0f00720c */ /* 0x000fe20004701270 */
[----:B------:R-:W-:-:S02]  /*cf9a0*/  IMAD.IADD R10, R0, 0x1, R239 ;  /* 0x00000001000a7824 */ /* 0x000fc400078e02ef */
[----:B------:R-:W-:Y:S01]  /*cf9b0*/  IMAD.WIDE R196, R0, 0x4, R8 ;  /* 0x0000000400c47825 */ /* 0x000fe200078e0208 */
[----:B------:R-:W-:-:S03]  /*cf9c0*/  ISETP.GE.AND P5, PT, R241, R19, PT ;  /* 0x00000013f100720c */ /* 0x000fc60003fa6270 */
[C---:B------:R-:W-:Y:S01]  /*cf9d0*/  IMAD.WIDE R198, R10.reuse, 0x4, R2 ;  /* 0x000000040ac67825 */ /* 0x040fe200078e0202 */
[----:B------:R-:W-:Y:S02]  /*cf9e0*/  ISETP.LT.AND P2, PT, R17, R16, !P1 ;  /* 0x000000101100720c */ /* 0x000fe40004f41270 */
[----:B------:R-:W-:Y:S01]  /*cf9f0*/  ISETP.LT.AND P1, PT, R15, R18, !P1 ;  /* 0x000000120f00720c */ /* 0x000fe20004f21270 */
[----:B------:R-:W3:Y:S01]  /*cfa00*/  LDL.LU R234, [R1+0x407c] ;  /* 0x00407c0001ea7983 */ /* 0x000ee20000300800 */
[C---:B------:R-:W-:Y:S01]  /*cfa10*/  IMAD.WIDE R232, R10.reuse, 0x4, R4 ;  /* 0x000000040ae87825 */ /* 0x040fe200078e0204 */
[----:B------:R-:W-:Y:S01]  /*cfa20*/  IADD3 R0, R10, R14, RZ ;  /* 0x0000000e0a007210 */ /* 0x000fe20007ffe0ff */
[----:B------:R-:W1:Y:S01]  /*cfa30*/  LDC R16, c[0x0][0x248] ;  /* 0x00009200ff107b82 */ /* 0x000e620000000800 */
[----:B------:R-:W-:-:S07]  /*cfa40*/  ISETP.GE.AND P6, PT, R240, R19, PT ;  /* 0x00000013f000720c */ /* 0x000fce0003fc6270 */
[----:B------:R-:W1:Y:S01]  /*cfa50*/  LDC R14, c[0x0][0x248] ;  /* 0x00009200ff0e7b82 */ /* 0x000e620000000800 */
[----:B------:R1:W-:Y:S01]  /*cfa60*/  @P0 STG.E desc[UR60][R196.64], R244 ;  /* 0x000000f4c4000986 */ /* 0x0003e2000c10193c */
[----:B------:R-:W-:-:S03]  /*cfa70*/  ISETP.LT.AND P0, PT, R11, R18, !P5 ;  /* 0x000000120b00720c */ /* 0x000fc60006f01270 */
[----:B------:R1:W-:Y:S04]  /*cfa80*/  @P4 STG.E desc[UR60][R198.64], R248 ;  /* 0x000000f8c6004986 */ /* 0x0003e8000c10193c */
[----:B------:R1:W-:Y:S01]  /*cfa90*/  @P3 STG.E desc[UR60][R232.64], R251 ;  /* 0x000000fbe8003986 */ /* 0x0003e2000c10193c */
[-C--:B------:R-:W-:Y:S02]  /*cfaa0*/  ISETP.LT.AND P3, PT, R13, R18.reuse, !P5 ;  /* 0x000000120d00720c */ /* 0x080fe40006f61270 */
[----:B------:R-:W-:Y:S01]  /*cfab0*/  ISETP.LT.AND P4, PT, R17, R18, !P5 ;  /* 0x000000121100720c */ /* 0x000fe20006f81270 */
[----:B-1----:R-:W3:Y:S04]  /*cfac0*/  LDL.LU R244, [R1+0x304] ;  /* 0x0003040001f47983 */ /* 0x002ee80000300800 */
[----:B------:R-:W3:Y:S01]  /*cfad0*/  LDL.LU R248, [R1+0x1af8] ;  /* 0x001af80001f87983 */ /* 0x000ee20000300800 */
[----:B------:R-:W-:-:S03]  /*cfae0*/  IMAD.WIDE R196, R10, 0x4, R6 ;  /* 0x000000040ac47825 */ /* 0x000fc600078e0206 */
[----:B------:R-:W3:Y:S01]  /*cfaf0*/  LDL.LU R251, [R1+0x1f38] ;  /* 0x001f380001fb7983 */ /* 0x000ee20000300800 */
[----:B------:R-:W-:-:S04]  /*cfb00*/  IMAD.WIDE R198, R10, 0x4, R8 ;  /* 0x000000040ac67825 */ /* 0x000fc800078e0208 */
[----:B------:R-:W-:Y:S01]  /*cfb10*/  IMAD.WIDE R232, R0, 0x4, R2 ;  /* 0x0000000400e87825 */ /* 0x000fe200078e0202 */
[----:B------:R1:W-:Y:S01]  /*cfb20*/  @P2 STG.E desc[UR60][R196.64], R247 ;  /* 0x000000f7c4002986 */ /* 0x0003e2000c10193c */
[----:B------:R-:W-:-:S03]  /*cfb30*/  ISETP.GE.AND P2, PT, R235, R19, PT ;  /* 0x00000013eb00720c */ /* 0x000fc60003f46270 */
[----:B------:R1:W-:Y:S04]  /*cfb40*/  @P1 STG.E desc[UR60][R198.64], R246 ;  /* 0x000000f6c6001986 */ /* 0x0003e8000c10193c */
[----:B-1----:R-:W3:Y:S04]  /*cfb50*/  LDL.LU R247, [R1+0x1708] ;  /* 0x0017080001f77983 */ /* 0x002ee80000300800 */
[----:B------:R-:W3:Y:S01]  /*cfb60*/  LDL.LU R235, [R1+0x4084] ;  /* 0x0040840001eb7983 */ /* 0x000ee20000300800 */
[----:B------:R-:W-:-:S04]  /*cfb70*/  IMAD.WIDE R198, R0, 0x4, R4 ;  /* 0x0000000400c67825 */ /* 0x000fc800078e0204 */
[----:B------:R-:W-:Y:S01]  /*cfb80*/  IMAD.WIDE R196, R0, 0x4, R6 ;  /* 0x0000000400c47825 */ /* 0x000fe200078e0206 */
[----:B----4-:R1:W-:Y:S04]  /*cfb90*/  @P0 STG.E desc[UR60][R232.64], R249 ;  /* 0x000000f9e8000986 */ /* 0x0103e8000c10193c */
[----:B--2---:R2:W-:Y:S04]  /*cfba0*/  @P3 STG.E desc[UR60][R198.64], R250 ;  /* 0x000000fac6003986 */ /* 0x0045e8000c10193c */
[----:B-1----:R-:W4:Y:S04]  /*cfbb0*/  LDL.LU R249, [R1+0x12f8] ;  /* 0x0012f80001f97983 */ /* 0x002f280000300800 */
[----:B------:R-:W4:Y:S04]  /*cfbc0*/  LDL.LU R246, [R1+0xf08] ;  /* 0x000f080001f67983 */ /* 0x000f280000300800 */
[----:B--2---:R-:W2:Y:S04]  /*cfbd0*/  LDL.LU R250, [R1+0xb08] ;  /* 0x000b080001fa7983 */ /* 0x004ea80000300800 */
[----:B---3--:R1:W-:Y:S04]  /*cfbe0*/  @P4 STG.E desc[UR60][R196.64], R252 ;  /* 0x000000fcc4004986 */ /* 0x0083e8000c10193c */
[----:B-1----:R-:W3:Y:S01]  /*cfbf0*/  LDL.LU R252, [R1+0x708] ;  /* 0x0007080001fc7983 */ /* 0x002ee20000300800 */
[----:B------:R-:W-:-:S02]  /*cfc00*/  ISETP.LT.AND P5, PT, R15, R18, !P5 ;  /* 0x000000120f00720c */ /* 0x000fc40006fa1270 */
[-C--:B------:R-:W-:Y:S01]  /*cfc10*/  ISETP.LT.AND P1, PT, R11, R18.reuse, !P6 ;  /* 0x000000120b00720c */ /* 0x080fe20007721270 */
[C---:B------:R-:W-:Y:S01]  /*cfc20*/  IMAD.IADD R10, R0.reuse, 0x1, R16 ;  /* 0x00000001000a7824 */ /* 0x040fe200078e0210 */
[----:B------:R-:W-:Y:S01]  /*cfc30*/  ISETP.LT.AND P0, PT, R13, R18, !P6 ;  /* 0x000000120d00720c */ /* 0x000fe20007701270 */
[----:B------:R-:W-:-:S04]  /*cfc40*/  IMAD.WIDE R196, R0, 0x4, R8 ;  /* 0x0000000400c47825 */ /* 0x000fc800078e0208 */
[----:B------:R-:W-:Y:S01]  /*cfc50*/  IMAD.WIDE R198, R10, 0x4, R2 ;  /* 0x000000040ac67825 */ /* 0x000fe200078e0202 */
[-C--:B------:R-:W-:Y:S02]  /*cfc60*/  ISETP.LT.AND P4, PT, R17, R18.reuse, !P6 ;  /* 0x000000121100720c */ /* 0x080fe40007781270 */
[----:B------:R-:W-:Y:S02]  /*cfc70*/  ISETP.GE.AND P3, PT, R234, R19, PT ;  /* 0x00000013ea00720c */ /* 0x000fe40003f66270 */
[-C--:B------:R-:W-:Y:S01]  /*cfc80*/  ISETP.LT.AND P6, PT, R15, R18.reuse, !P6 ;  /* 0x000000120f00720c */ /* 0x080fe200077c1270 */
[----:B------:R-:W-:Y:S01]  /*cfc90*/  IMAD.WIDE R232, R10, 0x4, R4 ;  /* 0x000000040ae87825 */ /* 0x000fe200078e0204 */
[----:B------:R-:W3:Y:S04]  /*cfca0*/  LDL.LU R234, [R1+0x408c] ;  /* 0x00408c0001ea7983 */ /* 0x000ee80000300800 */
[----:B------:R-:W-:Y:S04]  /*cfcb0*/  @P5 STG.E desc[UR60][R196.64], R244 ;  /* 0x000000f4c4005986 */ /* 0x000fe8000c10193c */
[----:B------:R1:W-:Y:S01]  /*cfcc0*/  @P1 STG.E desc[UR60][R198.64], R248 ;  /* 0x000000f8c6001986 */ /* 0x0003e2000c10193c */
[----:B------:R-:W-:-:S02]  /*cfcd0*/  ISETP.LT.AND P1, PT, R11, R18, !P2 ;  /* 0x000000120b00720c */ /* 0x000fc40005721270 */
[-C--:B------:R-:W-:Y:S01]  /*cfce0*/  ISETP.LT.AND P5, PT, R17, R18.reuse, !P2 ;  /* 0x000000121100720c */ /* 0x080fe200057a1270 */
[----:B------:R-:W3:Y:S01]  /*cfcf0*/  LDC R16, c[0x0][0x248] ;  /* 0x00009200ff107b82 */ /* 0x000ee20000000800 */
[----:B------:R1:W-:Y:S01]  /*cfd00*/  @P0 STG.E desc[UR60][R232.64], R251 ;  /* 0x000000fbe8000986 */ /* 0x0003e2000c10193c */
[----:B------:R-:W-:-:S03]  /*cfd10*/  ISETP.LT.AND P0, PT, R13, R18, !P2 ;  /* 0x000000120d00720c */ /* 0x000fc60005701270 */
[----:B-1----:R-:W3:Y:S01]  /*cfd20*/  LDL.LU R248, [R1+0x308] ;  /* 0x0003080001f87983 */ /* 0x002ee20000300800 */
[----:B------:R-:W-:-:S04]  /*cfd30*/  IMAD.WIDE R196, R10, 0x4, R6 ;  /* 0x000000040ac47825 */ /* 0x000fc800078e0206 */
[C---:B------:R-:W-:Y:S01]  /*cfd40*/  IMAD.WIDE R198, R10.reuse, 0x4, R8 ;  /* 0x000000040ac67825 */ /* 0x040fe200078e0208 */
[----:B------:R-:W3:Y:S04]  /*cfd50*/  LDL.LU R251, [R1+0x1afc] ;  /* 0x001afc0001fb7983 */ /* 0x000ee80000300800 */
[----:B------:R-:W3:Y:S01]  /*cfd60*/  LDL.LU R244, [R1+0x1f3c] ;  /* 0x001f3c0001f47983 */ /* 0x000ee20000300800 */
[----:B------:R-:W-:-:S03]  /*cfd70*/  IMAD.IADD R0, R10, 0x1, R14 ;  /* 0x000000010a007824 */ /* 0x000fc600078e020e */
[----:B------:R1:W-:Y:S01]  /*cfd80*/  @P4 STG.E desc[UR60][R196.64], R247 ;  /* 0x000000f7c4004986 */ /* 0x0003e2000c10193c */
[----:B------:R-:W3:Y:S01]  /*cfd90*/  LDC R14, c[0x0][0x248] ;  /* 0x00009200ff0e7b82 */ /* 0x000ee20000000800 */
[C---:B------:R-:W-:Y:S02]  /*cfda0*/  IMAD.WIDE R232, R0.reuse, 0x4, R6 ;  /* 0x0000000400e87825 */ /* 0x040fe400078e0206 */
[----:B-1----:R-:W3:Y:S02]  /*cfdb0*/  LDL.LU R247, [R1+0x170c] ;  /* 0x00170c0001f77983 */ /* 0x002ee40000300800 */
[C---:B------:R-:W-:Y:S02]  /*cfdc0*/  IMAD.WIDE R196, R0.reuse, 0x4, R2 ;  /* 0x0000000400c47825 */ /* 0x040fe400078e0202 */
[----:B----4-:R1:W-:Y:S04]  /*cfdd0*/  @P6 STG.E desc[UR60][R198.64], R249 ;  /* 0x000000f9c6006986 */ /* 0x0103e8000c10193c */
[----:B------:R4:W-:Y:S04]  /*cfde0*/  @P1 STG.E desc[UR60][R196.64], R246 ;  /* 0x000000f6c4001986 */ /* 0x0009e8000c10193c */
[----:B-1----:R-:W3:Y:S01]  /*cfdf0*/  LDL.LU R249, [R1+0x12fc] ;  /* 0x0012fc0001f97983 */ /* 0x002ee20000300800 */
[----:B------:R-:W-:-:S03]  /*cfe00*/  IMAD.WIDE R198, R0, 0x4, R4 ;  /* 0x0000000400c67825 */ /* 0x000fc600078e0204 */
[----:B------:R-:W3:Y:S04]  /*cfe10*/  LDL.LU R236, [R1+0x4088] ;  /* 0x0040880001ec7983 */ /* 0x000ee80000300800 */
[----:B----4-:R-:W4:Y:S04]  /*cfe20*/  LDL.LU R246, [R1+0xf0c] ;  /* 0x000f0c0001f67983 */ /* 0x010f280000300800 */
[----:B--2---:R1:W-:Y:S04]  /*cfe30*/  @P0 STG.E desc[UR60][R198.64], R250 ;  /* 0x000000fac6000986 */ /* 0x0043e8000c10193c */
[----:B---3--:R2:W-:Y:S04]  /*cfe40*/  @P5 STG.E desc[UR60][R232.64], R252 ;  /* 0x000000fce8005986 */ /* 0x0085e8000c10193c */
[----:B-1----:R-:W3:Y:S04]  /*cfe50*/  LDL.LU R250, [R1+0xb0c] ;  /* 0x000b0c0001fa7983 */ /* 0x002ee80000300800 */
[----:B--2---:R-:W2:Y:S01]  /*cfe60*/  LDL.LU R252, [R1+0x70c] ;  /* 0x00070c0001fc7983 */ /* 0x004ea20000300800 */
[----:B------:R-:W-:-:S02]  /*cfe70*/  ISETP.LT.AND P2, PT, R15, R18, !P2 ;  /* 0x000000120f00720c */ /* 0x000fc40005741270 */
[-C--:B------:R-:W-:Y:S02]  /*cfe80*/  ISETP.LT.AND P6, PT, R11, R18.reuse, !P3 ;  /* 0x000000120b00720c */ /* 0x080fe40005fc1270 */
[----:B------:R-:W-:Y:S02]  /*cfe90*/  ISETP.LT.AND P5, PT, R13, R18, !P3 ;  /* 0x000000120d00720c */ /* 0x000fe40005fa1270 */
[C---:B------:R-:W-:Y:S01]  /*cfea0*/  IADD3 R10, R0.reuse, R16, RZ ;  /* 0x00000010000a7210 */ /* 0x040fe20007ffe0ff */
[----:B------:R-:W-:Y:S01]  /*cfeb0*/  IMAD.WIDE R196, R0, 0x4, R8 ;  /* 0x0000000400c47825 */ /* 0x000fe200078e0208 */
[-C--:B------:R-:W-:Y:S02]  /*cfec0*/  ISETP.LT.AND P1, PT, R17, R18.reuse, !P3 ;  /* 0x000000121100720c */ /* 0x080fe40005f21270 */
[-C--:B------:R-:W-:Y:S02]  /*cfed0*/  ISETP.LT.AND P3, PT, R15, R18.reuse, !P3 ;  /* 0x000000120f00720c */ /* 0x080fe40005f61270 */
[-C--:B------:R-:W-:Y:S01]  /*cfee0*/  ISETP.GE.AND P4, PT, R235, R19.reuse, PT ;  /* 0x00000013eb00720c */ /* 0x080fe20003f86270 */
[----:B------:R-:W-:Y:S01]  /*cfef0*/  IMAD.WIDE R198, R10, 0x4, R2 ;  /* 0x000000040ac67825 */ /* 0x000fe200078e0202 */
[----:B------:R-:W2:Y:S01]  /*cff00*/  LDL.LU R235, [R1+0x4090] ;  /* 0x0040900001eb7983 */ /* 0x000ea20000300800 */
[----:B------:R-:W-:Y:S01]  /*cff10*/  ISETP.GE.AND P0, PT, R234, R19, PT ;  /* 0x00000013ea00720c */ /* 0x000fe20003f06270 */
[----:B------:R-:W1:Y:S02]  /*cff20*/  LDC R16, c[0x0][0x248] ;  /* 0x00009200ff107b82 */ /* 0x000e640000000800 */
[----:B------:R1:W-:Y:S04]  /*cff30*/  @P2 STG.E desc[UR60][R196.64], R248 ;  /* 0x000000f8c4002986 */ /* 0x0003e8000c10193c */
[----:B------:R1:W-:Y:S01]  /*cff40*/  @P6 STG.E desc[UR60][R198.64], R251 ;  /* 0x000000fbc6006986 */ /* 0x0003e2000c10193c */
[----:B------:R-:W-:-:S02]  /*cff50*/  ISETP.LT.AND P2, PT, R11, R18, !P4 ;  /* 0x000000120b00720c */ /* 0x000fc40006741270 */
[----:B------:R-:W-:Y:S01]  /*cff60*/  ISETP.LT.AND P6, PT, R13, R18, !P4 ;  /* 0x000000120d00720c */ /* 0x000fe200067c1270 */
[----:B------:R-:W-:-:S04]  /*cff70*/  IMAD.WIDE R232, R10, 0x4, R8 ;  /* 0x000000040ae87825 */ /* 0x000fc800078e0208 */
[C---:B-1----:R-:W-:Y:S01]  /*cff80*/  IMAD.WIDE R196, R10.reuse, 0x4, R4 ;  /* 0x000000040ac47825 */ /* 0x042fe200078e0204 */
[----:B------:R-:W2:Y:S03]  /*cff90*/  LDL.LU R248, [R1+0x30c] ;  /* 0x00030c0001f87983 */ /* 0x000ea60000300800 */
[C---:B------:R-:W-:Y:S01]  /*cffa0*/  IMAD.WIDE R198, R10.reuse, 0x4, R6 ;  /* 0x000000040ac67825 */ /* 0x040fe200078e0206 */
[----:B------:R-:W2:Y:S04]  /*cffb0*/  LDL.LU R251, [R1+0x1f40] ;  /* 0x001f400001fb7983 */ /* 0x000ea80000300800 */
[----:B------:R1:W-:Y:S01]  /*cffc0*/  @P5 STG.E desc[UR60][R196.64], R244 ;  /* 0x000000f4c4005986 */ /* 0x0003e2000c10193c */
[----:B------:R-:W-:Y:S01]  /*cffd0*/  ISETP.LT.AND P5, PT, R17, R18, !P4 ;  /* 0x000000121100720c */ /* 0x000fe200067a1270 */
[----:B------:R-:W-:-:S02]  /*cffe0*/  IMAD.IADD R0, R10, 0x1, R14 ;  /* 0x000000010a007824 */ /* 0x000fc400078e020e */
[----:B------:R1:W-:Y:S01]  /*cfff0*/  @P1 STG.E desc[UR60][R198.64], R247 ;  /* 0x000000f7c6001986 */ /* 0x0003e2000c10193c */
[----:B------:R-:W-:Y:S01]  /*d0000*/  ISETP.LT.AND P4, PT, R15, R18, !P4 ;  /* 0x000000120f00720c */ /* 0x000fe20006781270 */
[----:B------:R-:W2:Y:S01]  /*d0010*/  LDC R14, c[0x0][0x248] ;  /* 0x00009200ff0e7b82 */ /* 0x000ea20000000800 */
[----:B-1----:R-:W-:-:S04]  /*d0020*/  IMAD.WIDE R196, R0, 0x4, R2 ;  /* 0x0000000400c47825 */ /* 0x002fc800078e0202 */
[C---:B------:R-:W-:Y:S01]  /*d0030*/  IMAD.WIDE R198, R0.reuse, 0x4, R4 ;  /* 0x0000000400c67825 */ /* 0x040fe200078e0204 */
[----:B------:R1:W-:Y:S04]  /*d0040*/  @P3 STG.E desc[UR60][R232.64], R249 ;  /* 0x000000f9e8003986 */ /* 0x0003e8000c10193c */
[----:B----4-:R-:W-:Y:S04]  /*d0050*/  @P2 STG.E desc[UR60][R196.64], R246 ;  /* 0x000000f6c4002986 */ /* 0x010fe8000c10193c */
[----:B-1----:R-:W4:Y:S04]  /*d0060*/  LDL.LU R249, [R1+0x1b00] ;  /* 0x001b000001f97983 */ /* 0x002f280000300800 */
[----:B------:R-:W4:Y:S04]  /*d0070*/  LDL.LU R234, [R1+0x4094] ;  /* 0x0040940001ea7983 */ /* 0x000f280000300800 */
[----:B------:R-:W4:Y:S01]  /*d0080*/  LDL.LU R244, [R1+0x1300] ;  /* 0x0013000001f47983 */ /* 0x000f220000300800 */
[----:B------:R-:W-:-:S03]  /*d0090*/  IMAD.WIDE R232, R0, 0x4, R6 ;  /* 0x0000000400e87825 */ /* 0x000fc600078e0206 */
[----:B---3--:R-:W-:Y:S04]  /*d00a0*/  @P6 STG.E desc[UR60][R198.64], R250 ;  /* 0x000000fac6006986 */ /* 0x008fe8000c10193c */
[----:B--2---:R1:W-:Y:S04]  /*d00b0*/  @P5 STG.E desc[UR60][R232.64], R252 ;  /* 0x000000fce8005986 */ /* 0x0043e8000c10193c */
[----:B-1----:R-:W2:Y:S01]  /*d00c0*/  LDL.LU R252, [R1+0x1710] ;  /* 0x0017100001fc7983 */ /* 0x002ea20000300800 */
[----:B------:R-:W-:Y:S01]  /*d00d0*/  ISETP.LT.AND P3, PT, R11, R18, !P0 ;  /* 0x000000120b00720c */ /* 0x000fe20004761270 */
[----:B------:R-:W-:-:S02]  /*d00e0*/  IMAD.IADD R10, R0, 0x1, R16 ;  /* 0x00000001000a7824 */ /* 0x000fc400078e0210 */
[----:B------:R-:W3:Y:S04]  /*d00f0*/  LDL.LU R246, [R1+0xb10] ;  /* 0x000b100001f67983 */ /* 0x000ee80000300800 */
[----:B------:R-:W3:Y:S01]  /*d0100*/  LDL.LU R250, [R1+0xf10] ;  /* 0x000f100001fa7983 */ /* 0x000ee20000300800 */
[----:B------:R-:W-:Y:S01]  /*d0110*/  ISETP.LT.AND P5, PT, R13, R18, !P0 ;  /* 0x000000120d00720c */ /* 0x000fe200047a1270 */
[----:B------:R-:W-:-:S04]  /*d0120*/  IMAD.WIDE R196, R0, 0x4, R8 ;  /* 0x0000000400c47825 */ /* 0x000fc800078e0208 */
[C---:B------:R-:W-:Y:S01]  /*d0130*/  IMAD.WIDE R198, R10.reuse, 0x4, R2 ;  /* 0x000000040ac67825 */ /* 0x040fe200078e0202 */
[-C--:B------:R-:W-:Y:S01]  /*d0140*/  ISETP.LT.AND P6, PT, R17, R18.reuse, !P0 ;  /* 0x000000121100720c */ /* 0x080fe200047c1270 */
[----:B------:R-:W3:Y:S01]  /*d0150*/  LDL.LU R247, [R1+0x710] ;  /* 0x0007100001f77983 */ /* 0x000ee20000300800 */
[----:B------:R-:W-:Y:S02]  /*d0160*/  ISETP.LT.AND P0, PT, R15, R18, !P0 ;  /* 0x000000120f00720c */ /* 0x000fe40004701270 */
[----:B------:R-:W-:Y:S01]  /*d0170*/  ISETP.GE.AND P2, PT, R235, R19, PT ;  /* 0x00000013eb00720c */ /* 0x000fe20003f46270 */
[----:B------:R-:W1:Y:S01]  /*d0180*/  LDC R16, c[0x0][0x248] ;  /* 0x00009200ff107b82 */ /* 0x000e620000000800 */
[----:B------:R-:W3:Y:S04]  /*d0190*/  LDL.LU R235, [R1+0x40a0] ;  /* 0x0040a00001eb7983 */ /* 0x000ee80000300800 */
[----:B------:R1:W-:Y:S04]  /*d01a0*/  @P4 STG.E desc[UR60][R196.64], R248 ;  /* 0x000000f8c4004986 */ /* 0x0003e8000c10193c */
[----:B------:R1:W-:Y:S04]  /*d01b0*/  @P3 STG.E desc[UR60][R198.64], R251 ;  /* 0x000000fbc6003986 */ /* 0x0003e8000c10193c */
[----:B-1----:R-:W3:Y:S01]  /*d01c0*/  LDL.LU R248, [R1+0x310] ;  /* 0x0003100001f87983 */ /* 0x002ee20000300800 */
[----:B------:R-:W-:-:S04]  /*d01d0*/  IMAD.WIDE R198, R10, 0x4, R4 ;  /* 0x000000040ac67825 */ /* 0x000fc800078e0204 */
[----:B------:R-:W-:Y:S01]  /*d01e0*/  IMAD.WIDE R196, R10, 0x4, R6 ;  /* 0x000000040ac47825 */ /* 0x000fe200078e0206 */
[----:B------:R-:W3:Y:S04]  /*d01f0*/  LDL.LU R251, [R1+0x1f44] ;  /* 0x001f440001fb7983 */ /* 0x000ee80000300800 */
[----:B----4-:R1:W-:Y:S04]  /*d0200*/  @P5 STG.E desc[UR60][R198.64], R249 ;  /* 0x000000f9c6005986 */ /* 0x0103e8000c10193c */
[----:B------:R4:W-:Y:S01]  /*d0210*/  @P6 STG.E desc[UR60][R196.64], R244 ;  /* 0x000000f4c4006986 */ /* 0x0009e2000c10193c */
[----:B------:R-:W-:-:S03]  /*d0220*/  ISETP.GE.AND P5, PT, R234, R19, PT ;  /* 0x00000013ea00720c */ /* 0x000fc60003fa6270 */
[----:B-1----:R-:W3:Y:S01]  /*d0230*/  LDL.LU R249, [R1+0x1b04] ;  /* 0x001b040001f97983 */ /* 0x002ee20000300800 */
[----:B----4-:R-:W-:-:S03]  /*d0240*/  IMAD.WIDE R196, R10, 0x4, R8 ;  /* 0x000000040ac47825 */ /* 0x010fc600078e0208 */
[----:B------:R-:W4:Y:S04]  /*d0250*/  LDL.LU R234, [R1+0x4098] ;  /* 0x0040980001ea7983 */ /* 0x000f280000300800 */
[----:B--2---:R1:W-:Y:S04]  /*d0260*/  @P0 STG.E desc[UR60][R196.64], R252 ;  /* 0x000000fcc4000986 */ /* 0x0043e8000c10193c */
[----:B-1----:R-:W2:Y:S01]  /*d0270*/  LDL.LU R252, [R1+0x1304] ;  /* 0x0013040001fc7983 */ /* 0x002ea20000300800 */
[----:B------:R-:W-:Y:S02]  /*d0280*/  ISETP.GE.AND P1, PT, R236, R19, PT ;  /* 0x00000013ec00720c */ /* 0x000fe40003f26270 */
[----:B------:R-:W-:-:S02]  /*d0290*/  IADD3 R0, R10, R14, RZ ;  /* 0x0000000e0a007210 */ /* 0x000fc40007ffe0ff */
[CC--:B------:R-:W-:Y:S01]  /*d02a0*/  ISETP.LT.AND P0, PT, R11.reuse, R18.reuse, !P2 ;  /* 0x000000120b00720c */ /* 0x0c0fe20005701270 */
[----:B------:R-:W4:Y:S01]  /*d02b0*/  LDL.LU R244, [R1+0x1714] ;  /* 0x0017140001f47983 */ /* 0x000f220000300800 */
[-C--:B------:R-:W-:Y:S02]  /*d02c0*/  ISETP.LT.AND P4, PT, R11, R18.reuse, !P1 ;  /* 0x000000120b00720c */ /* 0x080fe40004f81270 */
[-C--:B------:R-:W-:Y:S01]  /*d02d0*/  ISETP.LT.AND P3, PT, R13, R18.reuse, !P1 ;  /* 0x000000120d00720c */ /* 0x080fe20004f61270 */
[----:B------:R-:W-:Y:S01]  /*d02e0*/  IMAD.WIDE R198, R0, 0x4, R2 ;  /* 0x0000000400c67825 */ /* 0x000fe200078e0202 */
[----:B------:R-:W-:-:S03]  /*d02f0*/  ISETP.LT.AND P6, PT, R17, R18, !P1 ;  /* 0x000000121100720c */ /* 0x000fc60004fc1270 */
[----:B------:R-:W-:Y:S01]  /*d0300*/  IMAD.WIDE R232, R0, 0x4, R4 ;  /* 0x0000000400e87825 */ /* 0x000fe200078e0204 */
[----:B------:R-:W-:-:S03]  /*d0310*/  ISETP.LT.AND P1, PT, R15, R18, !P1 ;  /* 0x000000120f00720c */ /* 0x000fc60004f21270 */
[----:B------:R-:W-:-:S04]  /*d0320*/  IMAD.WIDE R196, R0, 0x4, R6 ;  /* 0x0000000400c47825 */ /* 0x000fc800078e0206 */
[----:B------:R-:W-:Y:S01]  /*d0330*/  IMAD.IADD R10, R0, 0x1, R16 ;  /* 0x00000001000a7824 */ /* 0x000fe200078e0210 */
[----:B------:R-:W1:Y:S08]  /*d0340*/  LDC R14, c[0x0][0x248] ;  /* 0x00009200ff0e7b82 */ /* 0x000e700000000800 */
[----:B------:R-:W4:Y:S01]  /*d0350*/  LDC R16, c[0x0][0x248] ;  /* 0x00009200ff107b82 */ /* 0x000f220000000800 */
[----:B---3--:R3:W-:Y:S04]  /*d0360*/  @P4 STG.E desc[UR60][R198.64], R246 ;  /* 0x000000f6c6004986 */ /* 0x0087e8000c10193c */
[----:B------:R3:W-:Y:S01]  /*d0370*/  @P3 STG.E desc[UR60][R232.64], R250 ;  /* 0x000000fae8003986 */ /* 0x0007e2000c10193c */
[----:B------:R-:W-:-:S03]  /*d0380*/  ISETP.LT.AND P3, PT, R13, R18, !P2 ;  /* 0x000000120d00720c */ /* 0x000fc60005761270 */
[----:B------:R3:W-:Y:S01]  /*d0390*/  @P6 STG.E desc[UR60][R196.64], R247 ;  /* 0x000000f7c4006986 */ /* 0x0007e2000c10193c */
[----:B------:R-:W-:-:S03]  /*d03a0*/  ISETP.LT.AND P4, PT, R17, R18, !P2 ;  /* 0x000000121100720c */ /* 0x000fc60005781270 */
[----:B---3--:R-:W3:Y:S04]  /*d03b0*/  LDL.LU R246, [R1+0xb14] ;  /* 0x000b140001f67983 */ /* 0x008ee80000300800 */
[----:B------:R-:W3:Y:S01]  /*d03c0*/  LDL.LU R250, [R1+0xf14] ;  /* 0x000f140001fa7983 */ /* 0x000ee20000300800 */
[----:B------:R-:W-:-:S04]  /*d03d0*/  IMAD.WIDE R232, R0, 0x4, R8 ;  /* 0x0000000400e87825 */ /* 0x000fc800078e0208 */
[----:B------:R-:W-:-:S04]  /*d03e0*/  IMAD.WIDE R198, R10, 0x4, R2 ;  /* 0x000000040ac67825 */ /* 0x000fc800078e0202 */
[C---:B------:R-:W-:Y:S01]  /*d03f0*/  IMAD.WIDE R196, R10.reuse, 0x4, R4 ;  /* 0x000000040ac47825 */ /* 0x040fe200078e0204 */
[----:B------:R-:W-:Y:S01]  /*d0400*/  ISETP.GE.AND P6, PT, R235, R19, PT ;  /* 0x00000013eb00720c */ /* 0x000fe20003fc6270 */
[----:B------:R-:W3:Y:S04]  /*d0410*/  LDL.LU R247, [R1+0x714] ;  /* 0x0007140001f77983 */ /* 0x000ee80000300800 */
[----:B------:R1:W-:Y:S04]  /*d0420*/  @P1 STG.E desc[UR60][R232.64], R248 ;  /* 0x000000f8e8001986 */ /* 0x0003e8000c10193c */
[----:B------:R-:W-:Y:S04]  /*d0430*/  @P0 STG.E desc[UR60][R198.64], R251 ;  /* 0x000000fbc6000986 */ /* 0x000fe8000c10193c */
[----:B------:R-:W3:Y:S04]  /*d0440*/  LDL.LU R235, [R1+0x409c] ;  /* 0x00409c0001eb7983 */ /* 0x000ee80000300800 */
[----:B-1----:R-:W3:Y:S04]  /*d0450*/  LDL.LU R248, [R1+0x314] ;  /* 0x0003140001f87983 */ /* 0x002ee80000300800 */
[----:B------:R1:W-:Y:S04]  /*d0460*/  @P3 STG.E desc[UR60][R196.64], R249 ;  /* 0x000000f9c4003986 */ /* 0x0003e8000c10193c */
[----:B-1----:R-:W3:Y:S01]  /*d0470*/  LDL.LU R249, [R1+0x1f48] ;  /* 0x001f480001f97983 */ /* 0x002ee20000300800 */
[----:B------:R-:W-:-:S03]  /*d0480*/  IMAD.WIDE R196, R10, 0x4, R6 ;  /* 0x000000040ac47825 */ /* 0x000fc600078e0206 */
[----:B------:R-:W3:Y:S04]  /*d0490*/  LDL.LU R251, [R1+0x1b08] ;  /* 0x001b080001fb7983 */ /* 0x000ee80000300800 */
[----:B--2---:R1:W-:Y:S04]  /*d04a0*/  @P4 STG.E desc[UR60][R196.64], R252 ;  /* 0x000000fcc4004986 */ /* 0x0043e8000c10193c */
[----:B-1----:R-:W2:Y:S01]  /*d04b0*/  LDL.LU R252, [R1+0x1308] ;  /* 0x0013080001fc7983 */ /* 0x002ea20000300800 */
[-C--:B------:R-:W-:Y:S02]  /*d04c0*/  ISETP.LT.AND P2, PT, R15, R18.reuse, !P2 ;  /* 0x000000120f00720c */ /* 0x080fe40005741270 */
[----:B------:R-:W-:-:S02]  /*d04d0*/  ISETP.LT.AND P1, PT, R11, R18, !P5 ;  /* 0x000000120b00720c */ /* 0x000fc40006f21270 */
[----:B------:R-:W-:Y:S01]  /*d04e0*/  ISETP.LT.AND P3, PT, R13, R18, !P5 ;  /* 0x000000120d00720c */ /* 0x000fe20006f61270 */
[C---:B------:R-:W-:Y:S02]  /*d04f0*/  IMAD.IADD R0, R10.reuse, 0x1, R14 ;  /* 0x000000010a007824 */ /* 0x040fe400078e020e */
[----:B------:R-:W-:-:S04]  /*d0500*/  IMAD.WIDE R196, R10, 0x4, R8 ;  /* 0x000000040ac47825 */ /* 0x000fc800078e0208 */
[----:B------:R-:W-:Y:S01]  /*d0510*/  IMAD.WIDE R198, R0, 0x4, R2 ;  /* 0x0000000400c67825 */ /* 0x000fe200078e0202 */
[-C--:B------:R-:W-:Y:S02]  /*d0520*/  ISETP.LT.AND P4, PT, R17, R18.reuse, !P5 ;  /* 0x000000121100720c */ /* 0x080fe40006f81270 */
[----:B----4-:R-:W-:Y:S02]  /*d0530*/  ISETP.GE.AND P0, PT, R234, R19, PT ;  /* 0x00000013ea00720c */ /* 0x010fe40003f06270 */
[-C--:B------:R-:W-:Y:S01]  /*d0540*/  ISETP.LT.AND P5, PT, R15, R18.reuse, !P5 ;  /* 0x000000120f00720c */ /* 0x080fe20006fa1270 */
[----:B------:R-:W-:Y:S01]  /*d0550*/  IMAD.WIDE R232, R0, 0x4, R4 ;  /* 0x0000000400e87825 */ /* 0x000fe200078e0204 */
[----:B------:R-:W4:Y:S04]  /*d0560*/  LDL.LU R234, [R1+0x40a8] ;  /* 0x0040a80001ea7983 */ /* 0x000f280000300800 */
[----:B------:R1:W-:Y:S01]  /*d0570*/  @P2 STG.E desc[UR60][R196.64], R244 ;  /* 0x000000f4c4002986 */ /* 0x0003e2000c10193c */
[----:B------:R-:W-:-:S02]  /*d0580*/  ISETP.LT.AND P2, PT, R11, R18, !P6 ;  /* 0x000000120b00720c */ /* 0x000fc40007741270 */
[C---:B------:R-:W-:Y:S01]  /*d0590*/  IADD3 R10, R0.reuse, R16, RZ ;  /* 0x00000010000a7210 */ /* 0x040fe20007ffe0ff */
[----:B------:R-:W2:Y:S08]  /*d05a0*/  LDC R14, c[0x0][0x248] ;  /* 0x00009200ff0e7b82 */ /* 0x000eb00000000800 */
[----:B------:R-:W4:Y:S01]  /*d05b0*/  LDC R16, c[0x0][0x248] ;  /* 0x00009200ff107b82 */ /* 0x000f220000000800 */
[----:B---3--:R3:W-:Y:S04]  /*d05c0*/  @P1 STG.E desc[UR60][R198.64], R246 ;  /* 0x000000f6c6001986 */ /* 0x0087e8000c10193c */
[----:B------:R3:W-:Y:S04]  /*d05d0*/  @P3 STG.E desc[UR60][R232.64], R250 ;  /* 0x000000fae8003986 */ /* 0x0007e8000c10193c */
[----:B-1----:R-:W4:Y:S01]  /*d05e0*/  LDL.LU R244, [R1+0x1718] ;  /* 0x0017180001f47983 */ /* 0x002f220000300800 */
[----:B------:R-:W-:-:S03]  /*d05f0*/  IMAD.WIDE R196, R0, 0x4, R6 ;  /* 0x0000000400c47825 */ /* 0x000fc600078e0206 */
[----:B---3--:R-:W3:Y:S04]  /*d0600*/  LDL.LU R246, [R1+0xb18] ;  /* 0x000b180001f67983 */ /* 0x008ee80000300800 */
[----:B------:R-:W3:Y:S01]  /*d0610*/  LDL.LU R250, [R1+0xf18] ;  /* 0x000f180001fa7983 */ /* 0x000ee20000300800 */
[-C--:B------:R-:W-:Y:S01]  /*d0620*/  ISETP.LT.AND P1, PT, R13, R18.reuse, !P6 ;  /* 0x000000120d00720c */ /* 0x080fe20007721270 */
[----:B------:R-:W-:Y:S01]  /*d0630*/  IMAD.WIDE R198, R0, 0x4, R8 ;  /* 0x0000000400c67825 */ /* 0x000fe200078e0208 */
[----:B------:R-:W-:-:S03]  /*d0640*/  ISETP.LT.AND P3, PT, R17, R18, !P6 ;  /* 0x000000121100720c */ /* 0x000fc60007761270 */
        /* <DEDUP_REMOVED lines=8> */
[----:B------:R1:W-:Y:S04]  /*d06d0*/  @P2 STG.E desc[UR60][R232.64], R249 ;  /* 0x000000f9e8002986 */ /* 0x0003e8000c10193c */
[----:B------:R1:W-:Y:S04]  /*d06e0*/  @P1 STG.E desc[UR60][R198.64], R251 ;  /* 0x000000fbc6001986 */ /* 0x0003e8000c10193c */
[----:B-1----:R-:W3:Y:S04]  /*d06f0*/  LDL.LU R249, [R1+0x318] ;  /* 0x0003180001f97983 */ /* 0x002ee80000300800 */
[----:B------:R-:W3:Y:S04]  /*d0700*/  LDL.LU R248, [R1+0x1f4c] ;  /* 0x001f4c0001f87983 */ /* 0x000ee80000300800 */
[----:B------:R-:W3:Y:S04]  /*d0710*/  LDL.LU R251, [R1+0x1b0c] ;  /* 0x001b0c0001fb7983 */ /* 0x000ee80000300800 */
[----:B--2---:R1:W-:Y:S04]  /*d0720*/  @P3 STG.E desc[UR60][R196.64], R252 ;  /* 0x000000fcc4003986 */ /* 0x0043e8000c10193c */
[----:B-1----:R-:W2:Y:S01]  /*d0730*/  LDL.LU R252, [R1+0x130c] ;  /* 0x00130c0001fc7983 */ /* 0x002ea20000300800 */
[----:B------:R-:W-:-:S02]  /*d0740*/  ISETP.LT.AND P6, PT, R15, R18, !P6 ;  /* 0x000000120f00720c */ /* 0x000fc400077c1270 */
[-C--:B------:R-:W-:Y:S02]  /*d0750*/  ISETP.LT.AND P5, PT, R11, R18.reuse, !P0 ;  /* 0x000000120b00720c */ /* 0x080fe400047a1270 */
[----:B------:R-:W-:Y:S01]  /*d0760*/  ISETP.LT.AND P2, PT, R13, R18, !P0 ;  /* 0x000000120d00720c */ /* 0x000fe20004741270 */
[C---:B------:R-:W-:Y:S02]  /*d0770*/  IMAD.IADD R0, R10.reuse, 0x1, R14 ;  /* 0x000000010a007824 */ /* 0x040fe400078e020e */
[----:B------:R-:W-:-:S04]  /*d0780*/  IMAD.WIDE R196, R10, 0x4, R8 ;  /* 0x000000040ac47825 */ /* 0x000fc800078e0208 */
[----:B------:R-:W-:Y:S01]  /*d0790*/  IMAD.WIDE R198, R0, 0x4, R2 ;  /* 0x0000000400c67825 */ /* 0x000fe200078e0202 */
[----:B------:R-:W-:-:S03]  /*d07a0*/  ISETP.LT.AND P3, PT, R17, R18, !P0 ;  /* 0x000000121100720c */ /* 0x000fc60004761270 */
[----:B------:R-:W-:Y:S01]  /*d07b0*/  IMAD.WIDE R232, R0, 0x4, R4 ;  /* 0x0000000400e87825 */ /* 0x000fe200078e0204 */
[----:B----4-:R-:W-:Y:S02]  /*d07c0*/  ISETP.GE.AND P1, PT, R234, R19, PT ;  /* 0x00000013ea00720c */ /* 0x010fe40003f26270 */
[-C--:B------:R-:W-:Y:S01]  /*d07d0*/  ISETP.LT.AND P0, PT, R15, R18.reuse, !P0 ;  /* 0x000000120f00720c */ /* 0x080fe20004701270 */
[----:B------:R-:W4:Y:S04]  /*d07e0*/  LDL.LU R234, [R1+0x40a4] ;  /* 0x0040a40001ea7983 */ /* 0x000f280000300800 */
[----:B------:R1:W-:Y:S01]  /*d07f0*/  @P6 STG.E desc[UR60][R196.64], R244 ;  /* 0x000000f4c4006986 */ /* 0x0003e2000c10193c */
[----:B------:R-:W2:Y:S03]  /*d0800*/  LDC R14, c[0x0][0x248] ;  /* 0x00009200ff0e7b82 */ /* 0x000ea60000000800 */
[----:B---3--:R3:W-:Y:S04]  /*d0810*/  @P5 STG.E desc[UR60][R198.64], R246 ;  /* 0x000000f6c6005986 */ /* 0x0087e8000c10193c */
[----:B------:R3:W-:Y:S01]  /*d0820*/  @P2 STG.E desc[UR60][R232.64], R250 ;  /* 0x000000fae8002986 */ /* 0x0007e2000c10193c */
[----:B------:R-:W-:-:S02]  /*d0830*/  ISETP.LT.AND P2, PT, R11, R18, !P4 ;  /* 0x000000120b00720c */ /* 0x000fc40006741270 */
[-C--:B------:R-:W-:Y:S02]  /*d0840*/  ISETP.LT.AND P5, PT, R13, R18.reuse, !P4 ;  /* 0x000000120d00720c */ /* 0x080fe400067a1270 */
[----:B------:R-:W-:Y:S01]  /*d0850*/  ISETP.LT.AND P6, PT, R17, R18, !P4 ;  /* 0x000000121100720c */ /* 0x000fe200067c1270 */
[C---:B-1----:R-:W-:Y:S01]  /*d0860*/  IMAD.WIDE R196, R0.reuse, 0x4, R6 ;  /* 0x0000000400c47825 */ /* 0x042fe200078e0206 */
[----:B---3--:R-:W3:Y:S04]  /*d0870*/  LDL.LU R246, [R1+0x171c] ;  /* 0x00171c0001f67983 */ /* 0x008ee80000300800 */
[----:B------:R-:W4:Y:S01]  /*d0880*/  LDL.LU R250, [R1+0xb1c] ;  /* 0x000b1c0001fa7983 */ /* 0x000f220000300800 */
[----:B------:R-:W-:-:S03]  /*d0890*/  IMAD.WIDE R198, R0, 0x4, R8 ;  /* 0x0000000400c67825 */ /* 0x000fc600078e0208 */
[----:B------:R-:W4:Y:S01]  /*d08a0*/  LDL.LU R244, [R1+0xf1c] ;  /* 0x000f1c0001f47983 */ /* 0x000f220000300800 */
[----:B------:R-:W-:-:S03]  /*d08b0*/  IMAD.IADD R10, R0, 0x1, R16 ;  /* 0x00000001000a7824 */ /* 0x000fc600078e0210 */
[----:B------:R1:W-:Y:S01]  /*d08c0*/  @P3 STG.E desc[UR60][R196.64], R247 ;  /* 0x000000f7c4003986 */ /* 0x0003e2000c10193c */
[----:B------:R-:W4:Y:S01]  /*d08d0*/  LDC R0, c[0x0][0x248] ;  /* 0x00009200ff007b82 */ /* 0x000f220000000800 */
[----:B------:R-:W-:Y:S01]  /*d08e0*/  IMAD.WIDE R232, R10, 0x4, R6 ;  /* 0x000000040ae87825 */ /* 0x000fe200078e0206 */
[----:B------:R-:W-:-:S06]  /*d08f0*/  ISETP.LT.AND P4, PT, R15, R18, !P4 ;  /* 0x000000120f00720c */ /* 0x000fcc0006781270 */
[----:B------:R-:W4:Y:S01]  /*d0900*/  LDC R16, c[0x0][0x248] ;  /* 0x00009200ff107b82 */ /* 0x000f220000000800 */
[----:B-1----:R-:W4:Y:S01]  /*d0910*/  LDL.LU R247, [R1+0x71c] ;  /* 0x00071c0001f77983 */ /* 0x002f220000300800 */
[----:B------:R-:W-:-:S03]  /*d0920*/  IMAD.WIDE R196, R10, 0x4, R2 ;  /* 0x000000040ac47825 */ /* 0x000fc600078e0202 */
[----:B------:R1:W-:Y:S04]  /*d0930*/  @P0 STG.E desc[UR60][R198.64], R249 ;  /* 0x000000f9c6000986 */ /* 0x0003e8000c10193c */
[----:B------:R1:W-:Y:S04]  /*d0940*/  @P2 STG.E desc[UR60][R196.64], R248 ;  /* 0x000000f8c4002986 */ /* 0x0003e8000c10193c */
[----:B-1----:R-:W4:Y:S01]  /*d0950*/  LDL.LU R249, [R1+0x31c] ;  /* 0x00031c0001f97983 */ /* 0x002f220000300800 */
[----:B------:R-:W-:-:S03]  /*d0960*/  IMAD.WIDE R198, R10, 0x4, R4 ;  /* 0x000000040ac67825 */ /* 0x000fc600078e0204 */
[----:B------:R-:W4:Y:S04]  /*d0970*/  LDL.LU R236, [R1+0x40b0] ;  /* 0x0040b00001ec7983 */ /* 0x000f280000300800 */
[----:B------:R-:W4:Y:S04]  /*d0980*/  LDL.LU R248, [R1+0x1f50] ;  /* 0x001f500001f87983 */ /* 0x000f280000300800 */
[----:B------:R1:W-:Y:S04]  /*d0990*/  @P5 STG.E desc[UR60][R198.64], R251 ;  /* 0x000000fbc6005986 */ /* 0x0003e8000c10193c */
[----:B--2---:R2:W-:Y:S04]  /*d09a0*/  @P6 STG.E desc[UR60][R232.64], R252 ;  /* 0x000000fce8006986 */ /* 0x0045e8000c10193c */
[----:B-1----:R-:W4:Y:S04]  /*d09b0*/  LDL.LU R251, [R1+0x1b10] ;  /* 0x001b100001fb7983 */ /* 0x002f280000300800 */
[----:B--2---:R-:W2:Y:S01]  /*d09c0*/  LDL.LU R252, [R1+0x1720] ;  /* 0x0017200001fc7983 */ /* 0x004ea20000300800 */
[----:B------:R-:W-:-:S02]  /*d09d0*/  ISETP.LT.AND P0, PT, R11, R18, !P1 ;  /* 0x000000120b00720c */ /* 0x000fc40004f01270 */
[----:B------:R-:W-:Y:S02]  /*d09e0*/  ISETP.LT.AND P2, PT, R13, R18, !P1 ;  /* 0x000000120d00720c */ /* 0x000fe40004f41270 */
[C---:B------:R-:W-:Y:S01]  /*d09f0*/  IADD3 R14, R10.reuse, R14, RZ ;  /* 0x0000000e0a0e7210 */ /* 0x040fe20007ffe0ff */
[----:B------:R-:W-:Y:S01]  /*d0a00*/  IMAD.WIDE R196, R10, 0x4, R8 ;  /* 0x000000040ac47825 */ /* 0x000fe200078e0208 */
[-C--:B------:R-:W-:Y:S02]  /*d0a10*/  ISETP.LT.AND P5, PT, R17, R18.reuse, !P1 ;  /* 0x000000121100720c */ /* 0x080fe40004fa1270 */
[----:B------:R-:W-:Y:S01]  /*d0a20*/  ISETP.LT.AND P1, PT, R15, R18, !P1 ;  /* 0x000000120f00720c */ /* 0x000fe20004f21270 */
[----:B------:R-:W-:Y:S01]  /*d0a30*/  IMAD.WIDE R198, R14, 0x4, R2 ;  /* 0x000000040ec67825 */ /* 0x000fe200078e0202 */
[----:B------:R-:W-:-:S03]  /*d0a40*/  ISETP.GE.AND P3, PT, R235, R19, PT ;  /* 0x00000013eb00720c */ /* 0x000fc60003f66270 */
[----:B------:R-:W-:Y:S01]  /*d0a50*/  IMAD.WIDE R232, R14, 0x4, R8 ;  /* 0x000000040ee87825 */ /* 0x000fe200078e0208 */
[----:B------:R-:W2:Y:S04]  /*d0a60*/  LDL.LU R235, [R1+0x40b4] ;  /* 0x0040b40001eb7983 */ /* 0x000ea80000300800 */
[----:B---3--:R1:W-:Y:S04]  /*d0a70*/  @P4 STG.E desc[UR60][R196.64], R246 ;  /* 0x000000f6c4004986 */ /* 0x0083e8000c10193c */
[----:B----4-:R3:W-:Y:S01]  /*d0a80*/  @P0 STG.E desc[UR60][R198.64], R250 ;  /* 0x000000fac6000986 */ /* 0x0107e2000c10193c */
[----:B------:R-:W-:-:S02]  /*d0a90*/  ISETP.LT.AND P0, PT, R11, R18, !P3 ;  /* 0x000000120b00720c */ /* 0x000fc40005f01270 */
[----:B------:R-:W-:Y:S01]  /*d0aa0*/  ISETP.LT.AND P4, PT, R13, R18, !P3 ;  /* 0x000000120d00720c */ /* 0x000fe20005f81270 */
[C---:B------:R-:W-:Y:S02]  /*d0ab0*/  IMAD.IADD R0, R14.reuse, 0x1, R0 ;  /* 0x000000010e007824 */ /* 0x040fe400078e0200 */
[----:B-1----:R-:W-:-:S04]  /*d0ac0*/  IMAD.WIDE R196, R14, 0x4, R4 ;  /* 0x000000040ec47825 */ /* 0x002fc800078e0204 */
[----:B---3--:R-:W-:Y:S01]  /*d0ad0*/  IMAD.WIDE R198, R14, 0x4, R6 ;  /* 0x000000040ec67825 */ /* 0x008fe200078e0206 */
[----:B------:R-:W3:Y:S04]  /*d0ae0*/  LDL.LU R246, [R1+0x1310] ;  /* 0x0013100001f67983 */ /* 0x000ee80000300800 */
[----:B------:R1:W-:Y:S01]  /*d0af0*/  @P2 STG.E desc[UR60][R196.64], R244 ;  /* 0x000000f4c4002986 */ /* 0x0003e2000c10193c */
[----:B------:R-:W-:-:S03]  /*d0b00*/  ISETP.LT.AND P2, PT, R17, R18, !P3 ;  /* 0x000000121100720c */ /* 0x000fc60005f41270 */
[----:B------:R4:W-:Y:S04]  /*d0b10*/  @P5 STG.E desc[UR60][R198.64], R247 ;  /* 0x000000f7c6005986 */ /* 0x0009e8000c10193c */
[----:B------:R-:W3:Y:S01]  /*d0b20*/  LDL.LU R250, [R1+0xf20] ;  /* 0x000f200001fa7983 */ /* 0x000ee20000300800 */
[----:B------:R-:W-:Y:S01]  /*d0b30*/  ISETP.GE.AND P6, PT, R234, R19, PT ;  /* 0x00000013ea00720c */ /* 0x000fe20003fc6270 */
[C---:B------:R-:W-:Y:S01]  /*d0b40*/  IMAD.IADD R10, R0.reuse, 0x1, R16 ;  /* 0x00000001000a7824 */ /* 0x040fe200078e0210 */
[----:B------:R-:W3:Y:S01]  /*d0b50*/  LDC R14, c[0x0][0x248] ;  /* 0x00009200ff0e7b82 */ /* 0x000ee20000000800 */
[----:B-1----:R-:W-:-:S04]  /*d0b60*/  IMAD.WIDE R196, R0, 0x4, R2 ;  /* 0x0000000400c47825 */ /* 0x002fc800078e0202 */
[C---:B----4-:R-:W-:Y:S01]  /*d0b70*/  IMAD.WIDE R198, R0.reuse, 0x4, R4 ;  /* 0x0000000400c67825 */ /* 0x050fe200078e0204 */
[----:B------:R1:W-:Y:S04]  /*d0b80*/  @P1 STG.E desc[UR60][R232.64], R249 ;  /* 0x000000f9e8001986 */ /* 0x0003e8000c10193c */
[----:B------:R-:W-:Y:S01]  /*d0b90*/  @P0 STG.E desc[UR60][R196.64], R248 ;  /* 0x000000f8c4000986 */ /* 0x000fe2000c10193c */
[-C--:B------:R-:W-:Y:S02]  /*d0ba0*/  ISETP.LT.AND P3, PT, R15, R18.reuse, !P3 ;  /* 0x000000120f00720c */ /* 0x080fe40005f61270 */
[----:B------:R-:W-:Y:S01]  /*d0bb0*/  ISETP.LT.AND P5, PT, R11, R18, !P6 ;  /* 0x000000120b00720c */ /* 0x000fe200077a1270 */
[----:B------:R-:W4:Y:S01]  /*d0bc0*/  LDC R16, c[0x0][0x248] ;  /* 0x00009200ff107b82 */ /* 0x000f220000000800 */
[----:B-1----:R-:W4:Y:S01]  /*d0bd0*/  LDL.LU R249, [R1+0xb20] ;  /* 0x000b200001f97983 */ /* 0x002f220000300800 */
[----:B------:R-:W-:-:S03]  /*d0be0*/  IMAD.WIDE R232, R0, 0x4, R6 ;  /* 0x0000000400e87825 */ /* 0x000fc600078e0206 */
[----:B------:R-:W4:Y:S04]  /*d0bf0*/  LDL.LU R234, [R1+0x40bc] ;  /* 0x0040bc0001ea7983 */ /* 0x000f280000300800 */
[----:B------:R-:W4:Y:S04]  /*d0c00*/  LDL.LU R244, [R1+0x320] ;  /* 0x0003200001f47983 */ /* 0x000f280000300800 */
[----:B------:R-:W-:Y:S04]  /*d0c10*/  @P4 STG.E desc[UR60][R198.64], R251 ;  /* 0x000000fbc6004986 */ /* 0x000fe8000c10193c */
[----:B--2---:R1:W-:Y:S04]  /*d0c20*/  @P2 STG.E desc[UR60][R232.64], R252 ;  /* 0x000000fce8002986 */ /* 0x0043e8000c10193c */
[----:B-1----:R-:W2:Y:S04]  /*d0c30*/  LDL.LU R252, [R1+0x720] ;  /* 0x0007200001fc7983 */ /* 0x002ea80000300800 */
[----:B------:R-:W2:Y:S01]  /*d0c40*/  LDL.LU R248, [R1+0x1f54] ;  /* 0x001f540001f87983 */ /* 0x000ea20000300800 */
[----:B------:R-:W-:Y:S01]  /*d0c50*/  ISETP.LT.AND P4, PT, R13, R18, !P6 ;  /* 0x000000120d00720c */ /* 0x000fe20007781270 */
[----:B------:R-:W-:-:S02]  /*d0c60*/  IMAD.WIDE R196, R0, 0x4, R8 ;  /* 0x0000000400c47825 */ /* 0x000fc400078e0208 */
[----:B------:R-:W2:Y:S02]  /*d0c70*/  LDL.LU R251, [R1+0x1b14] ;  /* 0x001b140001fb7983 */ /* 0x000ea40000300800 */
[C---:B------:R-:W-:Y:S01]  /*d0c80*/  IMAD.WIDE R198, R10.reuse, 0x4, R2 ;  /* 0x000000040ac67825 */ /* 0x040fe200078e0202 */
[-C--:B------:R-:W-:Y:S01]  /*d0c90*/  ISETP.LT.AND P2, PT, R17, R18.reuse, !P6 ;  /* 0x000000121100720c */ /* 0x080fe20007741270 */
[----:B------:R-:W2:Y:S01]  /*d0ca0*/  LDL.LU R247, [R1+0x1724] ;  /* 0x0017240001f77983 */ /* 0x000ea20000300800 */
[----:B------:R-:W-:Y:S02]  /*d0cb0*/  ISETP.LT.AND P6, PT, R15, R18, !P6 ;  /* 0x000000120f00720c */ /* 0x000fe400077c1270 */
[----:B------:R-:W-:Y:S02]  /*d0cc0*/  ISETP.GE.AND P0, PT, R235, R19, PT ;  /* 0x00000013eb00720c */ /* 0x000fe40003f06270 */
[----:B------:R-:W2:Y:S04]  /*d0cd0*/  LDL.LU R235, [R1+0x40b8] ;  /* 0x0040b80001eb7983 */ /* 0x000ea80000300800 */
[----:B---3--:R1:W-:Y:S04]  /*d0ce0*/  @P3 STG.E desc[UR60][R196.64], R246 ;  /* 0x000000f6c4003986 */ /* 0x0083e8000c10193c */
[----:B------:R3:W-:Y:S01]  /*d0cf0*/  @P5 STG.E desc[UR60][R198.64], R250 ;  /* 0x000000fac6005986 */ /* 0x0007e2000c10193c */
[----:B-1----:R-:W-:-:S03]  /*d0d00*/  IMAD.WIDE R196, R10, 0x4, R4 ;  /* 0x000000040ac47825 */ /* 0x002fc600078e0204 */
[----:B------:R-:W2:Y:S04]  /*d0d10*/  LDL.LU R246, [R1+0x1314] ;  /* 0x0013140001f67983 */ /* 0x000ea80000300800 */
[----:B---3--:R-:W3:Y:S01]  /*d0d20*/  LDL.LU R250, [R1+0xf24] ;  /* 0x000f240001fa7983 */ /* 0x008ee20000300800 */
[----:B------:R-:W-:-:S03]  /*d0d30*/  IMAD.WIDE R198, R10, 0x4, R6 ;  /* 0x000000040ac67825 */ /* 0x000fc600078e0206 */
[----:B----4-:R1:W-:Y:S04]  /*d0d40*/  @P4 STG.E desc[UR60][R196.64], R249 ;  /* 0x000000f9c4004986 */ /* 0x0103e8000c10193c */
[----:B------:R-:W-:Y:S01]  /*d0d50*/  @P2 STG.E desc[UR60][R198.64], R244 ;  /* 0x000000f4c6002986 */ /* 0x000fe2000c10193c */
[----:B------:R-:W-:-:S03]  /*d0d60*/  ISETP.GE.AND P4, PT, R234, R19, PT ;  /* 0x00000013ea00720c */ /* 0x000fc60003f86270 */
[----:B-1----:R-:W4:Y:S01]  /*d0d70*/  LDL.LU R249, [R1+0xb24] ;  /* 0x000b240001f97983 */ /* 0x002f220000300800 */
[----:B------:R-:W-:-:S03]  /*d0d80*/  IMAD.WIDE R196, R10, 0x4, R8 ;  /* 0x000000040ac47825 */ /* 0x000fc600078e0208 */
[----:B------:R-:W4:Y:S04]  /*d0d90*/  LDL.LU R234, [R1+0x40c0] ;  /* 0x0040c00001ea7983 */ /* 0x000f280000300800 */
[----:B--2---:R1:W-:Y:S04]  /*d0da0*/  @P6 STG.E desc[UR60][R196.64], R252 ;  /* 0x000000fcc4006986 */ /* 0x0043e8000c10193c */
[----:B-1----:R-:W2:Y:S01]  /*d0db0*/  LDL.LU R252, [R1+0x324] ;  /* 0x0003240001fc7983 */ /* 0x002ea20000300800 */
[----:B------:R-:W-:Y:S02]  /*d0dc0*/  ISETP.GE.AND P1, PT, R236, R19, PT ;  /* 0x00000013ec00720c */ /* 0x000fe40003f26270 */
[----:B------:R-:W-:Y:S01]  /*d0dd0*/  IADD3 R0, R10, R14, RZ ;  /* 0x0000000e0a007210 */ /* 0x000fe20007ffe0ff */
[----:B------:R-:W2:Y:S01]  /*d0de0*/  LDL.LU R244, [R1+0x724] ;  /* 0x0007240001f47983 */ /* 0x000ea20000300800 */
[----:B------:R-:W-:-:S02]  /*d0df0*/  ISETP.LT.AND P6, PT, R13, R18, !P0 ;  /* 0x000000120d00720c */ /* 0x000fc400047c1270 */
[-C--:B------:R-:W-:Y:S02]  /*d0e00*/  ISETP.LT.AND P5, PT, R11, R18.reuse, !P1 ;  /* 0x000000120b00720c */ /* 0x080fe40004fa1270 */
[-C--:B------:R-:W-:Y:S01]  /*d0e10*/  ISETP.LT.AND P3, PT, R13, R18.reuse, !P1 ;  /* 0x000000120d00720c */ /* 0x080fe20004f61270 */
[C---:B------:R-:W-:Y:S01]  /*d0e20*/  IMAD.WIDE R198, R0.reuse, 0x4, R2 ;  /* 0x0000000400c67825 */ /* 0x040fe200078e0202 */
[-C--:B------:R-:W-:Y:S02]  /*d0e30*/  ISETP.LT.AND P2, PT, R17, R18.reuse, !P1 ;  /* 0x000000121100720c */ /* 0x080fe40004f41270 */
[----:B------:R-:W-:Y:S01]  /*d0e40*/  ISETP.LT.AND P1, PT, R15, R18, !P1 ;  /* 0x000000120f00720c */ /* 0x000fe20004f21270 */
[----:B------:R-:W-:-:S04]  /*d0e50*/  IMAD.WIDE R232, R0, 0x4, R4 ;  /* 0x0000000400e87825 */ /* 0x000fc800078e0204 */
[----:B------:R-:W-:-:S04]  /*d0e60*/  IMAD.WIDE R196, R0, 0x4, R6 ;  /* 0x0000000400c47825 */ /* 0x000fc800078e0206 */
[----:B------:R-:W-:Y:S01]  /*d0e70*/  IMAD.IADD R10, R0, 0x1, R16 ;  /* 0x00000001000a7824 */ /* 0x000fe200078e0210 */
[----:B------:R-:W1:Y:S08]  /*d0e80*/  LDC R14, c[0x0][0x248] ;  /* 0x00009200ff0e7b82 */ /* 0x000e700000000800 */
[----:B------:R-:W1:Y:S01]  /*d0e90*/  LDC R16, c[0x0][0x248] ;  /* 0x00009200ff107b82 */ /* 0x000e620000000800 */
[----:B------:R3:W-:Y:S01]  /*d0ea0*/  @P5 STG.E desc[UR60][R198.64], R248 ;  /* 0x000000f8c6005986 */ /* 0x0007e2000c10193c */
[----:B------:R-:W-:-:S03]  /*d0eb0*/  ISETP.LT.AND P5, PT, R11, R18, !P0 ;  /* 0x000000120b00720c */ /* 0x000fc600047a1270 */
[----:B------:R3:W-:Y:S04]  /*d0ec0*/  @P3 STG.E desc[UR60][R232.64], R251 ;  /* 0x000000fbe8003986 */ /* 0x0007e8000c10193c */
        /* <DEDUP_REMOVED lines=13> */
[----:B----4-:R1:W-:Y:S04]  /*d0fa0*/  @P6 STG.E desc[UR60][R196.64], R249 ;  /* 0x000000f9c4006986 */ /* 0x0103e8000c10193c */
[----:B-1----:R-:W4:Y:S01]  /*d0fb0*/  LDL.LU R249, [R1+0xf28] ;  /* 0x000f280001f97983 */ /* 0x002f220000300800 */
[----:B------:R-:W-:-:S03]  /*d0fc0*/  IMAD.WIDE R196, R10, 0x4, R6 ;  /* 0x000000040ac47825 */ /* 0x000fc600078e0206 */
[----:B------:R-:W4:Y:S04]  /*d0fd0*/  LDL.LU R250, [R1+0xb28] ;  /* 0x000b280001fa7983 */ /* 0x000f280000300800 */
[----:B--2---:R1:W-:Y:S04]  /*d0fe0*/  @P3 STG.E desc[UR60][R196.64], R252 ;  /* 0x000000fcc4003986 */ /* 0x0043e8000c10193c */
[----:B-1----:R-:W2:Y:S01]  /*d0ff0*/  LDL.LU R252, [R1+0x328] ;  /* 0x0003280001fc7983 */ /* 0x002ea20000300800 */
[-C--:B------:R-:W-:Y:S02]  /*d1000*/  ISETP.LT.AND P0, PT, R15, R18.reuse, !P0 ;  /* 0x000000120f00720c */ /* 0x080fe40004701270 */
[-C--:B------:R-:W-:Y:S01]  /*d1010*/  ISETP.LT.AND P6, PT, R11, R18.reuse, !P4 ;  /* 0x000000120b00720c */ /* 0x080fe200067c1270 */
[C---:B------:R-:W-:Y:S01]  /*d1020*/  IMAD.IADD R0, R10.reuse, 0x1, R14 ;  /* 0x000000010a007824 */ /* 0x040fe200078e020e */
[----:B------:R-:W-:Y:S01]  /*d1030*/  ISETP.LT.AND P5, PT, R13, R18, !P4 ;  /* 0x000000120d00720c */ /* 0x000fe200067a1270 */
[----:B------:R-:W-:-:S04]  /*d1040*/  IMAD.WIDE R196, R10, 0x4, R8 ;  /* 0x000000040ac47825 */ /* 0x000fc800078e0208 */
[----:B------:R-:W-:Y:S01]  /*d1050*/  IMAD.WIDE R198, R0, 0x4, R2 ;  /* 0x0000000400c67825 */ /* 0x000fe200078e0202 */
[----:B------:R-:W-:Y:S02]  /*d1060*/  ISETP.GE.AND P1, PT, R234, R19, PT ;  /* 0x00000013ea00720c */ /* 0x000fe40003f26270 */
[-C--:B------:R-:W-:Y:S02]  /*d1070*/  ISETP.LT.AND P3, PT, R17, R18.reuse, !P4 ;  /* 0x000000121100720c */ /* 0x080fe40006761270 */
[-C--:B------:R-:W-:Y:S01]  /*d1080*/  ISETP.LT.AND P4, PT, R15, R18.reuse, !P4 ;  /* 0x000000120f00720c */ /* 0x080fe20006781270 */
[----:B------:R-:W2:Y:S01]  /*d1090*/  LDL.LU R234, [R1+0x40d0] ;  /* 0x0040d00001ea7983 */ /* 0x000ea20000300800 */
[----:B------:R-:W-:Y:S01]  /*d10a0*/  IMAD.WIDE R232, R0, 0x4, R4 ;  /* 0x0000000400e87825 */ /* 0x000fe200078e0204 */
[----:B------:R-:W1:Y:S02]  /*d10b0*/  LDC R14, c[0x0][0x248] ;  /* 0x00009200ff0e7b82 */ /* 0x000e640000000800 */
[----:B------:R3:W-:Y:S01]  /*d10c0*/  @P0 STG.E desc[UR60][R196.64], R244 ;  /* 0x000000f4c4000986 */ /* 0x0007e2000c10193c */
[----:B------:R-:W-:-:S03]  /*d10d0*/  ISETP.LT.AND P0, PT, R11, R18, !P2 ;  /* 0x000000120b00720c */ /* 0x000fc60005701270 */
[----:B---3--:R3:W-:Y:S01]  /*d10e0*/  @P6 STG.E desc[UR60][R198.64], R248 ;  /* 0x000000f8c6006986 */ /* 0x0087e2000c10193c */
[----:B------:R-:W-:-:S03]  /*d10f0*/  IADD3 R10, R0, R16, RZ ;  /* 0x00000010000a7210 */ /* 0x000fc60007ffe0ff */
[----:B------:R3:W-:Y:S04]  /*d1100*/  @P5 STG.E desc[UR60][R232.64], R251 ;  /* 0x000000fbe8005986 */ /* 0x0007e8000c10193c */
[----:B------:R-:W2:Y:S01]  /*d1110*/  LDL.LU R244, [R1+0x728] ;  /* 0x0007280001f47983 */ /* 0x000ea20000300800 */
[----:B------:R-:W-:-:S04]  /*d1120*/  IMAD.WIDE R196, R0, 0x4, R6 ;  /* 0x0000000400c47825 */ /* 0x000fc800078e0206 */
[----:B---3--:R-:W-:Y:S01]  /*d1130*/  IMAD.WIDE R198, R0, 0x4, R8 ;  /* 0x0000000400c67825 */ /* 0x008fe200078e0208 */
[-C--:B------:R-:W-:Y:S01]  /*d1140*/  ISETP.LT.AND P6, PT, R17, R18.reuse, !P2 ;  /* 0x000000121100720c */ /* 0x080fe200057c1270 */
[----:B------:R-:W3:Y:S04]  /*d1150*/  LDL.LU R248, [R1+0x1f5c] ;  /* 0x001f5c0001f87983 */ /* 0x000ee80000300800 */
[----:B------:R-:W3:Y:S01]  /*d1160*/  LDL.LU R251, [R1+0x1b1c] ;  /* 0x001b1c0001fb7983 */ /* 0x000ee20000300800 */
[----:B------:R-:W-:Y:S01]  /*d1170*/  ISETP.LT.AND P5, PT, R13, R18, !P2 ;  /* 0x000000120d00720c */ /* 0x000fe200057a1270 */
[----:B------:R-:W-:Y:S02]  /*d1180*/  IMAD.WIDE R232, R10, 0x4, R2 ;  /* 0x000000040ae87825 */ /* 0x000fe400078e0202 */
[----:B------:R1:W-:Y:S01]  /*d1190*/  @P3 STG.E desc[UR60][R196.64], R247 ;  /* 0x000000f7c4003986 */ /* 0x0003e2000c10193c */
[----:B------:R-:W-:-:S03]  /*d11a0*/  ISETP.GE.AND P3, PT, R235, R19, PT ;  /* 0x00000013eb00720c */ /* 0x000fc60003f66270 */
[----:B------:R1:W-:Y:S01]  /*d11b0*/  @P4 STG.E desc[UR60][R198.64], R246 ;  /* 0x000000f6c6004986 */ /* 0x0003e2000c10193c */
[----:B------:R-:W3:Y:S03]  /*d11c0*/  LDC R16, c[0x0][0x248] ;  /* 0x00009200ff107b82 */ /* 0x000ee60000000800 */
[----:B-1----:R-:W3:Y:S04]  /*d11d0*/  LDL.LU R247, [R1+0x172c] ;  /* 0x00172c0001f77983 */ /* 0x002ee80000300800 */
[----:B------:R-:W3:Y:S01]  /*d11e0*/  LDL.LU R235, [R1+0x40c8] ;  /* 0x0040c80001eb7983 */ /* 0x000ee20000300800 */
[----:B------:R-:W-:-:S04]  /*d11f0*/  IMAD.WIDE R196, R10, 0x4, R4 ;  /* 0x000000040ac47825 */ /* 0x000fc800078e0204 */
[----:B------:R-:W-:Y:S01]  /*d1200*/  IMAD.WIDE R198, R10, 0x4, R6 ;  /* 0x000000040ac67825 */ /* 0x000fe200078e0206 */
[----:B----4-:R1:W-:Y:S04]  /*d1210*/  @P0 STG.E desc[UR60][R232.64], R249 ;  /* 0x000000f9e8000986 */ /* 0x0103e8000c10193c */
[----:B------:R4:W-:Y:S04]  /*d1220*/  @P5 STG.E desc[UR60][R196.64], R250 ;  /* 0x000000fac4005986 */ /* 0x0009e8000c10193c */
[----:B-1----:R-:W3:Y:S04]  /*d1230*/  LDL.LU R249, [R1+0x131c] ;  /* 0x00131c0001f97983 */ /* 0x002ee80000300800 */
[----:B------:R-:W3:Y:S04]  /*d1240*/  LDL.LU R246, [R1+0xf2c] ;  /* 0x000f2c0001f67983 */ /* 0x000ee80000300800 */
[----:B----4-:R-:W4:Y:S04]  /*d1250*/  LDL.LU R250, [R1+0xb2c] ;  /* 0x000b2c0001fa7983 */ /* 0x010f280000300800 */
[----:B--2---:R1:W-:Y:S04]  /*d1260*/  @P6 STG.E desc[UR60][R198.64], R252 ;  /* 0x000000fcc6006986 */ /* 0x0043e8000c10193c */
[----:B-1----:R-:W2:Y:S01]  /*d1270*/  LDL.LU R252, [R1+0x32c] ;  /* 0x00032c0001fc7983 */ /* 0x002ea20000300800 */
[----:B------:R-:W-:-:S02]  /*d1280*/  ISETP.LT.AND P2, PT, R15, R18, !P2 ;  /* 0x000000120f00720c */ /* 0x000fc40005741270 */
[-C--:B------:R-:W-:Y:S01]  /*d1290*/  ISETP.LT.AND P4, PT, R11, R18.reuse, !P1 ;  /* 0x000000120b00720c */ /* 0x080fe20004f81270 */
[C---:B------:R-:W-:Y:S01]  /*d12a0*/  IMAD.IADD R0, R10.reuse, 0x1, R14 ;  /* 0x000000010a007824 */ /* 0x040fe200078e020e */
[----:B------:R-:W-:Y:S01]  /*d12b0*/  ISETP.LT.AND P0, PT, R13, R18, !P1 ;  /* 0x000000120d00720c */ /* 0x000fe20004f01270 */
[----:B------:R-:W-:-:S04]  /*d12c0*/  IMAD.WIDE R196, R10, 0x4, R8 ;  /* 0x000000040ac47825 */ /* 0x000fc800078e0208 */
[----:B------:R-:W-:Y:S01]  /*d12d0*/  IMAD.WIDE R198, R0, 0x4, R2 ;  /* 0x0000000400c67825 */ /* 0x000fe200078e0202 */
[-C--:B------:R-:W-:Y:S02]  /*d12e0*/  ISETP.LT.AND P6, PT, R17, R18.reuse, !P1 ;  /* 0x000000121100720c */ /* 0x080fe40004fc1270 */
[----:B------:R-:W-:Y:S01]  /*d12f0*/  ISETP.GE.AND P5, PT, R234, R19, PT ;  /* 0x00000013ea00720c */ /* 0x000fe20003fa6270 */
[----:B------:R-:W-:Y:S01]  /*d1300*/  IMAD.WIDE R232, R0, 0x4, R4 ;  /* 0x0000000400e87825 */ /* 0x000fe200078e0204 */
[-C--:B------:R-:W-:Y:S01]  /*d1310*/  ISETP.LT.AND P1, PT, R15, R18.reuse, !P1 ;  /* 0x000000120f00720c */ /* 0x080fe20004f21270 */
[----:B------:R-:W2:Y:S04]  /*d1320*/  LDL.LU R234, [R1+0x40cc] ;  /* 0x0040cc0001ea7983 */ /* 0x000ea80000300800 */
        /* <DEDUP_REMOVED lines=9> */
[----:B------:R-:W3:Y:S04]  /*d13c0*/  LDL.LU R251, [R1+0x1b20] ;  /* 0x001b200001fb7983 */ /* 0x000ee80000300800 */
[----:B------:R-:W3:Y:S01]  /*d13d0*/  LDL.LU R244, [R1+0x1f60] ;  /* 0x001f600001f47983 */ /* 0x000ee20000300800 */
[----:B------:R-:W-:-:S04]  /*d13e0*/  IMAD.WIDE R198, R0, 0x4, R8 ;  /* 0x0000000400c67825 */ /* 0x000fc800078e0208 */
[----:B------:R-:W-:Y:S01]  /*d13f0*/  IMAD.IADD R10, R0, 0x1, R16 ;  /* 0x00000001000a7824 */ /* 0x000fe200078e0210 */
[----:B------:R1:W-:Y:S01]  /*d1400*/  @P6 STG.E desc[UR60][R196.64], R247 ;  /* 0x000000f7c4006986 */ /* 0x0003e2000c10193c */
[----:B------:R-:W3:Y:S01]  /*d1410*/  LDC R0, c[0x0][0x248] ;  /* 0x00009200ff007b82 */ /* 0x000ee20000000800 */
[----:B------:R-:W-:Y:S01]  /*d1420*/  ISETP.LT.AND P3, PT, R15, R18, !P3 ;  /* 0x000000120f00720c */ /* 0x000fe20005f61270 */
[----:B------:R-:W-:-:S06]  /*d1430*/  IMAD.WIDE R232, R10, 0x4, R6 ;  /* 0x000000040ae87825 */ /* 0x000fcc00078e0206 */
[----:B------:R-:W3:Y:S01]  /*d1440*/  LDC R16, c[0x0][0x248] ;  /* 0x00009200ff107b82 */ /* 0x000ee20000000800 */
[----:B-1----:R-:W3:Y:S01]  /*d1450*/  LDL.LU R247, [R1+0x1320] ;  /* 0x0013200001f77983 */ /* 0x002ee20000300800 */
[----:B------:R-:W-:-:S03]  /*d1460*/  IMAD.WIDE R196, R10, 0x4, R2 ;  /* 0x000000040ac47825 */ /* 0x000fc600078e0202 */
[----:B------:R1:W-:Y:S04]  /*d1470*/  @P1 STG.E desc[UR60][R198.64], R249 ;  /* 0x000000f9c6001986 */ /* 0x0003e8000c10193c */
[----:B------:R4:W-:Y:S04]  /*d1480*/  @P2 STG.E desc[UR60][R196.64], R246 ;  /* 0x000000f6c4002986 */ /* 0x0009e8000c10193c */
[----:B-1----:R-:W3:Y:S01]  /*d1490*/  LDL.LU R249, [R1+0x1730] ;  /* 0x0017300001f97983 */ /* 0x002ee20000300800 */
[----:B------:R-:W-:-:S03]  /*d14a0*/  IMAD.WIDE R198, R10, 0x4, R4 ;  /* 0x000000040ac67825 */ /* 0x000fc600078e0204 */
[----:B------:R-:W3:Y:S04]  /*d14b0*/  LDL.LU R236, [R1+0x40d8] ;  /* 0x0040d80001ec7983 */ /* 0x000ee80000300800 */
[----:B----4-:R-:W4:Y:S04]  /*d14c0*/  LDL.LU R246, [R1+0xf30] ;  /* 0x000f300001f67983 */ /* 0x010f280000300800 */
        /* <DEDUP_REMOVED lines=15> */
[----:B------:R3:W-:Y:S01]  /*d15c0*/  @P1 STG.E desc[UR60][R198.64], R251 ;  /* 0x000000fbc6001986 */ /* 0x0007e2000c10193c */
[----:B------:R-:W-:-:S02]  /*d15d0*/  ISETP.LT.AND P1, PT, R11, R18, !P6 ;  /* 0x000000120b00720c */ /* 0x000fc40007721270 */
[----:B------:R-:W-:Y:S01]  /*d15e0*/  ISETP.LT.AND P3, PT, R17, R18, !P6 ;  /* 0x000000121100720c */ /* 0x000fe20007761270 */
[----:B-1----:R-:W-:-:S04]  /*d15f0*/  IMAD.WIDE R196, R14, 0x4, R4 ;  /* 0x000000040ec47825 */ /* 0x002fc800078e0204 */
[C---:B---3--:R-:W-:Y:S01]  /*d1600*/  IMAD.WIDE R198, R14.reuse, 0x4, R6 ;  /* 0x000000040ec67825 */ /* 0x048fe200078e0206 */
[----:B------:R-:W3:Y:S04]  /*d1610*/  LDL.LU R248, [R1+0x330] ;  /* 0x0003300001f87983 */ /* 0x000ee80000300800 */
[----:B------:R1:W-:Y:S01]  /*d1620*/  @P4 STG.E desc[UR60][R196.64], R244 ;  /* 0x000000f4c4004986 */ /* 0x0003e2000c10193c */
[----:B------:R-:W-:Y:S01]  /*d1630*/  ISETP.LT.AND P4, PT, R13, R18, !P6 ;  /* 0x000000120d00720c */ /* 0x000fe20007781270 */
[----:B------:R-:W-:Y:S02]  /*d1640*/  IMAD.IADD R0, R14, 0x1, R0 ;  /* 0x000000010e007824 */ /* 0x000fe400078e0200 */
[----:B------:R1:W-:Y:S04]  /*d1650*/  @P2 STG.E desc[UR60][R198.64], R247 ;  /* 0x000000f7c6002986 */ /* 0x0003e8000c10193c */
[----:B------:R-:W3:Y:S01]  /*d1660*/  LDL.LU R251, [R1+0x1b24] ;  /* 0x001b240001fb7983 */ /* 0x000ee20000300800 */
[----:B------:R-:W-:-:S02]  /*d1670*/  ISETP.GE.AND P0, PT, R234, R19, PT ;  /* 0x00000013ea00720c */ /* 0x000fc40003f06270 */
[----:B------:R-:W-:Y:S01]  /*d1680*/  ISETP.LT.AND P6, PT, R15, R18, !P6 ;  /* 0x000000120f00720c */ /* 0x000fe200077c1270 */
[----:B------:R-:W3:Y:S01]  /*d1690*/  LDC R14, c[0x0][0x248] ;  /* 0x00009200ff0e7b82 */ /* 0x000ee20000000800 */
[----:B-1----:R-:W-:-:S04]  /*d16a0*/  IMAD.WIDE R196, R0, 0x4, R2 ;  /* 0x0000000400c47825 */ /* 0x002fc800078e0202 */
[C---:B------:R-:W-:Y:S01]  /*d16b0*/  IMAD.WIDE R198, R0.reuse, 0x4, R4 ;  /* 0x0000000400c67825 */ /* 0x040fe200078e0204 */
[----:B------:R1:W-:Y:S04]  /*d16c0*/  @P5 STG.E desc[UR60][R232.64], R249 ;  /* 0x000000f9e8005986 */ /* 0x0003e8000c10193c */
[----:B----4-:R-:W-:Y:S04]  /*d16d0*/  @P1 STG.E desc[UR60][R196.64], R246 ;  /* 0x000000f6c4001986 */ /* 0x010fe8000c10193c */
[----:B-1----:R-:W4:Y:S01]  /*d16e0*/  LDL.LU R249, [R1+0x1f64] ;  /* 0x001f640001f97983 */ /* 0x002f220000300800 */
[----:B------:R-:W-:-:S03]  /*d16f0*/  IMAD.WIDE R232, R0, 0x4, R6 ;  /* 0x0000000400e87825 */ /* 0x000fc600078e0206 */
[----:B------:R-:W4:Y:S04]  /*d1700*/  LDL.LU R234, [R1+0x40d4] ;  /* 0x0040d40001ea7983 */ /* 0x000f280000300800 */
[----:B------:R-:W4:Y:S04]  /*d1710*/  LDL.LU R244, [R1+0x1324] ;  /* 0x0013240001f47983 */ /* 0x000f280000300800 */
[----:B------:R-:W-:Y:S04]  /*d1720*/  @P4 STG.E desc[UR60][R198.64], R250 ;  /* 0x000000fac6004986 */ /* 0x000fe8000c10193c */
[----:B--2---:R1:W-:Y:S04]  /*d1730*/  @P3 STG.E desc[UR60][R232.64], R252 ;  /* 0x000000fce8003986 */ /* 0x0043e8000c10193c */
[----:B-1----:R-:W2:Y:S01]  /*d1740*/  LDL.LU R252, [R1+0x1734] ;  /* 0x0017340001fc7983 */ /* 0x002ea20000300800 */
[----:B------:R-:W-:-:S03]  /*d1750*/  ISETP.LT.AND P5, PT, R11, R18, !P0 ;  /* 0x000000120b00720c */ /* 0x000fc600047a1270 */
[----:B------:R-:W2:Y:S04]  /*d1760*/  LDL.LU R246, [R1+0xf34] ;  /* 0x000f340001f67983 */ /* 0x000ea80000300800 */
[----:B------:R-:W2:Y:S01]  /*d1770*/  LDL.LU R250, [R1+0xb34] ;  /* 0x000b340001fa7983 */ /* 0x000ea20000300800 */
[----:B------:R-:W-:Y:S01]  /*d1780*/  ISETP.LT.AND P3, PT, R13, R18, !P0 ;  /* 0x000000120d00720c */ /* 0x000fe20004761270 */
[----:B------:R-:W-:-:S04]  /*d1790*/  IMAD.WIDE R196, R0, 0x4, R8 ;  /* 0x0000000400c47825 */ /* 0x000fc800078e0208 */
[----:B------:R-:W-:Y:S01]  /*d17a0*/  IMAD.IADD R10, R0, 0x1, R16 ;  /* 0x00000001000a7824 */ /* 0x000fe200078e0210 */
[-C--:B------:R-:W-:Y:S01]  /*d17b0*/  ISETP.LT.AND P4, PT, R17, R18.reuse, !P0 ;  /* 0x000000121100720c */ /* 0x080fe20004781270 */
[----:B------:R-:W2:Y:S01]  /*d17c0*/  LDL.LU R247, [R1+0x734] ;  /* 0x0007340001f77983 */ /* 0x000ea20000300800 */
[----:B------:R-:W-:Y:S01]  /*d17d0*/  ISETP.LT.AND P0, PT, R15, R18, !P0 ;  /* 0x000000120f00720c */ /* 0x000fe20004701270 */
[C---:B------:R-:W-:Y:S01]  /*d17e0*/  IMAD.WIDE R198, R10.reuse, 0x4, R2 ;  /* 0x000000040ac67825 */ /* 0x040fe200078e0202 */
[----:B------:R-:W-:Y:S01]  /*d17f0*/  ISETP.GE.AND P1, PT, R235, R19, PT ;  /* 0x00000013eb00720c */ /* 0x000fe20003f26270 */
[----:B------:R-:W1:Y:S01]  /*d1800*/  LDC R16, c[0x0][0x248] ;  /* 0x00009200ff107b82 */ /* 0x000e620000000800 */
[----:B------:R-:W2:Y:S04]  /*d1810*/  LDL.LU R235, [R1+0x40e0] ;  /* 0x0040e00001eb7983 */ /* 0x000ea80000300800 */
[----:B---3--:R3:W-:Y:S04]  /*d1820*/  @P6 STG.E desc[UR60][R196.64], R248 ;  /* 0x000000f8c4006986 */ /* 0x0087e8000c10193c */
[----:B------:R1:W-:Y:S01]  /*d1830*/  @P5 STG.E desc[UR60][R198.64], R251 ;  /* 0x000000fbc6005986 */ /* 0x0003e2000c10193c */
[----:B---3--:R-:W-:-:S03]  /*d1840*/  IMAD.WIDE R196, R10, 0x4, R4 ;  /* 0x000000040ac47825 */ /* 0x008fc600078e0204 */
[----:B------:R-:W3:Y:S04]  /*d1850*/  LDL.LU R248, [R1+0x334] ;  /* 0x0003340001f87983 */ /* 0x000ee80000300800 */
[----:B-1----:R-:W3:Y:S01]  /*d1860*/  LDL.LU R251, [R1+0x1b28] ;  /* 0x001b280001fb7983 */ /* 0x002ee20000300800 */
        /* <DEDUP_REMOVED lines=10> */
[----:B------:R-:W-:-:S02]  /*d1910*/  IADD3 R0, R10, R14, RZ ;  /* 0x0000000e0a007210 */ /* 0x000fc40007ffe0ff */
[CC--:B------:R-:W-:Y:S01]  /*d1920*/  ISETP.LT.AND P0, PT, R11.reuse, R18.reuse, !P1 ;  /* 0x000000120b00720c */ /* 0x0c0fe20004f01270 */
[----:B------:R-:W2:Y:S01]  /*d1930*/  LDL.LU R244, [R1+0x1738] ;  /* 0x0017380001f47983 */ /* 0x000ea20000300800 */
        /* <DEDUP_REMOVED lines=9> */
[----:B------:R-:W1:Y:S01]  /*d19d0*/  LDC R16, c[0x0][0x248] ;  /* 0x00009200ff107b82 */ /* 0x000e620000000800 */
[----:B------:R3:W-:Y:S04]  /*d19e0*/  @P6 STG.E desc[UR60][R198.64], R246 ;  /* 0x000000f6c6006986 */ /* 0x0007e8000c10193c */
        /* <DEDUP_REMOVED lines=28> */
[----:B------:R-:W-:Y:S02]  /*d1bb0*/  ISETP.GE.AND P0, PT, R234, R19, PT ;  /* 0x00000013ea00720c */ /* 0x000fe40003f06270 */
[-C--:B------:R-:W-:Y:S01]  /*d1bc0*/  ISETP.LT.AND P3, PT, R15, R18.reuse, !P3 ;  /* 0x000000120f00720c */ /* 0x080fe20005f61270 */
[----:B------:R-:W-:Y:S01]  /*d1bd0*/  IMAD.WIDE R232, R0, 0x4, R4 ;  /* 0x0000000400e87825 */ /* 0x000fe200078e0204 */
[----:B------:R-:W2:Y:S04]  /*d1be0*/  LDL.LU R234, [R1+0x40f0] ;  /* 0x0040f00001ea7983 */ /* 0x000ea80000300800 */
[----:B------:R1:W-:Y:S01]  /*d1bf0*/  @P1 STG.E desc[UR60][R196.64], R244 ;  /* 0x000000f4c4001986 */ /* 0x0003e2000c10193c */
[----:B------:R-:W-:-:S02]  /*d1c00*/  ISETP.LT.AND P1, PT, R11, R18, !P4 ;  /* 0x000000120b00720c */ /* 0x000fc40006721270 */
[C---:B------:R-:W-:Y:S01]  /*d1c10*/  IADD3 R10, R0.reuse, R16, RZ ;  /* 0x00000010000a7210 */ /* 0x040fe20007ffe0ff */
[----:B------:R-:W2:Y:S08]  /*d1c20*/  LDC R14, c[0x0][0x248] ;  /* 0x00009200ff0e7b82 */ /* 0x000eb00000000800 */
[----:B------:R-:W2:Y:S01]  /*d1c30*/  LDC R16, c[0x0][0x248] ;  /* 0x00009200ff107b82 */ /* 0x000ea20000000800 */
[----:B---3--:R3:W-:Y:S04]  /*d1c40*/  @P2 STG.E desc[UR60][R198.64], R246 ;  /* 0x000000f6c6002986 */ /* 0x0087e8000c10193c */
[----:B------:R3:W-:Y:S04]  /*d1c50*/  @P5 STG.E desc[UR60][R232.64], R250 ;  /* 0x000000fae8005986 */ /* 0x0007e8000c10193c */
[----:B-1----:R-:W2:Y:S01]  /*d1c60*/  LDL.LU R244, [R1+0x173c] ;  /* 0x00173c0001f47983 */ /* 0x002ea20000300800 */
        /* <DEDUP_REMOVED lines=29> */
[----:B------:R-:W-:Y:S02]  /*d1e40*/  ISETP.GE.AND P2, PT, R234, R19, PT ;  /* 0x00000013ea00720c */ /* 0x000fe40003f46270 */
        /* <DEDUP_REMOVED lines=11> */
[----:B------:R-:W3:Y:S01]  /*d1f00*/  LDL.LU R250, [R1+0xb40] ;  /* 0x000b400001fa7983 */ /* 0x000ee20000300800 */
[----:B------:R-:W-:-:S03]  /*d1f10*/  IMAD.WIDE R198, R0, 0x4, R8 ;  /* 0x0000000400c67825 */ /* 0x000fc600078e0208 */
[----:B------:R-:W3:Y:S01]  /*d1f20*/  LDL.LU R244, [R1+0xf40] ;  /* 0x000f400001f47983 */ /* 0x000ee20000300800 */
[----:B------:R-:W-:-:S03]  /*d1f30*/  IMAD.IADD R10, R0, 0x1, R16 ;  /* 0x00000001000a7824 */ /* 0x000fc600078e0210 */
[----:B------:R1:W-:Y:S01]  /*d1f40*/  @P5 STG.E desc[UR60][R196.64], R247 ;  /* 0x000000f7c4005986 */ /* 0x0003e2000c10193c */
[----:B------:R-:W3:Y:S01]  /*d1f50*/  LDC R0, c[0x0][0x248] ;  /* 0x00009200ff007b82 */ /* 0x000ee20000000800 */
[----:B------:R-:W-:Y:S01]  /*d1f60*/  IMAD.WIDE R232, R10, 0x4, R6 ;  /* 0x000000040ae87825 */ /* 0x000fe200078e0206 */
[----:B------:R-:W-:-:S06]  /*d1f70*/  ISETP.LT.AND P6, PT, R15, R18, !P6 ;  /* 0x000000120f00720c */ /* 0x000fcc00077c1270 */
        /* <DEDUP_REMOVED lines=39> */
[C---:B------:R-:W-:Y:S01]  /*d21f0*/  IMAD.WIDE R198, R0.reuse, 0x4, R4 ;  /* 0x0000000400c67825 */ /* 0x040fe200078e0204 */
[----:B------:R1:W-:Y:S04]  /*d2200*/  @P2 STG.E desc[UR60][R232.64], R249 ;  /* 0x000000f9e8002986 */ /* 0x0003e8000c10193c */
[----:B----4-:R-:W-:Y:S01]  /*d2210*/  @P0 STG.E desc[UR60][R196.64], R248 ;  /* 0x000000f8c4000986 */ /* 0x010fe2000c10193c */
        /* <DEDUP_REMOVED lines=336> */
[-C--:B------:R-:W-:Y:S01]  /*d3720*/  ISETP.LT.AND P1, PT, R15, R18.reuse, !P1 ;  /* 0x000000120f00720c */ /* 0x080fe20004f21270 */
[----:B------:R-:W-:Y:S01]  /*d3730*/  IMAD.WIDE R198, R14, 0x4, R2 ;  /* 0x000000040ec67825 */ /* 0x000fe200078e0202 */
[----:B------:R-:W-:Y:S02]  /*d3740*/  ISETP.GE.AND P4, PT, R235, R19, PT ;  /* 0x00000013eb00720c */ /* 0x000fe40003f86270 */
[----:B------:R-:W2:Y:S04]  /*d3750*/  LDL.LU R235, [R1+0x4178] ;  /* 0x0041780001eb7983 */ /* 0x000ea80000300800 */
[----:B---3--:R1:W-:Y:S04]  /*d3760*/  @P5 STG.E desc[UR60][R196.64], R246 ;  /* 0x000000f6c4005986 */ /* 0x0083e8000c10193c */
[----:B------:R3:W-:Y:S01]  /*d3770*/  @P0 STG.E desc[UR60][R198.64], R250 ;  /* 0x000000fac6000986 */ /* 0x0007e2000c10193c */
[----:B------:R-:W-:-:S02]  /*d3780*/  ISETP.LT.AND P0, PT, R11, R18, !P4 ;  /* 0x000000120b00720c */ /* 0x000fc40006701270 */
[----:B------:R-:W-:Y:S01]  /*d3790*/  ISETP.LT.AND P5, PT, R13, R18, !P4 ;  /* 0x000000120d00720c */ /* 0x000fe200067a1270 */
[----:B------:R-:W-:-:S04]  /*d37a0*/  IMAD.WIDE R232, R14, 0x4, R8 ;  /* 0x000000040ee87825 */ /* 0x000fc800078e0208 */
[C---:B-1----:R-:W-:Y:S01]  /*d37b0*/  IMAD.WIDE R196, R14.reuse, 0x4, R4 ;  /* 0x000000040ec47825 */ /* 0x042fe200078e0204 */
[----:B------:R-:W2:Y:S03]  /*d37c0*/  LDL.LU R246, [R1+0x1768] ;  /* 0x0017680001f67983 */ /* 0x000ea60000300800 */
[C---:B---3--:R-:W-:Y:S01]  /*d37d0*/  IMAD.WIDE R198, R14.reuse, 0x4, R6 ;  /* 0x000000040ec67825 */ /* 0x048fe200078e0206 */
[----:B------:R-:W3:Y:S04]  /*d37e0*/  LDL.LU R250, [R1+0xf68] ;  /* 0x000f680001fa7983 */ /* 0x000ee80000300800 */
[----:B------:R1:W-:Y:S01]  /*d37f0*/  @P2 STG.E desc[UR60][R196.64], R244 ;  /* 0x000000f4c4002986 */ /* 0x0003e2000c10193c */
[----:B------:R-:W-:Y:S01]  /*d3800*/  ISETP.LT.AND P2, PT, R17, R18, !P4 ;  /* 0x000000121100720c */ /* 0x000fe20006741270 */
[----:B------:R-:W-:-:S02]  /*d3810*/  IMAD.IADD R0, R14, 0x1, R0 ;  /* 0x000000010e007824 */ /* 0x000fc400078e0200 */
[----:B------:R1:W-:Y:S01]  /*d3820*/  @P3 STG.E desc[UR60][R198.64], R247 ;  /* 0x000000f7c6003986 */ /* 0x0003e2000c10193c */
[----:B------:R-:W-:Y:S02]  /*d3830*/  ISETP.GE.AND P6, PT, R234, R19, PT ;  /* 0x00000013ea00720c */ /* 0x000fe40003fc6270 */
        /* <DEDUP_REMOVED lines=14> */
[----:B------:R-:W2:Y:S01]  /*d3920*/  LDL.LU R248, [R1+0x1f9c] ;  /* 0x001f9c0001f87983 */ /* 0x000ea20000300800 */
[----:B------:R-:W-:-:S03]  /*d3930*/  IMAD.IADD R10, R0, 0x1, R16 ;  /* 0x00000001000a7824 */ /* 0x000fc600078e0210 */
[----:B------:R-:W2:Y:S01]  /*d3940*/  LDL.LU R251, [R1+0x135c] ;  /* 0x00135c0001fb7983 */ /* 0x000ea20000300800 */
[----:B------:R-:W-:Y:S01]  /*d3950*/  ISETP.LT.AND P5, PT, R13, R18, !P6 ;  /* 0x000000120d00720c */ /* 0x000fe200077a1270 */
[----:B------:R-:W-:-:S04]  /*d3960*/  IMAD.WIDE R196, R0, 0x4, R8 ;  /* 0x0000000400c47825 */ /* 0x000fc800078e0208 */
[C---:B------:R-:W-:Y:S01]  /*d3970*/  IMAD.WIDE R198, R10.reuse, 0x4, R2 ;  /* 0x000000040ac67825 */ /* 0x040fe200078e0202 */
[----:B------:R-:W-:Y:S01]  /*d3980*/  ISETP.GE.AND P0, PT, R235, R19, PT ;  /* 0x00000013eb00720c */ /* 0x000fe20003f06270 */
[----:B------:R-:W2:Y:S04]  /*d3990*/  LDL.LU R247, [R1+0x1b5c] ;  /* 0x001b5c0001f77983 */ /* 0x000ea80000300800 */
[----:B------:R-:W2:Y:S01]  /*d39a0*/  LDL.LU R235, [R1+0x4190] ;  /* 0x0041900001eb7983 */ /* 0x000ea20000300800 */
[-C--:B------:R-:W-:Y:S02]  /*d39b0*/  ISETP.LT.AND P2, PT, R17, R18.reuse, !P6 ;  /* 0x000000121100720c */ /* 0x080fe40007741270 */
[----:B------:R-:W-:Y:S01]  /*d39c0*/  ISETP.LT.AND P6, PT, R15, R18, !P6 ;  /* 0x000000120f00720c */ /* 0x000fe200077c1270 */
[----:B------:R-:W1:Y:S01]  /*d39d0*/  LDC R16, c[0x0][0x248] ;  /* 0x00009200ff107b82 */ /* 0x000e620000000800 */
[----:B------:R3:W-:Y:S04]  /*d39e0*/  @P4 STG.E desc[UR60][R196.64], R246 ;  /* 0x000000f6c4004986 */ /* 0x0007e8000c10193c */
[----:B---3--:R3:W-:Y:S04]  /*d39f0*/  @P3 STG.E desc[UR60][R198.64], R250 ;  /* 0x000000fac6003986 */ /* 0x0087e8000c10193c */
[----:B------:R-:W2:Y:S04]  /*d3a00*/  LDL.LU R246, [R1+0x176c] ;  /* 0x00176c0001f67983 */ /* 0x000ea80000300800 */
[----:B---3--:R-:W3:Y:S01]  /*d3a10*/  LDL.LU R250, [R1+0xf6c] ;  /* 0x000f6c0001fa7983 */ /* 0x008ee20000300800 */
[----:B------:R-:W-:-:S04]  /*d3a20*/  IMAD.WIDE R196, R10, 0x4, R4 ;  /* 0x000000040ac47825 */ /* 0x000fc800078e0204 */
[----:B------:R-:W-:Y:S01]  /*d3a30*/  IMAD.WIDE R198, R10, 0x4, R6 ;  /* 0x000000040ac67825 */ /* 0x000fe200078e0206 */
[----:B----4-:R4:W-:Y:S04]  /*d3a40*/  @P5 STG.E desc[UR60][R196.64], R249 ;  /* 0x000000f9c4005986 */ /* 0x0109e8000c10193c */
[----:B------:R-:W-:Y:S01]  /*d3a50*/  @P2 STG.E desc[UR60][R198.64], R244 ;  /* 0x000000f4c6002986 */ /* 0x000fe2000c10193c */
[----:B------:R-:W-:-:S03]  /*d3a60*/  ISETP.GE.AND P5, PT, R234, R19, PT ;  /* 0x00000013ea00720c */ /* 0x000fc60003fa6270 */
[----:B----4-:R-:W4:Y:S01]  /*d3a70*/  LDL.LU R249, [R1+0xb6c] ;  /* 0x000b6c0001f97983 */ /* 0x010f220000300800 */
[----:B------:R-:W-:-:S03]  /*d3a80*/  IMAD.WIDE R196, R10, 0x4, R8 ;  /* 0x000000040ac47825 */ /* 0x000fc600078e0208 */
[----:B------:R-:W4:Y:S04]  /*d3a90*/  LDL.LU R234, [R1+0x4194] ;  /* 0x0041940001ea7983 */ /* 0x000f280000300800 */
[----:B--2---:R2:W-:Y:S04]  /*d3aa0*/  @P6 STG.E desc[UR60][R196.64], R252 ;  /* 0x000000fcc4006986 */ /* 0x0045e8000c10193c */
[----:B--2---:R-:W2:Y:S01]  /*d3ab0*/  LDL.LU R252, [R1+0x36c] ;  /* 0x00036c0001fc7983 */ /* 0x004ea20000300800 */
[----:B------:R-:W-:Y:S02]  /*d3ac0*/  ISETP.GE.AND P1, PT, R236, R19, PT ;  /* 0x00000013ec00720c */ /* 0x000fe40003f26270 */
[----:B------:R-:W-:Y:S01]  /*d3ad0*/  IADD3 R0, R10, R14, RZ ;  /* 0x0000000e0a007210 */ /* 0x000fe20007ffe0ff */
[----:B------:R-:W2:Y:S01]  /*d3ae0*/  LDL.LU R244, [R1+0x76c] ;  /* 0x00076c0001f47983 */ /* 0x000ea20000300800 */
[----:B------:R-:W-:-:S02]  /*d3af0*/  ISETP.LT.AND P6, PT, R13, R18, !P0 ;  /* 0x000000120d00720c */ /* 0x000fc400047c1270 */
[-C--:B------:R-:W-:Y:S02]  /*d3b00*/  ISETP.LT.AND P4, PT, R11, R18.reuse, !P1 ;  /* 0x000000120b00720c */ /* 0x080fe40004f81270 */
[-C--:B------:R-:W-:Y:S01]  /*d3b10*/  ISETP.LT.AND P3, PT, R13, R18.reuse, !P1 ;  /* 0x000000120d00720c */ /* 0x080fe20004f61270 */
[----:B------:R-:W-:Y:S01]  /*d3b20*/  IMAD.WIDE R198, R0, 0x4, R2 ;  /* 0x0000000400c67825 */ /* 0x000fe200078e0202 */
[----:B------:R-:W-:-:S03]  /*d3b30*/  ISETP.LT.AND P2, PT, R17, R18, !P1 ;  /* 0x000000121100720c */ /* 0x000fc60004f41270 */
[----:B------:R-:W-:Y:S01]  /*d3b40*/  IMAD.WIDE R232, R0, 0x4, R4 ;  /* 0x0000000400e87825 */ /* 0x000fe200078e0204 */
[----:B------:R-:W-:-:S03]  /*d3b50*/  ISETP.LT.AND P1, PT, R15, R18, !P1 ;  /* 0x000000120f00720c */ /* 0x000fc60004f21270 */
[C---:B-1----:R-:W-:Y:S02]  /*d3b60*/  IMAD.IADD R10, R0.reuse, 0x1, R16 ;  /* 0x00000001000a7824 */ /* 0x042fe400078e0210 */
[----:B------:R-:W-:Y:S01]  /*d3b70*/  IMAD.WIDE R196, R0, 0x4, R6 ;  /* 0x0000000400c47825 */ /* 0x000fe200078e0206 */
[----:B------:R-:W1:Y:S08]  /*d3b80*/  LDC R14, c[0x0][0x248] ;  /* 0x00009200ff0e7b82 */ /* 0x000e700000000800 */
[----:B------:R-:W1:Y:S01]  /*d3b90*/  LDC R16, c[0x0][0x248] ;  /* 0x00009200ff107b82 */ /* 0x000e620000000800 */
[----:B------:R3:W-:Y:S01]  /*d3ba0*/  @P4 STG.E desc[UR60][R198.64], R248 ;  /* 0x000000f8c6004986 */ /* 0x0007e2000c10193c */
[----:B------:R-:W-:-:S03]  /*d3bb0*/  ISETP.LT.AND P4, PT, R11, R18, !P0 ;  /* 0x000000120b00720c */ /* 0x000fc60004781270 */
[----:B------:R3:W-:Y:S04]  /*d3bc0*/  @P3 STG.E desc[UR60][R232.64], R251 ;  /* 0x000000fbe8003986 */ /* 0x0007e8000c10193c */
[----:B---3--:R-:W3:Y:S04]  /*d3bd0*/  LDL.LU R248, [R1+0x1b60] ;  /* 0x001b600001f87983 */ /* 0x008ee80000300800 */
[----:B------:R-:W3:Y:S01]  /*d3be0*/  LDL.LU R251, [R1+0x1fa0] ;  /* 0x001fa00001fb7983 */ /* 0x000ee20000300800 */
[----:B------:R-:W-:-:S04]  /*d3bf0*/  IMAD.WIDE R232, R0, 0x4, R8 ;  /* 0x0000000400e87825 */ /* 0x000fc800078e0208 */
[----:B------:R-:W-:Y:S01]  /*d3c00*/  IMAD.WIDE R198, R10, 0x4, R2 ;  /* 0x000000040ac67825 */ /* 0x000fe200078e0202 */
[----:B------:R1:W-:Y:S01]  /*d3c10*/  @P2 STG.E desc[UR60][R196.64], R247 ;  /* 0x000000f7c4002986 */ /* 0x0003e2000c10193c */
[----:B------:R-:W-:-:S03]  /*d3c20*/  ISETP.GE.AND P2, PT, R235, R19, PT ;  /* 0x00000013eb00720c */ /* 0x000fc60003f46270 */
[----:B------:R1:W-:Y:S01]  /*d3c30*/  @P1 STG.E desc[UR60][R232.64], R246 ;  /* 0x000000f6e8001986 */ /* 0x0003e2000c10193c */
[----:B------:R-:W-:-:S03]  /*d3c40*/  ISETP.LT.AND P3, PT, R17, R18, !P0 ;  /* 0x000000121100720c */ /* 0x000fc60004761270 */
[----:B------:R1:W-:Y:S04]  /*d3c50*/  @P4 STG.E desc[UR60][R198.64], R250 ;  /* 0x000000fac6004986 */ /* 0x0003e8000c10193c */
[----:B-1----:R-:W3:Y:S04]  /*d3c60*/  LDL.LU R247, [R1+0x1360] ;  /* 0x0013600001f77983 */ /* 0x002ee80000300800 */
[----:B------:R-:W3:Y:S04]  /*d3c70*/  LDL.LU R235, [R1+0x418c] ;  /* 0x00418c0001eb7983 */ /* 0x000ee80000300800 */
[----:B------:R-:W3:Y:S01]  /*d3c80*/  LDL.LU R246, [R1+0x1770] ;  /* 0x0017700001f67983 */ /* 0x000ee20000300800 */
[----:B------:R-:W-:-:S03]  /*d3c90*/  IMAD.WIDE R196, R10, 0x4, R4 ;  /* 0x000000040ac47825 */ /* 0x000fc600078e0204 */
[----:B------:R-:W3:Y:S04]  /*d3ca0*/  LDL.LU R250, [R1+0xf70] ;  /* 0x000f700001fa7983 */ /* 0x000ee80000300800 */
[----:B----4-:R1:W-:Y:S04]  /*d3cb0*/  @P6 STG.E desc[UR60][R196.64], R249 ;  /* 0x000000f9c4006986 */ /* 0x0103e8000c10193c */
[----:B-1----:R-:W4:Y:S01]  /*d3cc0*/  LDL.LU R249, [R1+0xb70] ;  /* 0x000b700001f97983 */ /* 0x002f220000300800 */
[----:B------:R-:W-:-:S05]  /*d3cd0*/  IMAD.WIDE R196, R10, 0x4, R6 ;  /* 0x000000040ac47825 */ /* 0x000fca00078e0206 */
        /* <DEDUP_REMOVED lines=9> */
[-C--:B------:R-:W-:Y:S01]  /*d3d70*/  ISETP.LT.AND P3, PT, R17, R18.reuse, !P5 ;  /* 0x000000121100720c */ /* 0x080fe20006f61270 */
[----:B------:R-:W2:Y:S01]  /*d3d80*/  LDL.LU R234, [R1+0x41a0] ;  /* 0x0041a00001ea7983 */ /* 0x000ea20000300800 */
[----:B------:R-:W-:Y:S01]  /*d3d90*/  IMAD.WIDE R232, R0, 0x4, R4 ;  /* 0x0000000400e87825 */ /* 0x000fe200078e0204 */
[-C--:B------:R-:W-:Y:S01]  /*d3da0*/  ISETP.LT.AND P5, PT, R15, R18.reuse, !P5 ;  /* 0x000000120f00720c */ /* 0x080fe20006fa1270 */
[----:B------:R-:W1:Y:S01]  /*d3db0*/  LDC R14, c[0x0][0x248] ;  /* 0x00009200ff0e7b82 */ /* 0x000e620000000800 */
        /* <DEDUP_REMOVED lines=17> */
[----:B------:R1:W-:Y:S04]  /*d3ed0*/  @P0 STG.E desc[UR60][R232.64], R250 ;  /* 0x000000fae8000986 */ /* 0x0003e8000c10193c */
[----:B-1----:R-:W3:Y:S04]  /*d3ee0*/  LDL.LU R247, [R1+0x1364] ;  /* 0x0013640001f77983 */ /* 0x002ee80000300800 */
[----:B------:R-:W3:Y:S01]  /*d3ef0*/  LDL.LU R235, [R1+0x41a4] ;  /* 0x0041a40001eb7983 */ /* 0x000ee20000300800 */
[----:B------:R-:W-:-:S03]  /*d3f00*/  IMAD.WIDE R198, R10, 0x4, R4 ;  /* 0x000000040ac67825 */ /* 0x000fc600078e0204 */
[----:B------:R-:W3:Y:S04]  /*d3f10*/  LDL.LU R250, [R1+0x1774] ;  /* 0x0017740001fa7983 */ /* 0x000ee80000300800 */
[----:B------:R-:W3:Y:S01]  /*d3f20*/  LDL.LU R246, [R1+0xf74] ;  /* 0x000f740001f67983 */ /* 0x000ee20000300800 */
[----:B------:R-:W-:-:S03]  /*d3f30*/  IMAD.WIDE R196, R10, 0x4, R6 ;  /* 0x000000040ac47825 */ /* 0x000fc600078e0206 */
[----:B----4-:R1:W-:Y:S04]  /*d3f40*/  @P4 STG.E desc[UR60][R198.64], R249 ;  /* 0x000000f9c6004986 */ /* 0x0103e8000c10193c */
[----:B-1----:R-:W4:Y:S04]  /*d3f50*/  LDL.LU R249, [R1+0xb74] ;  /* 0x000b740001f97983 */ /* 0x002f280000300800 */
        /* <DEDUP_REMOVED lines=8> */
[----:B------:R-:W-:Y:S02]  /*d3fe0*/  ISETP.GE.AND P4, PT, R234, R19, PT ;  /* 0x00000013ea00720c */ /* 0x000fe40003f86270 */
[-C--:B------:R-:W-:Y:S01]  /*d3ff0*/  ISETP.LT.AND P6, PT, R17, R18.reuse, !P1 ;  /* 0x000000121100720c */ /* 0x080fe20004fc1270 */
[----:B------:R-:W-:Y:S01]  /*d4000*/  IMAD.WIDE R232, R0, 0x4, R4 ;  /* 0x0000000400e87825 */ /* 0x000fe200078e0204 */
[----:B------:R-:W2:Y:S01]  /*d4010*/  LDL.LU R234, [R1+0x41ac] ;  /* 0x0041ac0001ea7983 */ /* 0x000ea20000300800 */
[-C--:B------:R-:W-:Y:S01]  /*d4020*/  ISETP.LT.AND P1, PT, R15, R18.reuse, !P1 ;  /* 0x000000120f00720c */ /* 0x080fe20004f21270 */
[----:B------:R-:W1:Y:S02]  /*d4030*/  LDC R14, c[0x0][0x248] ;  /* 0x00009200ff0e7b82 */ /* 0x000e640000000800 */
[----:B------:R-:W-:Y:S04]  /*d4040*/  @P2 STG.E desc[UR60][R196.64], R244 ;  /* 0x000000f4c4002986 */ /* 0x000fe8000c10193c */
[----:B---3--:R3:W-:Y:S04]  /*d4050*/  @P5 STG.E desc[UR60][R198.64], R248 ;  /* 0x000000f8c6005986 */ /* 0x0087e8000c10193c */
[----:B------:R3:W-:Y:S01]  /*d4060*/  @P0 STG.E desc[UR60][R232.64], R251 ;  /* 0x000000fbe8000986 */ /* 0x0007e2000c10193c */
[----:B------:R-:W-:-:S02]  /*d4070*/  ISETP.LT.AND P2, PT, R11, R18, !P3 ;  /* 0x000000120b00720c */ /* 0x000fc40005f41270 */
[----:B------:R-:W-:Y:S01]  /*d4080*/  ISETP.LT.AND P0, PT, R13, R18, !P3 ;  /* 0x000000120d00720c */ /* 0x000fe20005f01270 */
[----:B---3--:R-:W3:Y:S04]  /*d4090*/  LDL.LU R248, [R1+0x374] ;  /* 0x0003740001f87983 */ /* 0x008ee80000300800 */
[----:B------:R-:W3:Y:S04]  /*d40a0*/  LDL.LU R251, [R1+0x1b68] ;  /* 0x001b680001fb7983 */ /* 0x000ee80000300800 */
[----:B------:R-:W3:Y:S01]  /*d40b0*/  LDL.LU R244, [R1+0x1fa8] ;  /* 0x001fa80001f47983 */ /* 0x000ee20000300800 */
[----:B------:R-:W-:-:S04]  /*d40c0*/  IMAD.WIDE R196, R0, 0x4, R6 ;  /* 0x0000000400c47825 */ /* 0x000fc800078e0206 */
[----:B------:R-:W-:-:S04]  /*d40d0*/  IMAD.WIDE R198, R0, 0x4, R8 ;  /* 0x0000000400c67825 */ /* 0x000fc800078e0208 */
[----:B------:R-:W-:Y:S01]  /*d40e0*/  IMAD.IADD R10, R0, 0x1, R16 ;  /* 0x00000001000a7824 */ /* 0x000fe200078e0210 */
[----:B------:R-:W-:Y:S01]  /*d40f0*/  ISETP.LT.AND P5, PT, R17, R18, !P3 ;  /* 0x000000121100720c */ /* 0x000fe20005fa1270 */
[----:B------:R-:W3:Y:S01]  /*d4100*/  LDC R0, c[0x0][0x248] ;  /* 0x00009200ff007b82 */ /* 0x000ee20000000800 */
[----:B------:R1:W-:Y:S04]  /*d4110*/  @P6 STG.E desc[UR60][R196.64], R247 ;  /* 0x000000f7c4006986 */ /* 0x0003e8000c10193c */
[----:B------:R1:W-:Y:S01]  /*d4120*/  @P1 STG.E desc[UR60][R198.64], R250 ;  /* 0x000000fac6001986 */ /* 0x0003e2000c10193c */
[C---:B------:R-:W-:Y:S02]  /*d4130*/  IMAD.WIDE R232, R10.reuse, 0x4, R6 ;  /* 0x000000040ae87825 */ /* 0x040fe400078e0206 */
[----:B------:R-:W3:Y:S01]  /*d4140*/  LDC R16, c[0x0][0x248] ;  /* 0x00009200ff107b82 */ /* 0x000ee20000000800 */
[----:B-1----:R-:W3:Y:S01]  /*d4150*/  LDL.LU R247, [R1+0x1368] ;  /* 0x0013680001f77983 */ /* 0x002ee20000300800 */
[----:B------:R-:W-:-:S03]  /*d4160*/  IMAD.WIDE R196, R10, 0x4, R2 ;  /* 0x000000040ac47825 */ /* 0x000fc600078e0202 */
[----:B------:R-:W3:Y:S01]  /*d4170*/  LDL.LU R250, [R1+0x1778] ;  /* 0x0017780001fa7983 */ /* 0x000ee20000300800 */
[----:B------:R-:W-:-:S03]  /*d4180*/  IMAD.WIDE R198, R10, 0x4, R4 ;  /* 0x000000040ac67825 */ /* 0x000fc600078e0204 */
[----:B------:R-:W3:Y:S04]  /*d4190*/  LDL.LU R236, [R1+0x41a8] ;  /* 0x0041a80001ec7983 */ /* 0x000ee80000300800 */
[----:B------:R1:W-:Y:S04]  /*d41a0*/  @P2 STG.E desc[UR60][R196.64], R246 ;  /* 0x000000f6c4002986 */ /* 0x0003e8000c10193c */
[----:B-1----:R-:W3:Y:S04]  /*d41b0*/  LDL.LU R246, [R1+0xf78] ;  /* 0x000f780001f67983 */ /* 0x002ee80000300800 */
[----:B----4-:R1:W-:Y:S04]  /*d41c0*/  @P0 STG.E desc[UR60][R198.64], R249 ;  /* 0x000000f9c6000986 */ /* 0x0103e8000c10193c */
[----:B-1----:R-:W4:Y:S04]  /*d41d0*/  LDL.LU R249, [R1+0xb78] ;  /* 0x000b780001f97983 */ /* 0x002f280000300800 */
[----:B--2---:R1:W-:Y:S04]  /*d41e0*/  @P5 STG.E desc[UR60][R232.64], R252 ;  /* 0x000000fce8005986 */ /* 0x0043e8000c10193c */
[----:B-1----:R-:W2:Y:S01]  /*d41f0*/  LDL.LU R252, [R1+0x778] ;  /* 0x0007780001fc7983 */ /* 0x002ea20000300800 */
[----:B------:R-:W-:-:S02]  /*d4200*/  ISETP.LT.AND P3, PT, R15, R18, !P3 ;  /* 0x000000120f00720c */ /* 0x000fc40005f61270 */
[-C--:B------:R-:W-:Y:S02]  /*d4210*/  ISETP.LT.AND P1, PT, R11, R18.reuse, !P4 ;  /* 0x000000120b00720c */ /* 0x080fe40006721270 */
[----:B------:R-:W-:Y:S02]  /*d4220*/  ISETP.LT.AND P5, PT, R13, R18, !P4 ;  /* 0x000000120d00720c */ /* 0x000fe400067a1270 */
[C---:B------:R-:W-:Y:S01]  /*d4230*/  IADD3 R14, R10.reuse, R14, RZ ;  /* 0x0000000e0a0e7210 */ /* 0x040fe20007ffe0ff */
[----:B------:R-:W-:Y:S01]  /*d4240*/  IMAD.WIDE R196, R10, 0x4, R8 ;  /* 0x000000040ac47825 */ /* 0x000fe200078e0208 */
[-C--:B------:R-:W-:Y:S02]  /*d4250*/  ISETP.LT.AND P2, PT, R17, R18.reuse, !P4 ;  /* 0x000000121100720c */ /* 0x080fe40006741270 */
[----:B------:R-:W-:Y:S01]  /*d4260*/  ISETP.LT.AND P4, PT, R15, R18, !P4 ;  /* 0x000000120f00720c */ /* 0x000fe20006781270 */
[----:B------:R-:W-:Y:S01]  /*d4270*/  IMAD.WIDE R198, R14, 0x4, R2 ;  /* 0x000000040ec67825 */ /* 0x000fe200078e0202 */
[----:B------:R-:W-:-:S03]  /*d4280*/  ISETP.GE.AND P6, PT, R235, R19, PT ;  /* 0x00000013eb00720c */ /* 0x000fc60003fc6270 */
[C---:B------:R-:W-:Y:S01]  /*d4290*/  IMAD.WIDE R232, R14.reuse, 0x4, R8 ;  /* 0x000000040ee87825 */ /* 0x040fe200078e0208 */
[----:B------:R-:W2:Y:S04]  /*d42a0*/  LDL.LU R235, [R1+0x41b0] ;  /* 0x0041b00001eb7983 */ /* 0x000ea80000300800 */
[----:B---3--:R1:W-:Y:S04]  /*d42b0*/  @P3 STG.E desc[UR60][R196.64], R248 ;  /* 0x000000f8c4003986 */ /* 0x0083e8000c10193c */
[----:B------:R3:W-:Y:S01]  /*d42c0*/  @P1 STG.E desc[UR60][R198.64], R251 ;  /* 0x000000fbc6001986 */ /* 0x0007e2000c10193c */
[----:B------:R-:W-:Y:S01]  /*d42d0*/  ISETP.LT.AND P1, PT, R11, R18, !P6 ;  /* 0x000000120b00720c */ /* 0x000fe20007721270 */
[----:B------:R-:W-:-:S02]  /*d42e0*/  IMAD.IADD R0, R14, 0x1, R0 ;  /* 0x000000010e007824 */ /* 0x000fc400078e0200 */
[----:B-1----:R-:W-:-:S04]  /*d42f0*/  IMAD.WIDE R196, R14, 0x4, R4 ;  /* 0x000000040ec47825 */ /* 0x002fc800078e0204 */
[----:B---3--:R-:W-:Y:S01]  /*d4300*/  IMAD.WIDE R198, R14, 0x4, R6 ;  /* 0x000000040ec67825 */ /* 0x008fe200078e0206 */
[----:B------:R-:W3:Y:S04]  /*d4310*/  LDL.LU R248, [R1+0x378] ;  /* 0x0003780001f87983 */ /* 0x000ee80000300800 */
[----:B------:R1:W-:Y:S01]  /*d4320*/  @P5 STG.E desc[UR60][R196.64], R244 ;  /* 0x000000f4c4005986 */ /* 0x0003e2000c10193c */
[----:B------:R-:W-:-:S03]  /*d4330*/  ISETP.LT.AND P5, PT, R13, R18, !P6 ;  /* 0x000000120d00720c */ /* 0x000fc600077a1270 */
[----:B------:R-:W3:Y:S01]  /*d4340*/  LDL.LU R251, [R1+0x1b6c] ;  /* 0x001b6c0001fb7983 */ /* 0x000ee20000300800 */
[----:B------:R-:W-:Y:S02]  /*d4350*/  ISETP.LT.AND P3, PT, R17, R18, !P6 ;  /* 0x000000121100720c */ /* 0x000fe40007761270 */
[----:B------:R-:W-:Y:S01]  /*d4360*/  ISETP.GE.AND P0, PT, R234, R19, PT ;  /* 0x00000013ea00720c */ /* 0x000fe20003f06270 */
[----:B------:R1:W-:Y:S04]  /*d4370*/  @P2 STG.E desc[UR60][R198.64], R247 ;  /* 0x000000f7c6002986 */ /* 0x0003e8000c10193c */
[----:B------:R1:W-:Y:S01]  /*d4380*/  @P4 STG.E desc[UR60][R232.64], R250 ;  /* 0x000000fae8004986 */ /* 0x0003e2000c10193c */
[----:B------:R-:W3:Y:S01]  /*d4390*/  LDC R14, c[0x0][0x248] ;  /* 0x00009200ff0e7b82 */ /* 0x000ee20000000800 */
[----:B-1----:R-:W-:-:S04]  /*d43a0*/  IMAD.WIDE R196, R0, 0x4, R2 ;  /* 0x0000000400c47825 */ /* 0x002fc800078e0202 */
[C---:B------:R-:W-:Y:S01]  /*d43b0*/  IMAD.WIDE R198, R0.reuse, 0x4, R4 ;  /* 0x0000000400c67825 */ /* 0x040fe200078e0204 */
[----:B------:R-:W3:Y:S04]  /*d43c0*/  LDL.LU R250, [R1+0x1fac] ;  /* 0x001fac0001fa7983 */ /* 0x000ee80000300800 */
[----:B------:R-:W3:Y:S04]  /*d43d0*/  LDL.LU R234, [R1+0x41b8] ;  /* 0x0041b80001ea7983 */ /* 0x000ee80000300800 */
[----:B------:R-:W3:Y:S04]  /*d43e0*/  LDL.LU R247, [R1+0x136c] ;  /* 0x00136c0001f77983 */ /* 0x000ee80000300800 */
[----:B------:R-:W-:Y:S01]  /*d43f0*/  @P1 STG.E desc[UR60][R196.64], R246 ;  /* 0x000000f6c4001986 */ /* 0x000fe2000c10193c */
[----:B------:R-:W-:-:S03]  /*d4400*/  IMAD.WIDE R232, R0, 0x4, R6 ;  /* 0x0000000400e87825 */ /* 0x000fc600078e0206 */
[----:B----4-:R1:W-:Y:S04]  /*d4410*/  @P5 STG.E desc[UR60][R198.64], R249 ;  /* 0x000000f9c6005986 */ /* 0x0103e8000c10193c */
[----:B-1----:R-:W4:Y:S04]  /*d4420*/  LDL.LU R249, [R1+0x177c] ;  /* 0x00177c0001f97983 */ /* 0x002f280000300800 */
[----:B------:R-:W4:Y:S04]  /*d4430*/  LDL.LU R246, [R1+0xf7c] ;  /* 0x000f7c0001f67983 */ /* 0x000f280000300800 */
[----:B--2---:R1:W-:Y:S04]  /*d4440*/  @P3 STG.E desc[UR60][R232.64], R252 ;  /* 0x000000fce8003986 */ /* 0x0043e8000c10193c */
[----:B-1----:R-:W2:Y:S01]  /*d4450*/  LDL.LU R252, [R1+0xb7c] ;  /* 0x000b7c0001fc7983 */ /* 0x002ea20000300800 */
[----:B------:R-:W-:-:S02]  /*d4460*/  ISETP.LT.AND P6, PT, R15, R18, !P6 ;  /* 0x000000120f00720c */ /* 0x000fc400077c1270 */
[-C--:B------:R-:W-:Y:S02]  /*d4470*/  ISETP.LT.AND P4, PT, R11, R18.reuse, !P0 ;  /* 0x000000120b00720c */ /* 0x080fe40004781270 */
[----:B------:R-:W-:Y:S01]  /*d4480*/  ISETP.LT.AND P3, PT, R13, R18, !P0 ;  /* 0x000000120d00720c */ /* 0x000fe20004761270 */
[----:B------:R-:W-:-:S04]  /*d4490*/  IMAD.WIDE R196, R0, 0x4, R8 ;  /* 0x0000000400c47825 */ /* 0x000fc800078e0208 */
[----:B------:R-:W-:Y:S01]  /*d44a0*/  IMAD.IADD R10, R0, 0x1, R16 ;  /* 0x00000001000a7824 */ /* 0x000fe200078e0210 */
[-C--:B------:R-:W-:Y:S02]  /*d44b0*/  ISETP.LT.AND P5, PT, R17, R18.reuse, !P0 ;  /* 0x000000121100720c */ /* 0x080fe400047a1270 */
[-C--:B------:R-:W-:Y:S01]  /*d44c0*/  ISETP.LT.AND P0, PT, R15, R18.reuse, !P0 ;  /* 0x000000120f00720c */ /* 0x080fe20004701270 */
[----:B------:R-:W2:Y:S01]  /*d44d0*/  LDL.LU R244, [R1+0x77c] ;  /* 0x00077c0001f47983 */ /* 0x000ea20000300800 */
[----:B------:R-:W-:Y:S01]  /*d44e0*/  IMAD.WIDE R198, R10, 0x4, R2 ;  /* 0x000000040ac67825 */ /* 0x000fe200078e0202 */
[-C--:B------:R-:W-:Y:S02]  /*d44f0*/  ISETP.GE.AND P2, PT, R236, R19.reuse, PT ;  /* 0x00000013ec00720c */ /* 0x080fe40003f46270 */
[----:B------:R-:W-:Y:S01]  /*d4500*/  ISETP.GE.AND P1, PT, R235, R19, PT ;  /* 0x00000013eb00720c */ /* 0x000fe20003f26270 */
[----:B------:R-:W1:Y:S01]  /*d4510*/  LDC R16, c[0x0][0x248] ;  /* 0x00009200ff107b82 */ /* 0x000e620000000800 */
[----:B------:R-:W2:Y:S04]  /*d4520*/  LDL.LU R235, [R1+0x41b4] ;  /* 0x0041b40001eb7983 */ /* 0x000ea80000300800 */
[----:B---3--:R3:W-:Y:S04]  /*d4530*/  @P6 STG.E desc[UR60][R196.64], R248 ;  /* 0x000000f8c4006986 */ /* 0x0087e8000c10193c */
[----:B------:R3:W-:Y:S01]  /*d4540*/  @P4 STG.E desc[UR60][R198.64], R251 ;  /* 0x000000fbc6004986 */ /* 0x0007e2000c10193c */
[----:B------:R-:W-:-:S02]  /*d4550*/  ISETP.LT.AND P6, PT, R11, R18, !P2 ;  /* 0x000000120b00720c */ /* 0x000fc400057c1270 */
[----:B------:R-:W-:Y:S02]  /*d4560*/  ISETP.LT.AND P4, PT, R13, R18, !P2 ;  /* 0x000000120d00720c */ /* 0x000fe40005781270 */
[C---:B------:R-:W-:Y:S02]  /*d4570*/  IADD3 R0, R10.reuse, R14, RZ ;  /* 0x0000000e0a007210 */ /* 0x040fe40007ffe0ff */
[----:B------:R-:W1:Y:S01]  /*d4580*/  LDC R14, c[0x0][0x248] ;  /* 0x00009200ff0e7b82 */ /* 0x000e620000000800 */
[C---:B---3--:R-:W-:Y:S01]  /*d4590*/  IMAD.WIDE R196, R10.reuse, 0x4, R4 ;  /* 0x000000040ac47825 */ /* 0x048fe200078e0204 */
[----:B------:R-:W3:Y:S04]  /*d45a0*/  LDL.LU R248, [R1+0x37c] ;  /* 0x00037c0001f87983 */ /* 0x000ee80000300800 */
[----:B------:R-:W3:Y:S01]  /*d45b0*/  LDL.LU R251, [R1+0x1fb0] ;  /* 0x001fb00001fb7983 */ /* 0x000ee20000300800 */
[----:B------:R-:W-:-:S03]  /*d45c0*/  IMAD.WIDE R198, R10, 0x4, R6 ;  /* 0x000000040ac67825 */ /* 0x000fc600078e0206 */
[----:B------:R1:W-:Y:S01]  /*d45d0*/  @P3 STG.E desc[UR60][R196.64], R250 ;  /* 0x000000fac4003986 */ /* 0x0003e2000c10193c */
[----:B------:R-:W-:-:S03]  /*d45e0*/  ISETP.GE.AND P3, PT, R234, R19, PT ;  /* 0x00000013ea00720c */ /* 0x000fc60003f66270 */
[----:B------:R1:W-:Y:S01]  /*d45f0*/  @P5 STG.E desc[UR60][R198.64], R247 ;  /* 0x000000f7c6005986 */ /* 0x0003e2000c10193c */
[----:B------:R-:W-:-:S03]  /*d4600*/  IMAD.WIDE R232, R0, 0x4, R4 ;  /* 0x0000000400e87825 */ /* 0x000fc600078e0204 */
[----:B-1----:R-:W3:Y:S01]  /*d4610*/  LDL.LU R250, [R1+0x1b70] ;  /* 0x001b700001fa7983 */ /* 0x002ee20000300800 */
[----:B------:R-:W-:-:S03]  /*d4620*/  IMAD.WIDE R196, R10, 0x4, R8 ;  /* 0x000000040ac47825 */ /* 0x000fc600078e0208 */
[----:B------:R-:W3:Y:S01]  /*d4630*/  LDL.LU R234, [R1+0x41bc] ;  /* 0x0041bc0001ea7983 */ /* 0x000ee20000300800 */
[----:B------:R-:W-:-:S03]  /*d4640*/  IMAD.WIDE R198, R0, 0x4, R2 ;  /* 0x0000000400c67825 */ /* 0x000fc600078e0202 */
        /* <DEDUP_REMOVED lines=9> */
[-C--:B------:R-:W-:Y:S02]  /*d46e0*/  ISETP.LT.AND P0, PT, R11, R18.reuse, !P1 ;  /* 0x000000120b00720c */ /* 0x080fe40004f01270 */
[----:B------:R-:W-:Y:S01]  /*d46f0*/  ISETP.LT.AND P4, PT, R13, R18, !P1 ;  /* 0x000000120d00720c */ /* 0x000fe20004f81270 */
[----:B------:R-:W-:-:S04]  /*d4700*/  IMAD.WIDE R196, R0, 0x4, R6 ;  /* 0x0000000400c47825 */ /* 0x000fc800078e0206 */
[C---:B------:R-:W-:Y:S02]  /*d4710*/  IMAD.IADD R10, R0.reuse, 0x1, R16 ;  /* 0x00000001000a7824 */ /* 0x040fe400078e0210 */
[----:B------:R-:W-:Y:S01]  /*d4720*/  IMAD.WIDE R232, R0, 0x4, R8 ;  /* 0x0000000400e87825 */ /* 0x000fe200078e0208 */
[----:B------:R-:W-:-:S03]  /*d4730*/  ISETP.LT.AND P6, PT, R17, R18, !P1 ;  /* 0x000000121100720c */ /* 0x000fc60004fc1270 */
[C---:B------:R-:W-:Y:S01]  /*d4740*/  IMAD.WIDE R198, R10.reuse, 0x4, R2 ;  /* 0x000000040ac67825 */ /* 0x040fe200078e0202 */
[----:B------:R1:W-:Y:S01]  /*d4750*/  @P5 STG.E desc[UR60][R196.64], R244 ;  /* 0x000000f4c4005986 */ /* 0x0003e2000c10193c */
[----:B------:R-:W-:Y:S02]  /*d4760*/  ISETP.GE.AND P5, PT, R235, R19, PT ;  /* 0x00000013eb00720c */ /* 0x000fe40003fa6270 */
[----:B------:R-:W-:Y:S01]  /*d4770*/  ISETP.LT.AND P1, PT, R15, R18, !P1 ;  /* 0x000000120f00720c */ /* 0x000fe20004f21270 */
[----:B------:R-:W2:Y:S01]  /*d4780*/  LDC R16, c[0x0][0x248] ;  /* 0x00009200ff107b82 */ /* 0x000ea20000000800 */
[----:B---3--:R3:W-:Y:S04]  /*d4790*/  @P2 STG.E desc[UR60][R232.64], R248 ;  /* 0x000000f8e8002986 */ /* 0x0087e8000c10193c */
[----:B------:R3:W-:Y:S01]  /*d47a0*/  @P0 STG.E desc[UR60][R198.64], R251 ;  /* 0x000000fbc6000986 */ /* 0x0007e2000c10193c */
[----:B-1----:R-:W-:-:S03]  /*d47b0*/  IMAD.WIDE R196, R10, 0x4, R4 ;  /* 0x000000040ac47825 */ /* 0x002fc600078e0204 */
[----:B------:R-:W2:Y:S04]  /*d47c0*/  LDL.LU R244, [R1+0x380] ;  /* 0x0003800001f47983 */ /* 0x000ea80000300800 */
[----:B------:R-:W2:Y:S01]  /*d47d0*/  LDL.LU R235, [R1+0x41d0] ;  /* 0x0041d00001eb7983 */ /* 0x000ea20000300800 */
[----:B------:R-:W-:-:S03]  /*d47e0*/  ISETP.LT.AND P2, PT, R11, R18, !P3 ;  /* 0x000000120b00720c */ /* 0x000fc60005f41270 */
[----:B---3--:R-:W3:Y:S04]  /*d47f0*/  LDL.LU R248, [R1+0x2d0] ;  /* 0x0002d00001f87983 */ /* 0x008ee80000300800 */
[----:B------:R-:W3:Y:S01]  /*d4800*/  LDL.LU R251, [R1+0x1fb4] ;  /* 0x001fb40001fb7983 */ /* 0x000ee20000300800 */
[----:B------:R-:W-:Y:S02]  /*d4810*/  IMAD.IADD R0, R10, 0x1, R14 ;  /* 0x000000010a007824 */ /* 0x000fe400078e020e */
[----:B------:R-:W1:Y:S01]  /*d4820*/  LDC R14, c[0x0][0x248] ;  /* 0x00009200ff0e7b82 */ /* 0x000e620000000800 */
[----:B------:R1:W-:Y:S01]  /*d4830*/  @P4 STG.E desc[UR60][R196.64], R250 ;  /* 0x000000fac4004986 */ /* 0x0003e2000c10193c */
[----:B------:R-:W-:Y:S01]  /*d4840*/  ISETP.LT.AND P4, PT, R13, R18, !P3 ;  /* 0x000000120d00720c */ /* 0x000fe20005f81270 */
[----:B------:R-:W-:-:S04]  /*d4850*/  IMAD.WIDE R198, R0, 0x4, R2 ;  /* 0x0000000400c67825 */ /* 0x000fc800078e0202 */
[----:B------:R-:W-:-:S04]  /*d4860*/  IMAD.WIDE R232, R0, 0x4, R4 ;  /* 0x0000000400e87825 */ /* 0x000fc800078e0204 */
[----:B-1----:R-:W-:Y:S01]  /*d4870*/  IMAD.WIDE R196, R10, 0x4, R6 ;  /* 0x000000040ac47825 */ /* 0x002fe200078e0206 */
[----:B------:R-:W3:Y:S01]  /*d4880*/  LDL.LU R250, [R1+0x1b74] ;  /* 0x001b740001fa7983 */ /* 0x000ee20000300800 */
[----:B------:R-:W-:-:S03]  /*d4890*/  ISETP.GE.AND P0, PT, R234, R19, PT ;  /* 0x00000013ea00720c */ /* 0x000fc60003f06270 */
[----:B------:R1:W-:Y:S04]  /*d48a0*/  @P6 STG.E desc[UR60][R196.64], R249 ;  /* 0x000000f9c4006986 */ /* 0x0003e8000c10193c */
[----:B-1----:R-:W3:Y:S01]  /*d48b0*/  LDL.LU R249, [R1+0x1374] ;  /* 0x0013740001f97983 */ /* 0x002ee20000300800 */
[----:B------:R-:W-:-:S03]  /*d48c0*/  IMAD.WIDE R196, R10, 0x4, R8 ;  /* 0x000000040ac47825 */ /* 0x000fc600078e0208 */
[----:B------:R-:W3:Y:S04]  /*d48d0*/  LDL.LU R234, [R1+0x41dc] ;  /* 0x0041dc0001ea7983 */ /* 0x000ee80000300800 */
[----:B------:R1:W-:Y:S04]  /*d48e0*/  @P1 STG.E desc[UR60][R196.64], R247 ;  /* 0x000000f7c4001986 */ /* 0x0003e8000c10193c */
[----:B----4-:R4:W-:Y:S04]  /*d48f0*/  @P2 STG.E desc[UR60][R198.64], R246 ;  /* 0x000000f6c6002986 */ /* 0x0109e8000c10193c */
[----:B--2---:R2:W-:Y:S04]  /*d4900*/  @P4 STG.E desc[UR60][R232.64], R252 ;  /* 0x000000fce8004986 */ /* 0x0045e8000c10193c */
[----:B-1----:R-:W3:Y:S04]  /*d4910*/  LDL.LU R247, [R1+0x1784] ;  /* 0x0017840001f77983 */ /* 0x002ee80000300800 */
[----:B----4-:R-:W4:Y:S04]  /*d4920*/  LDL.LU R246, [R1+0x784] ;  /* 0x0007840001f67983 */ /* 0x010f280000300800 */
[----:B--2---:R-:W2:Y:S01]  /*d4930*/  LDL.LU R252, [R1+0xb84] ;  /* 0x000b840001fc7983 */ /* 0x004ea20000300800 */
[----:B------:R-:W-:-:S02]  /*d4940*/  ISETP.LT.AND P6, PT, R17, R18, !P3 ;  /* 0x000000121100720c */ /* 0x000fc40005fc1270 */
[-C--:B------:R-:W-:Y:S02]  /*d4950*/  ISETP.LT.AND P3, PT, R15, R18.reuse, !P3 ;  /* 0x000000120f00720c */ /* 0x080fe40005f61270 */
[----:B------:R-:W-:Y:S02]  /*d4960*/  ISETP.LT.AND P1, PT, R11, R18, !P5 ;  /* 0x000000120b00720c */ /* 0x000fe40006f21270 */
[C---:B------:R-:W-:Y:S01]  /*d4970*/  IADD3 R10, R0.reuse, R16, RZ ;  /* 0x00000010000a7210 */ /* 0x040fe20007ffe0ff */
[----:B------:R-:W-:Y:S01]  /*d4980*/  IMAD.WIDE R196, R0, 0x4, R6 ;  /* 0x0000000400c47825 */ /* 0x000fe200078e0206 */
[----:B------:R-:W-:-:S03]  /*d4990*/  ISETP.LT.AND P2, PT, R13, R18, !P5 ;  /* 0x000000120d00720c */ /* 0x000fc60006f41270 */
[----:B------:R-:W-:Y:S01]  /*d49a0*/  IMAD.WIDE R198, R0, 0x4, R8 ;  /* 0x0000000400c67825 */ /* 0x000fe200078e0208 */
[----:B------:R-:W-:-:S03]  /*d49b0*/  ISETP.LT.AND P4, PT, R17, R18, !P5 ;  /* 0x000000121100720c */ /* 0x000fc60006f81270 */
[----:B------:R-:W-:Y:S01]  /*d49c0*/  IMAD.WIDE R232, R10, 0x4, R2 ;  /* 0x000000040ae87825 */ /* 0x000fe200078e0202 */
[----:B------:R-:W-:Y:S01]  /*d49d0*/  ISETP.LT.AND P5, PT, R15, R18, !P5 ;  /* 0x000000120f00720c */ /* 0x000fe20006fa1270 */
[----:B------:R-:W1:Y:S01]  /*d49e0*/  LDC R16, c[0x0][0x248] ;  /* 0x00009200ff107b82 */ /* 0x000e620000000800 */
[----:B------:R3:W-:Y:S01]  /*d49f0*/  @P6 STG.E desc[UR60][R196.64], R244 ;  /* 0x000000f4c4006986 */ /* 0x0007e2000c10193c */
[----:B------:R-:W-:-:S03]  /*d4a00*/  ISETP.GE.AND P6, PT, R235, R19, PT ;  /* 0x00000013eb00720c */ /* 0x000fc60003fc6270 */
[----:B---3--:R3:W-:Y:S04]  /*d4a10*/  @P3 STG.E desc[UR60][R198.64], R248 ;  /* 0x000000f8c6003986 */ /* 0x0087e8000c10193c */
[----:B------:R1:W-:Y:S01]  /*d4a20*/  @P1 STG.E desc[UR60][R232.64], R251 ;  /* 0x000000fbe8001986 */ /* 0x0003e2000c10193c */
[-C--:B------:R-:W-:Y:S02]  /*d4a30*/  ISETP.LT.AND P3, PT, R11, R18.reuse, !P0 ;  /* 0x000000120b00720c */ /* 0x080fe40004761270 */
[----:B------:R-:W-:Y:S01]  /*d4a40*/  ISETP.LT.AND P1, PT, R13, R18, !P0 ;  /* 0x000000120d00720c */ /* 0x000fe20004721270 */
[C---:B------:R-:W-:Y:S01]  /*d4a50*/  IMAD.WIDE R196, R10.reuse, 0x4, R6 ;  /* 0x000000040ac47825 */ /* 0x040fe200078e0206 */
[----:B---3--:R-:W3:Y:S04]  /*d4a60*/  LDL.LU R248, [R1+0x384] ;  /* 0x0003840001f87983 */ /* 0x008ee80000300800 */
[----:B------:R-:W3:Y:S04]  /*d4a70*/  LDL.LU R235, [R1+0x41cc] ;  /* 0x0041cc0001eb7983 */ /* 0x000ee80000300800 */
[----:B-1----:R-:W3:Y:S01]  /*d4a80*/  LDL.LU R251, [R1+0x2d4] ;  /* 0x0002d40001fb7983 */ /* 0x002ee20000300800 */
[----:B------:R-:W-:-:S04]  /*d4a90*/  IMAD.WIDE R198, R10, 0x4, R4 ;  /* 0x000000040ac67825 */ /* 0x000fc800078e0204 */
[----:B------:R-:W-:Y:S01]  /*d4aa0*/  IMAD.IADD R0, R10, 0x1, R14 ;  /* 0x000000010a007824 */ /* 0x000fe200078e020e */
[----:B------:R-:W3:Y:S04]  /*d4ab0*/  LDL.LU R244, [R1+0x1fb8] ;  /* 0x001fb80001f47983 */ /* 0x000ee80000300800 */
[----:B------:R1:W-:Y:S01]  /*d4ac0*/  @P2 STG.E desc[UR60][R198.64], R250 ;  /* 0x000000fac6002986 */ /* 0x0003e2000c10193c */
[----:B------:R-:W2:Y:S01]  /*d4ad0*/  LDC R14, c[0x0][0x248] ;  /* 0x00009200ff0e7b82 */ /* 0x000ea20000000800 */
[C---:B------:R-:W-:Y:S02]  /*d4ae0*/  IMAD.WIDE R232, R0.reuse, 0x4, R4 ;  /* 0x0000000400e87825 */ /* 0x040fe400078e0204 */
[----:B-1----:R-:W3:Y:S02]  /*d4af0*/  LDL.LU R250, [R1+0x1b78] ;  /* 0x001b780001fa7983 */ /* 0x002ee40000300800 */
[----:B------:R-:W-:-:S02]  /*d4b00*/  IMAD.WIDE R198, R0, 0x4, R2 ;  /* 0x0000000400c67825 */ /* 0x000fc400078e0202 */
[----:B------:R1:W-:Y:S01]  /*d4b10*/  @P4 STG.E desc[UR60][R196.64], R249 ;  /* 0x000000f9c4004986 */ /* 0x0003e2000c10193c */
[----:B------:R-:W-:-:S03]  /*d4b20*/  ISETP.GE.AND P2, PT, R234, R19, PT ;  /* 0x00000013ea00720c */ /* 0x000fc60003f46270 */
[----:B-1----:R-:W3:Y:S01]  /*d4b30*/  LDL.LU R249, [R1+0x1378] ;  /* 0x0013780001f97983 */ /* 0x002ee20000300800 */
[----:B------:R-:W-:-:S03]  /*d4b40*/  IMAD.WIDE R196, R10, 0x4, R8 ;  /* 0x000000040ac47825 */ /* 0x000fc600078e0208 */
[----:B------:R-:W3:Y:S04]  /*d4b50*/  LDL.LU R234, [R1+0x41d8] ;  /* 0x0041d80001ea7983 */ /* 0x000ee80000300800 */
[----:B------:R1:W-:Y:S04]  /*d4b60*/  @P5 STG.E desc[UR60][R196.64], R247 ;  /* 0x000000f7c4005986 */ /* 0x0003e8000c10193c */
[----:B----4-:R-:W-:Y:S04]  /*d4b70*/  @P3 STG.E desc[UR60][R198.64], R246 ;  /* 0x000000f6c6003986 */ /* 0x010fe8000c10193c */
[----:B--2---:R2:W-:Y:S04]  /*d4b80*/  @P1 STG.E desc[UR60][R232.64], R252 ;  /* 0x000000fce8001986 */ /* 0x0045e8000c10193c */
[----:B-1----:R-:W4:Y:S04]  /*d4b90*/  LDL.LU R247, [R1+0x1788] ;  /* 0x0017880001f77983 */ /* 0x002f280000300800 */
[----:B--2---:R-:W2:Y:S01]  /*d4ba0*/  LDL.LU R252, [R1+0x788] ;  /* 0x0007880001fc7983 */ /* 0x004ea20000300800 */
[----:B------:R-:W-:-:S02]  /*d4bb0*/  ISETP.LT.AND P4, PT, R17, R18, !P0 ;  /* 0x000000121100720c */ /* 0x000fc40004781270 */
[-C--:B------:R-:W-:Y:S02]  /*d4bc0*/  ISETP.LT.AND P0, PT, R15, R18.reuse, !P0 ;  /* 0x000000120f00720c */ /* 0x080fe40004701270 */
[-C--:B------:R-:W-:Y:S02]  /*d4bd0*/  ISETP.LT.AND P1, PT, R11, R18.reuse, !P6 ;  /* 0x000000120b00720c */ /* 0x080fe40007721270 */
[-C--:B------:R-:W-:Y:S01]  /*d4be0*/  ISETP.LT.AND P3, PT, R13, R18.reuse, !P6 ;  /* 0x000000120d00720c */ /* 0x080fe20007761270 */
[----:B------:R-:W-:Y:S01]  /*d4bf0*/  IMAD.WIDE R196, R0, 0x4, R6 ;  /* 0x0000000400c47825 */ /* 0x000fe200078e0206 */
[----:B------:R-:W-:-:S03]  /*d4c00*/  ISETP.LT.AND P5, PT, R17, R18, !P6 ;  /* 0x000000121100720c */ /* 0x000fc600077a1270 */
[----:B------:R-:W-:-:S04]  /*d4c10*/  IMAD.WIDE R198, R0, 0x4, R8 ;  /* 0x0000000400c67825 */ /* 0x000fc800078e0208 */
[----:B------:R-:W-:Y:S01]  /*d4c20*/  IMAD.IADD R10, R0, 0x1, R16 ;  /* 0x00000001000a7824 */ /* 0x000fe200078e0210 */
[----:B------:R-:W2:Y:S01]  /*d4c30*/  LDL.LU R246, [R1+0xb88] ;  /* 0x000b880001f67983 */ /* 0x000ea20000300800 */
[----:B------:R-:W-:Y:S01]  /*d4c40*/  ISETP.LT.AND P6, PT, R15, R18, !P6 ;  /* 0x000000120f00720c */ /* 0x000fe200077c1270 */
[----:B------:R-:W1:Y:S01]  /*d4c50*/  LDC R0, c[0x0][0x248] ;  /* 0x00009200ff007b82 */ /* 0x000e620000000800 */
[C---:B------:R-:W-:Y:S01]  /*d4c60*/  IMAD.WIDE R232, R10.reuse, 0x4, R6 ;  /* 0x000000040ae87825 */ /* 0x040fe200078e0206 */
[----:B------:R-:W-:-:S06]  /*d4c70*/  IADD3 R14, R10, R14, RZ ;  /* 0x0000000e0a0e7210 */ /* 0x000fcc0007ffe0ff */
[----:B------:R-:W1:Y:S01]  /*d4c80*/  LDC R16, c[0x0][0x248] ;  /* 0x00009200ff107b82 */ /* 0x000e620000000800 */
[----:B---3--:R3:W-:Y:S04]  /*d4c90*/  @P4 STG.E desc[UR60][R196.64], R248 ;  /* 0x000000f8c4004986 */ /* 0x0087e8000c10193c */
[----:B------:R1:W-:Y:S01]  /*d4ca0*/  @P0 STG.E desc[UR60][R198.64], R251 ;  /* 0x000000fbc6000986 */ /* 0x0003e2000c10193c */
[----:B------:R-:W-:Y:S01]  /*d4cb0*/  ISETP.LT.AND P0, PT, R11, R18, !P2 ;  /* 0x000000120b00720c */ /* 0x000fe20005701270 */
[C---:B---3--:R-:W-:Y:S02]  /*d4cc0*/  IMAD.WIDE R196, R10.reuse, 0x4, R2 ;  /* 0x000000040ac47825 */ /* 0x048fe400078e0202 */
[----:B------:R-:W3:Y:S02]  /*d4cd0*/  LDL.LU R248, [R1+0x388] ;  /* 0x0003880001f87983 */ /* 0x000ee40000300800 */
[----:B-1----:R-:W-:-:S02]  /*d4ce0*/  IMAD.WIDE R198, R10, 0x4, R4 ;  /* 0x000000040ac67825 */ /* 0x002fc400078e0204 */
[----:B------:R-:W3:Y:S04]  /*d4cf0*/  LDL.LU R251, [R1+0x2d8] ;  /* 0x0002d80001fb7983 */ /* 0x000ee80000300800 */
[----:B------:R-:W3:Y:S04]  /*d4d00*/  LDL.LU R236, [R1+0x41ec] ;  /* 0x0041ec0001ec7983 */ /* 0x000ee80000300800 */
[----:B------:R-:W-:Y:S04]  /*d4d10*/  @P1 STG.E desc[UR60][R196.64], R244 ;  /* 0x000000f4c4001986 */ /* 0x000fe8000c10193c */
[----:B------:R1:W-:Y:S04]  /*d4d20*/  @P3 STG.E desc[UR60][R198.64], R250 ;  /* 0x000000fac6003986 */ /* 0x0003e8000c10193c */
[----:B-1----:R-:W3:Y:S01]  /*d4d30*/  LDL.LU R250, [R1+0x1fbc] ;  /* 0x001fbc0001fa7983 */ /* 0x002ee20000300800 */
[----:B------:R-:W-:-:S04]  /*d4d40*/  IMAD.WIDE R196, R10, 0x4, R8 ;  /* 0x000000040ac47825 */ /* 0x000fc800078e0208 */
[----:B------:R-:W-:Y:S01]  /*d4d50*/  IMAD.WIDE R198, R14, 0x4, R2 ;  /* 0x000000040ec67825 */ /* 0x000fe200078e0202 */
[----:B------:R1:W-:Y:S01]  /*d4d60*/  @P5 STG.E desc[UR60][R232.64], R249 ;  /* 0x000000f9e8005986 */ /* 0x0003e2000c10193c */
[----:B------:R-:W-:-:S03]  /*d4d70*/  ISETP.GE.AND P5, PT, R234, R19, PT ;  /* 0x00000013ea00720c */ /* 0x000fc60003fa6270 */
[----:B-1----:R-:W3:Y:S04]  /*d4d80*/  LDL.LU R249, [R1+0x1b7c] ;  /* 0x001b7c0001f97983 */ /* 0x002ee80000300800 */
[----:B------:R-:W3:Y:S04]  /*d4d90*/  LDL.LU R244, [R1+0x137c] ;  /* 0x00137c0001f47983 */ /* 0x000ee80000300800 */
[----:B------:R-:W3:Y:S04]  /*d4da0*/  LDL.LU R234, [R1+0x41f8] ;  /* 0x0041f80001ea7983 */ /* 0x000ee80000300800 */
[----:B----4-:R1:W-:Y:S04]  /*d4db0*/  @P6 STG.E desc[UR60][R196.64], R247 ;  /* 0x000000f7c4006986 */ /* 0x0103e8000c10193c */
[----:B--2---:R2:W-:Y:S04]  /*d4dc0*/  @P0 STG.E desc[UR60][R198.64], R252 ;  /* 0x000000fcc6000986 */ /* 0x0045e8000c10193c */
[----:B-1----:R-:W4:Y:S04]  /*d4dd0*/  LDL.LU R247, [R1+0x178c] ;  /* 0x00178c0001f77983 */ /* 0x002f280000300800 */
[----:B--2---:R-:W2:Y:S01]  /*d4de0*/  LDL.LU R252, [R1+0x78c] ;  /* 0x00078c0001fc7983 */ /* 0x004ea20000300800 */
[----:B------:R-:W-:-:S02]  /*d4df0*/  ISETP.LT.AND P1, PT, R13, R18, !P2 ;  /* 0x000000120d00720c */ /* 0x000fc40005721270 */
[-C--:B------:R-:W-:Y:S02]  /*d4e00*/  ISETP.LT.AND P3, PT, R17, R18.reuse, !P2 ;  /* 0x000000121100720c */ /* 0x080fe40005761270 */
[----:B------:R-:W-:Y:S02]  /*d4e10*/  ISETP.GE.AND P4, PT, R235, R19, PT ;  /* 0x00000013eb00720c */ /* 0x000fe40003f86270 */
[-C--:B------:R-:W-:Y:S01]  /*d4e20*/  ISETP.LT.AND P2, PT, R15, R18.reuse, !P2 ;  /* 0x000000120f00720c */ /* 0x080fe20005741270 */
[C---:B------:R-:W-:Y:S01]  /*d4e30*/  IMAD.WIDE R196, R14.reuse, 0x4, R4 ;  /* 0x000000040ec47825 */ /* 0x040fe200078e0204 */
[-C--:B------:R-:W-:Y:S02]  /*d4e40*/  ISETP.LT.AND P0, PT, R11, R18.reuse, !P4 ;  /* 0x000000120b00720c */ /* 0x080fe40006701270 */
[----:B------:R-:W-:Y:S01]  /*d4e50*/  ISETP.LT.AND P6, PT, R13, R18, !P4 ;  /* 0x000000120d00720c */ /* 0x000fe200067c1270 */
[----:B------:R-:W-:-:S04]  /*d4e60*/  IMAD.WIDE R198, R14, 0x4, R6 ;  /* 0x000000040ec67825 */ /* 0x000fc800078e0206 */
[C---:B------:R-:W-:Y:S02]  /*d4e70*/  IMAD.IADD R0, R14.reuse, 0x1, R0 ;  /* 0x000000010e007824 */ /* 0x040fe400078e0200 */
[----:B------:R-:W-:Y:S01]  /*d4e80*/  IMAD.WIDE R232, R14, 0x4, R8 ;  /* 0x000000040ee87825 */ /* 0x000fe200078e0208 */
[----:B------:R1:W-:Y:S01]  /*d4e90*/  @P1 STG.E desc[UR60][R196.64], R246 ;  /* 0x000000f6c4001986 */ /* 0x0003e2000c10193c */
[-C--:B------:R-:W-:Y:S02]  /*d4ea0*/  ISETP.LT.AND P1, PT, R17, R18.reuse, !P4 ;  /* 0x000000121100720c */ /* 0x080fe40006721270 */
[-C--:B------:R-:W-:Y:S01]  /*d4eb0*/  ISETP.LT.AND P4, PT, R15, R18.reuse, !P4 ;  /* 0x000000120f00720c */ /* 0x080fe20006781270 */
[----:B------:R-:W-:Y:S01]  /*d4ec0*/  IMAD.IADD R10, R0, 0x1, R16 ;  /* 0x00000001000a7824 */ /* 0x000fe200078e0210 */
[----:B------:R-:W2:Y:S08]  /*d4ed0*/  LDC R14, c[0x0][0x248] ;  /* 0x00009200ff0e7b82 */ /* 0x000eb00000000800 */
[----:B------:R-:W2:Y:S01]  /*d4ee0*/  LDC R16, c[0x0][0x248] ;  /* 0x00009200ff107b82 */ /* 0x000ea20000000800 */
[----:B---3--:R3:W-:Y:S01]  /*d4ef0*/  @P3 STG.E desc[UR60][R198.64], R248 ;  /* 0x000000f8c6003986 */ /* 0x0087e2000c10193c */
[----:B------:R-:W-:-:S03]  /*d4f00*/  ISETP.LT.AND P3, PT, R11, R18, !P5 ;  /* 0x000000120b00720c */ /* 0x000fc60006f61270 */
[----:B-1----:R-:W2:Y:S04]  /*d4f10*/  LDL.LU R246, [R1+0xb8c] ;  /* 0x000b8c0001f67983 */ /* 0x002ea80000300800 */
[----:B------:R-:W2:Y:S01]  /*d4f20*/  LDL.LU R235, [R1+0x41e0] ;  /* 0x0041e00001eb7983 */ /* 0x000ea20000300800 */
[----:B------:R-:W-:-:S03]  /*d4f30*/  IMAD.WIDE R196, R0, 0x4, R2 ;  /* 0x0000000400c47825 */ /* 0x000fc600078e0202 */
[----:B------:R1:W-:Y:S04]  /*d4f40*/  @P2 STG.E desc[UR60][R232.64], R251 ;  /* 0x000000fbe8002986 */ /* 0x0003e8000c10193c */
[----:B---3--:R-:W3:Y:S01]  /*d4f50*/  LDL.LU R248, [R1+0x38c] ;  /* 0x00038c0001f87983 */ /* 0x008ee20000300800 */
[----:B------:R-:W-:-:S03]  /*d4f60*/  IMAD.WIDE R198, R0, 0x4, R4 ;  /* 0x0000000400c67825 */ /* 0x000fc600078e0204 */
[----:B------:R1:W-:Y:S04]  /*d4f70*/  @P0 STG.E desc[UR60][R196.64], R250 ;  /* 0x000000fac4000986 */ /* 0x0003e8000c10193c */
[----:B-1----:R-:W3:Y:S01]  /*d4f80*/  LDL.LU R251, [R1+0x2dc] ;  /* 0x0002dc0001fb7983 */ /* 0x002ee20000300800 */
[----:B------:R-:W-:-:S03]  /*d4f90*/  IMAD.WIDE R232, R0, 0x4, R6 ;  /* 0x0000000400e87825 */ /* 0x000fc600078e0206 */
[----:B------:R-:W3:Y:S01]  /*d4fa0*/  LDL.LU R250, [R1+0x2c0] ;  /* 0x0002c00001fa7983 */ /* 0x000ee20000300800 */
[----:B------:R-:W-:-:S03]  /*d4fb0*/  IMAD.WIDE R196, R0, 0x4, R8 ;  /* 0x0000000400c47825 */ /* 0x000fc600078e0208 */
[----:B------:R1:W-:Y:S04]  /*d4fc0*/  @P6 STG.E desc[UR60][R198.64], R249 ;  /* 0x000000f9c6006986 */ /* 0x0003e8000c10193c */
[----:B------:R-:W-:Y:S04]  /*d4fd0*/  @P1 STG.E desc[UR60][R232.64], R244 ;  /* 0x000000f4e8001986 */ /* 0x000fe8000c10193c */
[----:B-1----:R-:W3:Y:S01]  /*d4fe0*/  LDL.LU R249, [R1+0x2b0] ;  /* 0x0002b00001f97983 */ /* 0x002ee20000300800 */
[----:B------:R-:W-:-:S03]  /*d4ff0*/  IMAD.WIDE R198, R10, 0x4, R2 ;  /* 0x000000040ac67825 */ /* 0x000fc600078e0202 */
[----:B----4-:R-:W-:Y:S04]  /*d5000*/  @P4 STG.E desc[UR60][R196.64], R247 ;  /* 0x000000f7c4004986 */ /* 0x010fe8000c10193c */
[----:B--2---:R1:W-:Y:S04]  /*d5010*/  @P3 STG.E desc[UR60][R198.64], R252 ;  /* 0x000000fcc6003986 */ /* 0x0043e8000c10193c */
[----:B-1----:R-:W2:Y:S01]  /*d5020*/  LDL.LU R252, [R1+0x290] ;  /* 0x0002900001fc7983 */ /* 0x002ea20000300800 */
[-C--:B------:R-:W-:Y:S02]  /*d5030*/  ISETP.LT.AND P6, PT, R13, R18.reuse, !P5 ;  /* 0x000000120d00720c */ /* 0x080fe40006fc1270 */
[----:B------:R-:W-:-:S02]  /*d5040*/  ISETP.LT.AND P1, PT, R17, R18, !P5 ;  /* 0x000000121100720c */ /* 0x000fc40006f21270 */
[-C--:B------:R-:W-:Y:S02]  /*d5050*/  ISETP.GE.AND P2, PT, R236, R19.reuse, PT ;  /* 0x00000013ec00720c */ /* 0x080fe40003f46270 */
[-C--:B------:R-:W-:Y:S01]  /*d5060*/  ISETP.LT.AND P5, PT, R15, R18.reuse, !P5 ;  /* 0x000000120f00720c */ /* 0x080fe20006fa1270 */
[C---:B------:R-:W-:Y:S01]  /*d5070*/  IMAD.WIDE R196, R10.reuse, 0x4, R4 ;  /* 0x000000040ac47825 */ /* 0x040fe200078e0204 */
[-C--:B------:R-:W-:Y:S02]  /*d5080*/  ISETP.LT.AND P4, PT, R11, R18.reuse, !P2 ;  /* 0x000000120b00720c */ /* 0x080fe40005781270 */
[----:B------:R-:W-:Y:S01]  /*d5090*/  ISETP.LT.AND P3, PT, R13, R18, !P2 ;  /* 0x000000120d00720c */ /* 0x000fe20005761270 */
[C---:B------:R-:W-:Y:S01]  /*d50a0*/  IMAD.WIDE R198, R10.reuse, 0x4, R6 ;  /* 0x000000040ac67825 */ /* 0x040fe200078e0206 */
[----:B------:R-:W-:Y:S02]  /*d50b0*/  IADD3 R0, R10, R14, RZ ;  /* 0x0000000e0a007210 */ /* 0x000fe40007ffe0ff */
[-C--:B------:R-:W-:Y:S01]  /*d50c0*/  ISETP.GE.AND P0, PT, R234, R19.reuse, PT ;  /* 0x00000013ea00720c */ /* 0x080fe20003f06270 */
[----:B------:R-:W1:Y:S01]  /*d50d0*/  LDC R14, c[0x0][0x248] ;  /* 0x00009200ff0e7b82 */ /* 0x000e620000000800 */
[----:B------:R-:W4:Y:S04]  /*d50e0*/  LDL.LU R234, [R1+0x41fc] ;  /* 0x0041fc0001ea7983 */ /* 0x000f280000300800 */
[----:B------:R3:W-:Y:S01]  /*d50f0*/  @P6 STG.E desc[UR60][R196.64], R246 ;  /* 0x000000f6c4006986 */ /* 0x0007e2000c10193c */
[----:B------:R-:W-:Y:S01]  /*d5100*/  IMAD.WIDE R232, R0, 0x4, R4 ;  /* 0x0000000400e87825 */ /* 0x000fe200078e0204 */
[----:B------:R-:W-:-:S02]  /*d5110*/  ISETP.GE.AND P6, PT, R235, R19, PT ;  /* 0x00000013eb00720c */ /* 0x000fc40003fc6270 */
[----:B------:R-:W4:Y:S04]  /*d5120*/  LDL.LU R235, [R1+0x4200] ;  /* 0x0042000001eb7983 */ /* 0x000f280000300800 */
[----:B---3--:R3:W-:Y:S01]  /*d5130*/  @P1 STG.E desc[UR60][R198.64], R248 ;  /* 0x000000f8c6001986 */ /* 0x0087e2000c10193c */
[----:B------:R-:W-:Y:S01]  /*d5140*/  ISETP.LT.AND P1, PT, R17, R18, !P2 ;  /* 0x000000121100720c */ /* 0x000fe20005721270 */
[----:B------:R-:W-:-:S04]  /*d5150*/  IMAD.WIDE R196, R10, 0x4, R8 ;  /* 0x000000040ac47825 */ /* 0x000fc800078e0208 */
[C---:B---3--:R-:W-:Y:S01]  /*d5160*/  IMAD.WIDE R198, R0.reuse, 0x4, R2 ;  /* 0x0000000400c67825 */ /* 0x048fe200078e0202 */
[----:B------:R3:W-:Y:S04]  /*d5170*/  @P5 STG.E desc[UR60][R196.64], R251 ;  /* 0x000000fbc4005986 */ /* 0x0007e8000c10193c */
[----:B------:R1:W-:Y:S01]  /*d5180*/  @P4 STG.E desc[UR60][R198.64], R250 ;  /* 0x000000fac6004986 */ /* 0x0003e2000c10193c */
[----:B---3--:R-:W-:-:S03]  /*d5190*/  IMAD.WIDE R196, R0, 0x4, R6 ;  /* 0x0000000400c47825 */ /* 0x008fc600078e0206 */
[----:B-1----:R-:W3:Y:S04]  /*d51a0*/  LDL.LU R250, [R1+0x2c4] ;  /* 0x0002c40001fa7983 */ /* 0x002ee80000300800 */
[----:B------:R1:W-:Y:S04]  /*d51b0*/  @P3 STG.E desc[UR60][R232.64], R249 ;  /* 0x000000f9e8003986 */ /* 0x0003e8000c10193c */
[----:B-1----:R-:W3:Y:S04]  /*d51c0*/  LDL.LU R249, [R1+0x2b4] ;  /* 0x0002b40001f97983 */ /* 0x002ee80000300800 */
[----:B--2---:R1:W-:Y:S04]  /*d51d0*/  @P1 STG.E desc[UR60][R196.64], R252 ;  /* 0x000000fcc4001986 */ /* 0x0043e8000c10193c */
[----:B-1----:R-:W2:Y:S01]  /*d51e0*/  LDL.LU R252, [R1+0x294] ;  /* 0x0002940001fc7983 */ /* 0x002ea20000300800 */
[----:B------:R-:W-:-:S02]  /*d51f0*/  ISETP.LT.AND P2, PT, R15, R18, !P2 ;  /* 0x000000120f00720c */ /* 0x000fc40005741270 */
[-C--:B------:R-:W-:Y:S02]  /*d5200*/  ISETP.LT.AND P4, PT, R11, R18.reuse, !P0 ;  /* 0x000000120b00720c */ /* 0x080fe40004781270 */
[-C--:B------:R-:W-:Y:S01]  /*d5210*/  ISETP.LT.AND P5, PT, R13, R18.reuse, !P0 ;  /* 0x000000120d00720c */ /* 0x080fe200047a1270 */
[C---:B------:R-:W-:Y:S02]  /*d5220*/  IMAD.IADD R10, R0.reuse, 0x1, R16 ;  /* 0x00000001000a7824 */ /* 0x040fe400078e0210 */
[----:B------:R-:W-:Y:S01]  /*d5230*/  IMAD.WIDE R232, R0, 0x4, R8 ;  /* 0x0000000400e87825 */ /* 0x000fe200078e0208 */
[----:B------:R-:W-:-:S03]  /*d5240*/  ISETP.LT.AND P3, PT, R17, R18, !P0 ;  /* 0x000000121100720c */ /* 0x000fc60004761270 */
[----:B------:R-:W-:-:S04]  /*d5250*/  IMAD.WIDE R198, R10, 0x4, R2 ;  /* 0x000000040ac67825 */ /* 0x000fc800078e0202 */
[----:B------:R-:W-:Y:S01]  /*d5260*/  IMAD.WIDE R196, R10, 0x4, R4 ;  /* 0x000000040ac47825 */ /* 0x000fe200078e0204 */
[-C--:B------:R-:W-:Y:S02]  /*d5270*/  ISETP.LT.AND P0, PT, R15, R18.reuse, !P0 ;  /* 0x000000120f00720c */ /* 0x080fe40004701270 */
[----:B----4-:R-:W-:Y:S01]  /*d5280*/  ISETP.GE.AND P1, PT, R234, R19, PT ;  /* 0x00000013ea00720c */ /* 0x010fe20003f26270 */
[----:B------:R-:W-:Y:S01]  /*d5290*/  IMAD.IADD R0, R10, 0x1, R14 ;  /* 0x000000010a007824 */ /* 0x000fe200078e020e */
[----:B------:R-:W4:Y:S04]  /*d52a0*/  LDL.LU R234, [R1+0x420c] ;  /* 0x00420c0001ea7983 */ /* 0x000f280000300800 */
[----:B------:R-:W-:Y:S04]  /*d52b0*/  @P2 STG.E desc[UR60][R232.64], R228 ;  /* 0x000000e4e8002986 */ /* 0x000fe8000c10193c */
[----:B------:R-:W-:Y:S04]  /*d52c0*/  @P4 STG.E desc[UR60][R198.64], R224 ;  /* 0x000000e0c6004986 */ /* 0x000fe8000c10193c */
[----:B------:R1:W-:Y:S01]  /*d52d0*/  @P5 STG.E desc[UR60][R196.64], R220 ;  /* 0x000000dcc4005986 */ /* 0x0003e2000c10193c */
[----:B------:R-:W-:-:S02]  /*d52e0*/  ISETP.LT.AND P5, PT, R11, R18, !P6 ;  /* 0x000000120b00720c */ /* 0x000fc400077a1270 */
[----:B------:R-:W-:Y:S01]  /*d52f0*/  ISETP.LT.AND P4, PT, R13, R18, !P6 ;  /* 0x000000120d00720c */ /* 0x000fe20007781270 */
[----:B------:R-:W2:Y:S08]  /*d5300*/  LDC R16, c[0x0][0x248] ;  /* 0x00009200ff107b82 */ /* 0x000eb00000000800 */
[----:B------:R-:W2:Y:S01]  /*d5310*/  LDC R14, c[0x0][0x248] ;  /* 0x00009200ff0e7b82 */ /* 0x000ea20000000800 */
[----:B-1----:R-:W-:-:S04]  /*d5320*/  IMAD.WIDE R196, R10, 0x4, R6 ;  /* 0x000000040ac47825 */ /* 0x002fc800078e0206 */
[----:B------:R-:W-:-:S04]  /*d5330*/  IMAD.WIDE R198, R0, 0x4, R2 ;  /* 0x0000000400c67825 */ /* 0x000fc800078e0202 */
[----:B------:R-:W-:Y:S01]  /*d5340*/  IMAD.WIDE R232, R0, 0x4, R4 ;  /* 0x0000000400e87825 */ /* 0x000fe200078e0204 */
[----:B------:R-:W4:Y:S04]  /*d5350*/  LDL.LU R220, [R1+0x4204] ;  /* 0x0042040001dc7983 */ /* 0x000f280000300800 */
[----:B------:R1:W-:Y:S01]  /*d5360*/  @P3 STG.E desc[UR60][R196.64], R212 ;  /* 0x000000d4c4003986 */ /* 0x0003e2000c10193c */
[----:B------:R-:W-:Y:S01]  /*d5370*/  ISETP.LT.AND P3, PT, R17, R18, !P6 ;  /* 0x000000121100720c */ /* 0x000fe20007761270 */
[----:B-1----:R-:W-:-:S05]  /*d5380*/  IMAD.WIDE R196, R10, 0x4, R8 ;  /* 0x000000040ac47825 */ /* 0x002fca00078e0208 */
[----:B------:R-:W-:Y:S04]  /*d5390*/  @P0 STG.E desc[UR60][R196.64], R204 ;  /* 0x000000ccc4000986 */ /* 0x000fe8000c10193c */
[----:B---3--:R1:W-:Y:S04]  /*d53a0*/  @P5 STG.E desc[UR60][R198.64], R250 ;  /* 0x000000fac6005986 */ /* 0x0083e8000c10193c */
[----:B-1----:R-:W3:Y:S01]  /*d53b0*/  LDL.LU R250, [R1+0x2c8] ;  /* 0x0002c80001fa7983 */ /* 0x002ee20000300800 */
[----:B------:R-:W-:-:S03]  /*d53c0*/  IMAD.WIDE R196, R0, 0x4, R6 ;  /* 0x0000000400c47825 */ /* 0x000fc600078e0206 */
[----:B------:R1:W-:Y:S04]  /*d53d0*/  @P4 STG.E desc[UR60][R232.64], R249 ;  /* 0x000000f9e8004986 */ /* 0x0003e8000c10193c */
[----:B-1----:R-:W3:Y:S04]  /*d53e0*/  LDL.LU R249, [R1+0x2b8] ;  /* 0x0002b80001f97983 */ /* 0x002ee80000300800 */
[----:B--2---:R1:W-:Y:S04]  /*d53f0*/  @P3 STG.E desc[UR60][R196.64], R252 ;  /* 0x000000fcc4003986 */ /* 0x0043e8000c10193c */
[----:B-1----:R-:W2:Y:S04]  /*d5400*/  LDL.LU R252, [R1+0x298] ;  /* 0x0002980001fc7983 */ /* 0x002ea80000300800 */
[----:B------:R-:W2:Y:S01]  /*d5410*/  LDL.LU R204, [R1+0x4208] ;  /* 0x0042080001cc7983 */ /* 0x000ea20000300800 */
[----:B------:R-:W-:-:S02]  /*d5420*/  ISETP.LT.AND P6, PT, R15, R18, !P6 ;  /* 0x000000120f00720c */ /* 0x000fc400077c1270 */
[----:B------:R-:W-:Y:S02]  /*d5430*/  ISETP.LT.AND P0, PT, R11, R18, !P1 ;  /* 0x000000120b00720c */ /* 0x000fe40004f01270 */
[C---:B------:R-:W-:Y:S02]  /*d5440*/  IADD3 R10, R0.reuse, R16, RZ ;  /* 0x00000010000a7210 */ /* 0x040fe40007ffe0ff */
[-C--:B------:R-:W-:Y:S02]  /*d5450*/  ISETP.LT.AND P4, PT, R13, R18.reuse, !P1 ;  /* 0x000000120d00720c */ /* 0x080fe40004f81270 */
[----:B------:R-:W-:Y:S01]  /*d5460*/  ISETP.LT.AND P5, PT, R17, R18, !P1 ;  /* 0x000000121100720c */ /* 0x000fe20004fa1270 */
[----:B------:R-:W-:-:S04]  /*d5470*/  IMAD.WIDE R198, R0, 0x4, R8 ;  /* 0x0000000400c67825 */ /* 0x000fc800078e0208 */
[C---:B------:R-:W-:Y:S01]  /*d5480*/  IMAD.WIDE R232, R10.reuse, 0x4, R2 ;  /* 0x000000040ae87825 */ /* 0x040fe200078e0202 */
[----:B------:R-:W-:Y:S02]  /*d5490*/  ISETP.GE.AND P2, PT, R235, R19, PT ;  /* 0x00000013eb00720c */ /* 0x000fe40003f46270 */
[-C--:B------:R-:W-:Y:S01]  /*d54a0*/  ISETP.LT.AND P1, PT, R15, R18.reuse, !P1 ;  /* 0x000000120f00720c */ /* 0x080fe20004f21270 */
[----:B------:R-:W-:Y:S01]  /*d54b0*/  IMAD.WIDE R196, R10, 0x4, R4 ;  /* 0x000000040ac47825 */ /* 0x000fe200078e0204 */
[----:B------:R-:W1:Y:S01]  /*d54c0*/  LDC R16, c[0x0][0x248] ;  /* 0x00009200ff107b82 */ /* 0x000e620000000800 */
[----:B------:R4:W-:Y:S04]  /*d54d0*/  @P6 STG.E desc[UR60][R198.64], R229 ;  /* 0x000000e5c6006986 */ /* 0x0009e8000c10193c */
[----:B------:R-:W-:Y:S01]  /*d54e0*/  @P0 STG.E desc[UR60][R232.64], R225 ;  /* 0x000000e1e8000986 */ /* 0x000fe2000c10193c */
[----:B------:R-:W-:-:S02]  /*d54f0*/  ISETP.LT.AND P6, PT, R11, R18, !P2 ;  /* 0x000000120b00720c */ /* 0x000fc400057c1270 */
[-C--:B------:R-:W-:Y:S01]  /*d5500*/  ISETP.LT.AND P0, PT, R13, R18.reuse, !P2 ;  /* 0x000000120d00720c */ /* 0x080fe20005701270 */
[C---:B------:R-:W-:Y:S01]  /*d5510*/  IMAD.IADD R0, R10.reuse, 0x1, R14 ;  /* 0x000000010a007824 */ /* 0x040fe200078e020e */
[----:B------:R4:W-:Y:S02]  /*d5520*/  @P4 STG.E desc[UR60][R196.64], R221 ;  /* 0x000000ddc4004986 */ /* 0x0009e4000c10193c */
[----:B----4-:R-:W-:Y:S01]  /*d5530*/  IMAD.WIDE R198, R10, 0x4, R6 ;  /* 0x000000040ac67825 */ /* 0x010fe200078e0206 */
[----:B------:R-:W-:Y:S01]  /*d5540*/  ISETP.GE.AND P3, PT, R234, R19, PT ;  /* 0x00000013ea00720c */ /* 0x000fe20003f66270 */
[----:B------:R-:W4:Y:S03]  /*d5550*/  LDC R14, c[0x0][0x248] ;  /* 0x00009200ff0e7b82 */ /* 0x000f260000000800 */
[----:B------:R1:W-:Y:S01]  /*d5560*/  @P5 STG.E desc[UR60][R198.64], R213 ;  /* 0x000000d5c6005986 */ /* 0x0003e2000c10193c */
[----:B------:R-:W-:Y:S01]  /*d5570*/  IMAD.WIDE R196, R10, 0x4, R8 ;  /* 0x000000040ac47825 */ /* 0x000fe200078e0208 */
[----:B------:R-:W-:-:S02]  /*d5580*/  ISETP.LT.AND P5, PT, R17, R18, !P2 ;  /* 0x000000121100720c */ /* 0x000fc400057a1270 */
[----:B------:R-:W-:Y:S02]  /*d5590*/  ISETP.GE.AND P4, PT, R220, R19, PT ;  /* 0x00000013dc00720c */ /* 0x000fe40003f86270 */
[----:B------:R-:W4:Y:S04]  /*d55a0*/  LDL.LU R220, [R1+0x4218] ;  /* 0x0042180001dc7983 */ /* 0x000f280000300800 */
[----:B------:R3:W-:Y:S01]  /*d55b0*/  @P1 STG.E desc[UR60][R196.64], R205 ;  /* 0x000000cdc4001986 */ /* 0x0007e2000c10193c */
[----:B-1----:R-:W-:-:S04]  /*d55c0*/  IMAD.WIDE R198, R0, 0x4, R2 ;  /* 0x0000000400c67825 */ /* 0x002fc800078e0202 */
[C---:B------:R-:W-:Y:S01]  /*d55d0*/  IMAD.WIDE R212, R0.reuse, 0x4, R4 ;  /* 0x0000000400d47825 */ /* 0x040fe200078e0204 */
[----:B---3--:R1:W-:Y:S03]  /*d55e0*/  @P6 STG.E desc[UR60][R198.64], R250 ;  /* 0x000000fac6006986 */ /* 0x0083e6000c10193c */
[C---:B------:R-:W-:Y:S01]  /*d55f0*/  IMAD.WIDE R196, R0.reuse, 0x4, R6 ;  /* 0x0000000400c47825 */ /* 0x040fe200078e0206 */
[----:B-1----:R-:W3:Y:S01]  /*d5600*/  LDL.LU R250, [R1+0x2cc] ;  /* 0x0002cc0001fa7983 */ /* 0x002ee20000300800 */
[-C--:B------:R-:W-:Y:S02]  /*d5610*/  ISETP.LT.AND P2, PT, R15, R18.reuse, !P2 ;  /* 0x000000120f00720c */ /* 0x080fe40005741270 */
[-C--:B------:R-:W-:Y:S01]  /*d5620*/  ISETP.LT.AND P1, PT, R11, R18.reuse, !P3 ;  /* 0x000000120b00720c */ /* 0x080fe20005f21270 */
[C---:B------:R-:W-:Y:S01]  /*d5630*/  IMAD.IADD R10, R0.reuse, 0x1, R16 ;  /* 0x00000001000a7824 */ /* 0x040fe200078e0210 */
[-C--:B------:R-:W-:Y:S01]  /*d5640*/  ISETP.LT.AND P6, PT, R17, R18.reuse, !P3 ;  /* 0x000000121100720c */ /* 0x080fe20005fc1270 */
[----:B------:R-:W-:Y:S01]  /*d5650*/  IMAD.WIDE R198, R0, 0x4, R8 ;  /* 0x0000000400c67825 */ /* 0x000fe200078e0208 */
[----:B------:R-:W1:Y:S01]  /*d5660*/  LDC R16, c[0x0][0x248] ;  /* 0x00009200ff107b82 */ /* 0x000e620000000800 */
[----:B------:R1:W-:Y:S04]  /*d5670*/  @P0 STG.E desc[UR60][R212.64], R249 ;  /* 0x000000f9d4000986 */ /* 0x0003e8000c10193c */
[----:B-1----:R-:W3:Y:S04]  /*d5680*/  LDL.LU R249, [R1+0x2bc] ;  /* 0x0002bc0001f97983 */ /* 0x002ee80000300800 */
[----:B--2---:R1:W-:Y:S04]  /*d5690*/  @P5 STG.E desc[UR60][R196.64], R252 ;  /* 0x000000fcc4005986 */ /* 0x0043e8000c10193c */
[----:B-1----:R-:W2:Y:S04]  /*d56a0*/  LDL.LU R252, [R1+0x29c] ;  /* 0x00029c0001fc7983 */ /* 0x002ea80000300800 */
[----:B------:R-:W2:Y:S01]  /*d56b0*/  LDL.LU R213, [R1+0x4214] ;  /* 0x0042140001d57983 */ /* 0x000ea20000300800 */
[----:B------:R-:W-:-:S03]  /*d56c0*/  ISETP.LT.AND P0, PT, R13, R18, !P3 ;  /* 0x000000120d00720c */ /* 0x000fc60005f01270 */
[----:B------:R-:W2:Y:S01]  /*d56d0*/  LDL.LU R212, [R1+0x421c] ;  /* 0x00421c0001d47983 */ /* 0x000ea20000300800 */
[----:B------:R-:W-:Y:S01]  /*d56e0*/  ISETP.LT.AND P3, PT, R15, R18, !P3 ;  /* 0x000000120f00720c */ /* 0x000fe20005f61270 */
[----:B------:R-:W-:Y:S02]  /*d56f0*/  IMAD.WIDE R196, R10, 0x4, R2 ;  /* 0x000000040ac47825 */ /* 0x000fe400078e0202 */
[----:B------:R1:W-:Y:S01]  /*d5700*/  @P2 STG.E desc[UR60][R198.64], R230 ;  /* 0x000000e6c6002986 */ /* 0x0003e2000c10193c */
[----:B------:R-:W-:Y:S01]  /*d5710*/  ISETP.GE.AND P5, PT, R204, R19, PT ;  /* 0x00000013cc00720c */ /* 0x000fe20003fa6270 */
[C---:B------:R-:W-:Y:S02]  /*d5720*/  IMAD.WIDE R204, R10.reuse, 0x4, R6 ;  /* 0x000000040acc7825 */ /* 0x040fe400078e0206 */
[----:B------:R1:W-:Y:S02]  /*d5730*/  @P1 STG.E desc[UR60][R196.64], R226 ;  /* 0x000000e2c4001986 */ /* 0x0003e4000c10193c */
[----:B-1----:R-:W-:-:S04]  /*d5740*/  IMAD.WIDE R198, R10, 0x4, R4 ;  /* 0x000000040ac67825 */ /* 0x002fc800078e0204 */
[C---:B------:R-:W-:Y:S01]  /*d5750*/  IMAD.WIDE R196, R10.reuse, 0x4, R8 ;  /* 0x000000040ac47825 */ /* 0x040fe200078e0208 */
[----:B------:R-:W-:Y:S04]  /*d5760*/  @P0 STG.E desc[UR60][R198.64], R222 ;  /* 0x000000dec6000986 */ /* 0x000fe8000c10193c */
[----:B------:R-:W-:Y:S04]  /*d5770*/  @P6 STG.E desc[UR60][R204.64], R214 ;  /* 0x000000d6cc006986 */ /* 0x000fe8000c10193c */
[----:B------:R1:W-:Y:S04]  /*d5780*/  @P3 STG.E desc[UR60][R196.64], R206 ;  /* 0x000000cec4003986 */ /* 0x0003e8000c10193c */
[----:B-1----:R-:W2:Y:S01]  /*d5790*/  LDL.LU R206, [R1+0x4230] ;  /* 0x0042300001ce7983 */ /* 0x002ea20000300800 */
[----:B----4-:R-:W-:-:S02]  /*d57a0*/  IADD3 R0, R10, R14, RZ ;  /* 0x0000000e0a007210 */ /* 0x010fc40007ffe0ff */
[----:B------:R-:W1:Y:S01]  /*d57b0*/  LDC R14, c[0x0][0x248] ;  /* 0x00009200ff0e7b82 */ /* 0x000e620000000800 */
[-C--:B------:R-:W-:Y:S02]  /*d57c0*/  ISETP.LT.AND P2, PT, R11, R18.reuse, !P4 ;  /* 0x000000120b00720c */ /* 0x080fe40006741270 */
[-C--:B------:R-:W-:Y:S01]  /*d57d0*/  ISETP.LT.AND P6, PT, R13, R18.reuse, !P4 ;  /* 0x000000120d00720c */ /* 0x080fe200067c1270 */
[----:B------:R-:W-:Y:S01]  /*d57e0*/  IMAD.WIDE R198, R0, 0x4, R2 ;  /* 0x0000000400c67825 */ /* 0x000fe200078e0202 */
[----:B------:R-:W-:-:S03]  /*d57f0*/  ISETP.LT.AND P1, PT, R17, R18, !P4 ;  /* 0x000000121100720c */ /* 0x000fc60006721270 */
[----:B------:R-:W-:Y:S01]  /*d5800*/  IMAD.WIDE R196, R0, 0x4, R4 ;  /* 0x0000000400c47825 */ /* 0x000fe200078e0204 */
[----:B------:R-:W-:-:S03]  /*d5810*/  ISETP.LT.AND P4, PT, R15, R18, !P4 ;  /* 0x000000120f00720c */ /* 0x000fc60006781270 */
[C---:B------:R-:W-:Y:S01]  /*d5820*/  IMAD.IADD R10, R0.reuse, 0x1, R16 ;  /* 0x00000001000a7824 */ /* 0x040fe200078e0210 */
[-C--:B------:R-:W-:Y:S01]  /*d5830*/  ISETP.LT.AND P3, PT, R17, R18.reuse, !P5 ;  /* 0x000000121100720c */ /* 0x080fe20006f61270 */
[----:B------:R-:W4:Y:S01]  /*d5840*/  LDC R16, c[0x0][0x248] ;  /* 0x00009200ff107b82 */ /* 0x000f220000000800 */
[----:B---3--:R3:W-:Y:S01]  /*d5850*/  @P2 STG.E desc[UR60][R198.64], R250 ;  /* 0x000000fac6002986 */ /* 0x0087e2000c10193c */
[----:B------:R-:W-:Y:S01]  /*d5860*/  ISETP.LT.AND P2, PT, R11, R18, !P5 ;  /* 0x000000120b00720c */ /* 0x000fe20006f41270 */
[----:B------:R-:W-:Y:S01]  /*d5870*/  IMAD.WIDE R204, R0, 0x4, R8 ;  /* 0x0000000400cc7825 */ /* 0x000fe200078e0208 */
[----:B------:R-:W-:-:S03]  /*d5880*/  ISETP.GE.AND P0, PT, R220, R19, PT ;  /* 0x00000013dc00720c */ /* 0x000fc60003f06270 */
[----:B---3--:R-:W-:-:S04]  /*d5890*/  IMAD.WIDE R198, R0, 0x4, R6 ;  /* 0x0000000400c67825 */ /* 0x008fc800078e0206 */
[C---:B-1----:R-:W-:Y:S02]  /*d58a0*/  IMAD.IADD R0, R10.reuse, 0x1, R14 ;  /* 0x000000010a007824 */ /* 0x042fe400078e020e */
[----:B------:R-:W1:Y:S01]  /*d58b0*/  LDC R14, c[0x0][0x248] ;  /* 0x00009200ff0e7b82 */ /* 0x000e620000000800 */
[----:B------:R3:W-:Y:S01]  /*d58c0*/  @P6 STG.E desc[UR60][R196.64], R249 ;  /* 0x000000f9c4006986 */ /* 0x0007e2000c10193c */
[-C--:B------:R-:W-:Y:S02]  /*d58d0*/  ISETP.LT.AND P6, PT, R13, R18.reuse, !P5 ;  /* 0x000000120d00720c */ /* 0x080fe40006fc1270 */
[----:B------:R-:W-:Y:S01]  /*d58e0*/  ISETP.LT.AND P5, PT, R15, R18, !P5 ;  /* 0x000000120f00720c */ /* 0x000fe20006fa1270 */
[----:B---3--:R-:W-:Y:S01]  /*d58f0*/  IMAD.WIDE R196, R10, 0x4, R2 ;  /* 0x000000040ac47825 */ /* 0x008fe200078e0202 */
[----:B--2---:R2:W-:Y:S04]  /*d5900*/  @P1 STG.E desc[UR60][R198.64], R252 ;  /* 0x000000fcc6001986 */ /* 0x0045e8000c10193c */
[----:B------:R3:W-:Y:S01]  /*d5910*/  @P4 STG.E desc[UR60][R204.64], R231 ;  /* 0x000000e7cc004986 */ /* 0x0007e2000c10193c */
[----:B------:R-:W-:-:S03]  /*d5920*/  ISETP.GE.AND P1, PT, R213, R19, PT ;  /* 0x00000013d500720c */ /* 0x000fc60003f26270 */
[----:B------:R-:W4:Y:S04]  /*d5930*/  LDL.LU R213, [R1+0x4238] ;  /* 0x0042380001d57983 */ /* 0x000f280000300800 */
[----:B------:R1:W-:Y:S01]  /*d5940*/  @P2 STG.E desc[UR60][R196.64], R227 ;  /* 0x000000e3c4002986 */ /* 0x0003e2000c10193c */
[----:B------:R-:W-:Y:S01]  /*d5950*/  ISETP.LT.AND P4, PT, R11, R18, !P0 ;  /* 0x000000120b00720c */ /* 0x000fe20004781270 */
[----:B--2---:R-:W-:-:S04]  /*d5960*/  IMAD.WIDE R198, R10, 0x4, R4 ;  /* 0x000000040ac67825 */ /* 0x004fc800078e0204 */
[C---:B---3--:R-:W-:Y:S01]  /*d5970*/  IMAD.WIDE R204, R10.reuse, 0x4, R6 ;  /* 0x000000040acc7825 */ /* 0x048fe200078e0206 */
[----:B------:R2:W-:Y:S04]  /*d5980*/  @P6 STG.E desc[UR60][R198.64], R223 ;  /* 0x000000dfc6006986 */ /* 0x0005e8000c10193c */
[----:B------:R-:W-:Y:S01]  /*d5990*/  @P3 STG.E desc[UR60][R204.64], R215 ;  /* 0x000000d7cc003986 */ /* 0x000fe2000c10193c */
[-C--:B------:R-:W-:Y:S01]  /*d59a0*/  ISETP.LT.AND P3, PT, R13, R18.reuse, !P0 ;  /* 0x000000120d00720c */ /* 0x080fe20004761270 */
[----:B-1----:R-:W-:Y:S01]  /*d59b0*/  IMAD.WIDE R196, R10, 0x4, R8 ;  /* 0x000000040ac47825 */ /* 0x002fe200078e0208 */
[----:B------:R-:W-:Y:S02]  /*d59c0*/  ISETP.GE.AND P2, PT, R212, R19, PT ;  /* 0x00000013d400720c */ /* 0x000fe40003f46270 */
[----:B------:R-:W3:Y:S04]  /*d59d0*/  LDL.LU R212, [R1+0x422c] ;  /* 0x00422c0001d47983 */ /* 0x000ee80000300800 */
[----:B------:R1:W-:Y:S01]  /*d59e0*/  @P5 STG.E desc[UR60][R196.64], R207 ;  /* 0x000000cfc4005986 */ /* 0x0003e2000c10193c */
[----:B------:R-:W-:-:S02]  /*d59f0*/  ISETP.LT.AND P6, PT, R17, R18, !P0 ;  /* 0x000000121100720c */ /* 0x000fc400047c1270 */
[C---:B----4-:R-:W-:Y:S01]  /*d5a00*/  IADD3 R10, R0.reuse, R16, RZ ;  /* 0x00000010000a7210 */ /* 0x050fe20007ffe0ff */
[C---:B--2---:R-:W-:Y:S01]  /*d5a10*/  IMAD.WIDE R198, R0.reuse, 0x4, R2 ;  /* 0x0000000400c67825 */ /* 0x044fe200078e0202 */
[----:B------:R-:W2:Y:S01]  /*d5a20*/  LDC R16, c[0x0][0x248] ;  /* 0x00009200ff107b82 */ /* 0x000ea20000000800 */
[-C--:B------:R-:W-:Y:S02]  /*d5a30*/  ISETP.LT.AND P0, PT, R15, R18.reuse, !P0 ;  /* 0x000000120f00720c */ /* 0x080fe40004701270 */
[----:B-1----:R-:W-:Y:S01]  /*d5a40*/  IMAD.WIDE R196, R0, 0x4, R4 ;  /* 0x0000000400c47825 */ /* 0x002fe200078e0204 */
[----:B------:R1:W-:Y:S04]  /*d5a50*/  @P4 STG.E desc[UR60][R198.64], R28 ;  /* 0x0000001cc6004986 */ /* 0x0003e8000c10193c */
[----:B------:R4:W-:Y:S01]  /*d5a60*/  @P3 STG.E desc[UR60][R196.64], R24 ;  /* 0x00000018c4003986 */ /* 0x0009e2000c10193c */
[----:B------:R-:W-:-:S02]  /*d5a70*/  ISETP.LT.AND P5, PT, R11, R18, !P1 ;  /* 0x000000120b00720c */ /* 0x000fc40004fa1270 */
[----:B------:R-:W-:Y:S01]  /*d5a80*/  ISETP.LT.AND P4, PT, R13, R18, !P1 ;  /* 0x000000120d00720c */ /* 0x000fe20004f81270 */
[----:B-1----:R-:W-:-:S04]  /*d5a90*/  IMAD.WIDE R198, R0, 0x4, R6 ;  /* 0x0000000400c67825 */ /* 0x002fc800078e0206 */
[----:B----4-:R-:W-:-:S04]  /*d5aa0*/  IMAD.WIDE R196, R0, 0x4, R8 ;  /* 0x0000000400c47825 */ /* 0x010fc800078e0208 */
[----:B------:R-:W-:Y:S02]  /*d5ab0*/  IMAD.IADD R0, R10, 0x1, R14 ;  /* 0x000000010a007824 */ /* 0x000fe400078e020e */
[----:B------:R-:W1:Y:S01]  /*d5ac0*/  LDC R14, c[0x0][0x248] ;  /* 0x00009200ff0e7b82 */ /* 0x000e620000000800 */
[----:B------:R-:W-:Y:S01]  /*d5ad0*/  ISETP.GE.AND P3, PT, R206, R19, PT ;  /* 0x00000013ce00720c */ /* 0x000fe20003f66270 */
[----:B------:R4:W-:Y:S04]  /*d5ae0*/  @P6 STG.E desc[UR60][R198.64], R36 ;  /* 0x00000024c6006986 */ /* 0x0009e8000c10193c */
[----:B------:R-:W3:Y:S01]  /*d5af0*/  LDL.LU R206, [R1+0x4234] ;  /* 0x0042340001ce7983 */ /* 0x000ee20000300800 */
[----:B------:R-:W-:-:S03]  /*d5b00*/  ISETP.LT.AND P6, PT, R17, R18, !P1 ;  /* 0x000000121100720c */ /* 0x000fc60004fc1270 */
[----:B------:R2:W-:Y:S01]  /*d5b10*/  @P0 STG.E desc[UR60][R196.64], R20 ;  /* 0x00000014c4000986 */ /* 0x0005e2000c10193c */
[-C--:B------:R-:W-:Y:S01]  /*d5b20*/  ISETP.LT.AND P1, PT, R15, R18.reuse, !P1 ;  /* 0x000000120f00720c */ /* 0x080fe20004f21270 */
[----:B------:R-:W-:Y:S01]  /*d5b30*/  IMAD.WIDE R204, R10, 0x4, R4 ;  /* 0x000000040acc7825 */ /* 0x000fe200078e0204 */
[----:B------:R-:W-:-:S03]  /*d5b40*/  ISETP.LT.AND P0, PT, R11, R18, !P2 ;  /* 0x000000120b00720c */ /* 0x000fc60005701270 */
[----:B----4-:R-:W-:-:S04]  /*d5b50*/  IMAD.WIDE R198, R10, 0x4, R2 ;  /* 0x000000040ac67825 */ /* 0x010fc800078e0202 */
[C---:B--2---:R-:W-:Y:S01]  /*d5b60*/  IMAD.WIDE R196, R0.reuse, 0x4, R2 ;  /* 0x0000000400c47825 */ /* 0x044fe200078e0202 */
[----:B------:R2:W-:Y:S04]  /*d5b70*/  @P5 STG.E desc[UR60][R198.64], R40 ;  /* 0x00000028c6005986 */ /* 0x0005e8000c10193c */
[----:B------:R4:W-:Y:S01]  /*d5b80*/  @P4 STG.E desc[UR60][R204.64], R32 ;  /* 0x00000020cc004986 */ /* 0x0009e2000c10193c */
[----:B------:R-:W-:Y:S02]  /*d5b90*/  IMAD.IADD R207, R0, 0x1, R16 ;  /* 0x0000000100cf7824 */ /* 0x000fe400078e0210 */
[----:B--2---:R-:W-:-:S04]  /*d5ba0*/  IMAD.WIDE R198, R10, 0x4, R8 ;  /* 0x000000040ac67825 */ /* 0x004fc800078e0208 */
[----:B----4-:R-:W-:Y:S01]  /*d5bb0*/  IMAD.WIDE R204, R10, 0x4, R6 ;  /* 0x000000040acc7825 */ /* 0x010fe200078e0206 */
[----:B------:R-:W2:Y:S01]  /*d5bc0*/  LDL.LU R32, [R1+0x4260] ;  /* 0x0042600001207983 */ /* 0x000ea20000300800 */
[-C--:B------:R-:W-:Y:S02]  /*d5bd0*/  ISETP.LT.AND P4, PT, R13, R18.reuse, !P2 ;  /* 0x000000120d00720c */ /* 0x080fe40005781270 */
[----:B------:R-:W-:Y:S01]  /*d5be0*/  ISETP.LT.AND P5, PT, R17, R18, !P2 ;  /* 0x000000121100720c */ /* 0x000fe200057a1270 */
[----:B------:R-:W4:Y:S01]  /*d5bf0*/  LDC R10, c[0x0][0x248] ;  /* 0x00009200ff0a7b82 */ /* 0x000f220000000800 */
[----:B------:R-:W-:Y:S04]  /*d5c00*/  @P6 STG.E desc[UR60][R204.64], R60 ;  /* 0x0000003ccc006986 */ /* 0x000fe8000c10193c */
[----:B------:R-:W-:Y:S04]  /*d5c10*/  @P1 STG.E desc[UR60][R198.64], R56 ;  /* 0x00000038c6001986 */ /* 0x000fe8000c10193c */
[----:B------:R1:W-:Y:S02]  /*d5c20*/  @P0 STG.E desc[UR60][R196.64], R29 ;  /* 0x0000001dc4000986 */ /* 0x0003e4000c10193c */
[----:B-1----:R-:W-:-:S02]  /*d5c30*/  IADD3 R197, R207, R14, RZ ;  /* 0x0000000ecfc57210 */ /* 0x002fc40007ffe0ff */
[----:B------:R-:W2:Y:S04]  /*d5c40*/  LDL.LU R14, [R1+0x425c] ;  /* 0x00425c00010e7983 */ /* 0x000ea80000300800 */
[----:B------:R-:W2:Y:S01]  /*d5c50*/  LDL.LU R16, [R1+0x4258] ;  /* 0x0042580001107983 */ /* 0x000ea20000300800 */
[----:B------:R-:W-:Y:S01]  /*d5c60*/  IMAD.WIDE R204, R0, 0x4, R4 ;  /* 0x0000000400cc7825 */ /* 0x000fe200078e0204 */
[----:B------:R-:W-:-:S04]  /*d5c70*/  ISETP.LT.AND P2, PT, R15, R18, !P2 ;  /* 0x000000120f00720c */ /* 0x000fc80005741270 */
[----:B------:R1:W-:Y:S01]  /*d5c80*/  @P4 STG.E desc[UR60][R204.64], R25 ;  /* 0x00000019cc004986 */ /* 0x0003e2000c10193c */
[-C--:B------:R-:W-:Y:S02]  /*d5c90*/  ISETP.LT.AND P1, PT, R11, R18.reuse, !P3 ;  /* 0x000000120b00720c */ /* 0x080fe40005f21270 */
[----:B------:R-:W-:Y:S01]  /*d5ca0*/  ISETP.LT.AND P4, PT, R13, R18, !P3 ;  /* 0x000000120d00720c */ /* 0x000fe20005f81270 */
[----:B-1----:R-:W-:-:S05]  /*d5cb0*/  IMAD.WIDE R24, R0, 0x4, R6 ;  /* 0x0000000400187825 */ /* 0x002fca00078e0206 */
[----:B------:R1:W-:Y:S01]  /*d5cc0*/  @P5 STG.E desc[UR60][R24.64], R37 ;  /* 0x0000002518005986 */ /* 0x0003e2000c10193c */
[-C--:B------:R-:W-:Y:S02]  /*d5cd0*/  ISETP.LT.AND P5, PT, R17, R18.reuse, !P3 ;  /* 0x000000121100720c */ /* 0x080fe40005fa1270 */
[----:B------:R-:W-:Y:S01]  /*d5ce0*/  ISETP.LT.AND P3, PT, R15, R18, !P3 ;  /* 0x000000120f00720c */ /* 0x000fe20005f61270 */
[----:B------:R-:W-:-:S04]  /*d5cf0*/  IMAD.WIDE R28, R207, 0x4, R2 ;  /* 0x00000004cf1c7825 */ /* 0x000fc800078e0202 */
[----:B-1----:R-:W-:Y:S02]  /*d5d00*/  IMAD.WIDE R24, R0, 0x4, R8 ;  /* 0x0000000400187825 */ /* 0x002fe400078e0208 */
[----:B------:R-:W1:Y:S02]  /*d5d10*/  LDC R0, c[0x0][0x248] ;  /* 0x00009200ff007b82 */ /* 0x000e640000000800 */
[C---:B------:R-:W-:Y:S01]  /*d5d20*/  IMAD.WIDE R36, R207.reuse, 0x4, R4 ;  /* 0x00000004cf247825 */ /* 0x040fe200078e0204 */
[----:B------:R1:W-:Y:S04]  /*d5d30*/  @P2 STG.E desc[UR60][R24.64], R21 ;  /* 0x0000001518002986 */ /* 0x0003e8000c10193c */
[----:B------:R1:W-:Y:S04]  /*d5d40*/  @P1 STG.E desc[UR60][R28.64], R41 ;  /* 0x000000291c001986 */ /* 0x0003e8000c10193c */
[----:B------:R1:W-:Y:S02]  /*d5d50*/  @P4 STG.E desc[UR60][R36.64], R33 ;  /* 0x0000002124004986 */ /* 0x0003e4000c10193c */
[----:B-1----:R-:W-:-:S04]  /*d5d60*/  IMAD.WIDE R20, R207, 0x4, R6 ;  /* 0x00000004cf147825 */ /* 0x002fc800078e0206 */
[----:B------:R-:W-:-:S04]  /*d5d70*/  IMAD.WIDE R24, R207, 0x4, R8 ;  /* 0x00000004cf187825 */ /* 0x000fc800078e0208 */
[C---:B------:R-:W-:Y:S01]  /*d5d80*/  IMAD.WIDE R28, R197.reuse, 0x4, R2 ;  /* 0x00000004c51c7825 */ /* 0x040fe200078e0202 */
[----:B------:R1:W-:Y:S04]  /*d5d90*/  @P5 STG.E desc[UR60][R20.64], R61 ;  /* 0x0000003d14005986 */ /* 0x0003e8000c10193c */
[----:B------:R1:W-:Y:S01]  /*d5da0*/  @P3 STG.E desc[UR60][R24.64], R57 ;  /* 0x0000003918003986 */ /* 0x0003e2000c10193c */
[C---:B------:R-:W-:Y:S02]  /*d5db0*/  IMAD.IADD R33, R197.reuse, 0x1, R0 ;  /* 0x00000001c5217824 */ /* 0x040fe400078e0200 */
[----:B------:R-:W2:Y:S01]  /*d5dc0*/  LDC R0, c[0x0][0x248] ;  /* 0x00009200ff007b82 */ /* 0x000ea20000000800 */
[----:B-1----:R-:W-:-:S04]  /*d5dd0*/  IMAD.WIDE R20, R197, 0x4, R4 ;  /* 0x00000004c5147825 */ /* 0x002fc800078e0204 */
[----:B------:R-:W-:-:S04]  /*d5de0*/  IMAD.WIDE R24, R197, 0x4, R6 ;  /* 0x00000004c5187825 */ /* 0x000fc800078e0206 */
[----:B----4-:R-:W-:Y:S02]  /*d5df0*/  IMAD.IADD R37, R33, 0x1, R10 ;  /* 0x0000000121257824 */ /* 0x010fe400078e020a */
[----:B------:R-:W1:Y:S01]  /*d5e00*/  LDC R10, c[0x0][0x248] ;  /* 0x00009200ff0a7b82 */ /* 0x000e620000000800 */
[----:B------:R-:W-:-:S04]  /*d5e10*/  ISETP.GE.AND P6, PT, R213, R19, PT ;  /* 0x00000013d500720c */ /* 0x000fc80003fc6270 */
[-C--:B------:R-:W-:Y:S02]  /*d5e20*/  ISETP.LT.AND P2, PT, R11, R18.reuse, !P6 ;  /* 0x000000120b00720c */ /* 0x080fe40007741270 */
[-C--:B------:R-:W-:Y:S02]  /*d5e30*/  ISETP.LT.AND P1, PT, R13, R18.reuse, !P6 ;  /* 0x000000120d00720c */ /* 0x080fe40007721270 */
[-C--:B------:R-:W-:Y:S02]  /*d5e40*/  ISETP.LT.AND P4, PT, R17, R18.reuse, !P6 ;  /* 0x000000121100720c */ /* 0x080fe40007781270 */
[----:B------:R-:W-:Y:S02]  /*d5e50*/  ISETP.LT.AND P6, PT, R15, R18, !P6 ;  /* 0x000000120f00720c */ /* 0x000fe400077c1270 */
[----:B---3--:R-:W-:-:S05]  /*d5e60*/  ISETP.GE.AND P0, PT, R212, R19, PT ;  /* 0x00000013d400720c */ /* 0x008fca0003f06270 */
[----:B------:R3:W-:Y:S01]  /*d5e70*/  @P2 STG.E desc[UR60][R28.64], R30 ;  /* 0x0000001e1c002986 */ /* 0x0007e2000c10193c */
[-C--:B------:R-:W-:Y:S02]  /*d5e80*/  ISETP.LT.AND P3, PT, R11, R18.reuse, !P0 ;  /* 0x000000120b00720c */ /* 0x080fe40004761270 */
[-C--:B------:R-:W-:Y:S01]  /*d5e90*/  ISETP.LT.AND P2, PT, R13, R18.reuse, !P0 ;  /* 0x000000120d00720c */ /* 0x080fe20004741270 */
[----:B------:R4:W-:Y:S04]  /*d5ea0*/  @P1 STG.E desc[UR60][R20.64], R26 ;  /* 0x0000001a14001986 */ /* 0x0009e8000c10193c */
[----:B------:R1:W-:Y:S01]  /*d5eb0*/  @P4 STG.E desc[UR60][R24.64], R38 ;  /* 0x0000002618004986 */ /* 0x0003e2000c10193c */
[-C--:B------:R-:W-:Y:S02]  /*d5ec0*/  ISETP.LT.AND P4, PT, R17, R18.reuse, !P0 ;  /* 0x000000121100720c */ /* 0x080fe40004781270 */
[----:B------:R-:W-:Y:S01]  /*d5ed0*/  ISETP.LT.AND P0, PT, R15, R18, !P0 ;  /* 0x000000120f00720c */ /* 0x000fe20004701270 */
[----:B---3--:R-:W-:-:S04]  /*d5ee0*/  IMAD.WIDE R28, R33, 0x4, R4 ;  /* 0x00000004211c7825 */ /* 0x008fc800078e0204 */
[----:B----4-:R-:W-:-:S04]  /*d5ef0*/  IMAD.WIDE R20, R197, 0x4, R8 ;  /* 0x00000004c5147825 */ /* 0x010fc800078e0208 */
[C---:B-1----:R-:W-:Y:S01]  /*d5f00*/  IMAD.WIDE R24, R33.reuse, 0x4, R2 ;  /* 0x0000000421187825 */ /* 0x042fe200078e0202 */
[----:B------:R-:W3:Y:S04]  /*d5f10*/  LDL.LU R26, [R1+0x4254] ;  /* 0x00425400011a7983 */ /* 0x000ee80000300800 */
[----:B------:R1:W-:Y:S04]  /*d5f20*/  @P6 STG.E desc[UR60][R20.64], R22 ;  /* 0x0000001614006986 */ /* 0x0003e8000c10193c */
[----:B------:R4:W-:Y:S04]  /*d5f30*/  @P3 STG.E desc[UR60][R24.64], R42 ;  /* 0x0000002a18003986 */ /* 0x0009e8000c10193c */
[----:B------:R4:W-:Y:S01]  /*d5f40*/  @P2 STG.E desc[UR60][R28.64], R34 ;  /* 0x000000221c002986 */ /* 0x0009e2000c10193c */
[----:B------:R-:W-:Y:S01]  /*d5f50*/  ISETP.GE.AND P5, PT, R206, R19, PT ;  /* 0x00000013ce00720c */ /* 0x000fe20003fa6270 */
[----:B-1----:R-:W-:-:S03]  /*d5f60*/  IMAD.WIDE R20, R33, 0x4, R6 ;  /* 0x0000000421147825 */ /* 0x002fc600078e0206 */
[-C--:B------:R-:W-:Y:S02]  /*d5f70*/  ISETP.LT.AND P2, PT, R11, R18.reuse, !P5 ;  /* 0x000000120b00720c */ /* 0x080fe40006f41270 */
[-C--:B------:R-:W-:Y:S02]  /*d5f80*/  ISETP.LT.AND P3, PT, R13, R18.reuse, !P5 ;  /* 0x000000120d00720c */ /* 0x080fe40006f61270 */
[----:B------:R-:W-:Y:S01]  /*d5f90*/  ISETP.LT.AND P6, PT, R17, R18, !P5 ;  /* 0x000000121100720c */ /* 0x000fe20006fc1270 */
[----:B----4-:R-:W-:Y:S01]  /*d5fa0*/  IMAD.WIDE R24, R33, 0x4, R8 ;  /* 0x0000000421187825 */ /* 0x010fe200078e0208 */
[----:B------:R1:W-:Y:S03]  /*d5fb0*/  @P4 STG.E desc[UR60][R20.64], R62 ;  /* 0x0000003e14004986 */ /* 0x0003e6000c10193c */
[C---:B------:R-:W-:Y:S01]  /*d5fc0*/  IMAD.WIDE R28, R37.reuse, 0x4, R6 ;  /* 0x00000004251c7825 */ /* 0x040fe200078e0206 */
[----:B------:R4:W-:Y:S03]  /*d5fd0*/  @P0 STG.E desc[UR60][R24.64], R58 ;  /* 0x0000003a18000986 */ /* 0x0009e6000c10193c */
[----:B-1----:R-:W-:-:S04]  /*d5fe0*/  IMAD.WIDE R20, R37, 0x4, R2 ;  /* 0x0000000425147825 */ /* 0x002fc800078e0202 */
[----:B----4-:R-:W-:Y:S01]  /*d5ff0*/  IMAD.WIDE R24, R37, 0x4, R4 ;  /* 0x0000000425187825 */ /* 0x010fe200078e0204 */
[----:B------:R1:W-:Y:S04]  /*d6000*/  @P2 STG.E desc[UR60][R20.64], R31 ;  /* 0x0000001f14002986 */ /* 0x0003e8000c10193c */
[----:B------:R4:W-:Y:S04]  /*d6010*/  @P3 STG.E desc[UR60][R24.64], R27 ;  /* 0x0000001b18003986 */ /* 0x0009e8000c10193c */
[----:B------:R-:W-:Y:S01]  /*d6020*/  @P6 STG.E desc[UR60][R28.64], R39 ;  /* 0x000000271c006986 */ /* 0x000fe2000c10193c */
[----:B--2---:R-:W-:-:S02]  /*d6030*/  ISETP.GE.AND P4, PT, R14, R19, PT ;  /* 0x000000130e00720c */ /* 0x004fc40003f86270 */
[-C--:B------:R-:W-:Y:S01]  /*d6040*/  ISETP.GE.AND P6, PT, R16, R19.reuse, PT ;  /* 0x000000131000720c */ /* 0x080fe20003fc6270 */
[----:B------:R-:W2:Y:S04]  /*d6050*/  LDL.LU R14, [R1+0x4250] ;  /* 0x00425000010e7983 */ /* 0x000ea80000300800 */
[----:B------:R-:W3:Y:S01]  /*d6060*/  LDL.LU R16, [R1+0x424c] ;  /* 0x00424c0001107983 */ /* 0x000ee20000300800 */
[----:B------:R-:W-:Y:S02]  /*d6070*/  ISETP.GE.AND P1, PT, R32, R19, PT ;  /* 0x000000132000720c */ /* 0x000fe40003f26270 */
[----:B------:R-:W-:Y:S02]  /*d6080*/  ISETP.LT.AND P5, PT, R15, R18, !P5 ;  /* 0x000000120f00720c */ /* 0x000fe40006fa1270 */
[C---:B------:R-:W-:Y:S01]  /*d6090*/  IADD3 R33, R37.reuse, R0, RZ ;  /* 0x0000000025217210 */ /* 0x040fe20007ffe0ff */
[----:B-1----:R-:W-:Y:S01]  /*d60a0*/  IMAD.WIDE R20, R37, 0x4, R8 ;  /* 0x0000000425147825 */ /* 0x002fe200078e0208 */
[-C--:B------:R-:W-:Y:S01]  /*d60b0*/  ISETP.LT.AND P0, PT, R11, R18.reuse, !P1 ;  /* 0x000000120b00720c */ /* 0x080fe20004f01270 */
[----:B------:R-:W1:Y:S01]  /*d60c0*/  LDC R0, c[0x0][0x248] ;  /* 0x00009200ff007b82 */ /* 0x000e620000000800 */
[-C--:B------:R-:W-:Y:S01]  /*d60d0*/  ISETP.LT.AND P2, PT, R13, R18.reuse, !P1 ;  /* 0x000000120d00720c */ /* 0x080fe20004f41270 */
[----:B----4-:R-:W-:Y:S01]  /*d60e0*/  IMAD.WIDE R24, R33, 0x4, R2 ;  /* 0x0000000421187825 */ /* 0x010fe200078e0202 */
[----:B------:R-:W-:-:S02]  /*d60f0*/  ISETP.LT.AND P3, PT, R17, R18, !P1 ;  /* 0x000000121100720c */ /* 0x000fc40004f61270 */
[-C--:B------:R-:W-:Y:S01]  /*d6100*/  ISETP.LT.AND P1, PT, R15, R18.reuse, !P1 ;  /* 0x000000120f00720c */ /* 0x080fe20004f21270 */
[----:B------:R-:W4:Y:S04]  /*d6110*/  LDL.LU R30, [R1+0x4248] ;  /* 0x00424800011e7983 */ /* 0x000f280000300800 */
[----:B------:R1:W-:Y:S04]  /*d6120*/  @P5 STG.E desc[UR60][R20.64], R23 ;  /* 0x0000001714005986 */ /* 0x0003e8000c10193c */
[----:B------:R1:W-:Y:S01]  /*d6130*/  @P0 STG.E desc[UR60][R24.64], R43 ;  /* 0x0000002b18000986 */ /* 0x0003e2000c10193c */
[----:B------:R-:W-:-:S02]  /*d6140*/  ISETP.LT.AND P0, PT, R11, R18, !P4 ;  /* 0x000000120b00720c */ /* 0x000fc40006701270 */
[----:B------:R-:W-:Y:S01]  /*d6150*/  ISETP.LT.AND P5, PT, R13, R18, !P4 ;  /* 0x000000120d00720c */ /* 0x000fe200067a1270 */
[C---:B------:R-:W-:Y:S02]  /*d6160*/  IMAD.IADD R27, R33.reuse, 0x1, R10 ;  /* 0x00000001211b7824 */ /* 0x040fe400078e020a */
[----:B------:R-:W3:Y:S01]  /*d6170*/  LDC R10, c[0x0][0x248] ;  /* 0x00009200ff0a7b82 */ /* 0x000ee20000000800 */
[----:B-1----:R-:W-:-:S04]  /*d6180*/  IMAD.WIDE R20, R33, 0x4, R4 ;  /* 0x0000000421147825 */ /* 0x002fc800078e0204 */
[----:B------:R-:W-:-:S04]  /*d6190*/  IMAD.WIDE R22, R33, 0x4, R6 ;  /* 0x0000000421167825 */ /* 0x000fc800078e0206 */
[----:B------:R-:W-:Y:S01]  /*d61a0*/  IMAD.WIDE R24, R33, 0x4, R8 ;  /* 0x0000000421187825 */ /* 0x000fe200078e0208 */
[----:B------:R1:W-:Y:S01]  /*d61b0*/  @P2 STG.E desc[UR60][R20.64], R35 ;  /* 0x0000002314002986 */ /* 0x0003e2000c10193c */
[----:B------:R-:W-:-:S03]  /*d61c0*/  ISETP.LT.AND P2, PT, R17, R18, !P4 ;  /* 0x000000121100720c */ /* 0x000fc60006741270 */
[----:B------:R1:W-:Y:S01]  /*d61d0*/  @P3 STG.E desc[UR60][R22.64], R63 ;  /* 0x0000003f16003986 */ /* 0x0003e2000c10193c */
[----:B------:R-:W-:-:S03]  /*d61e0*/  ISETP.LT.AND P4, PT, R15, R18, !P4 ;  /* 0x000000120f00720c */ /* 0x000fc60006781270 */
[----:B------:R1:W-:Y:S01]  /*d61f0*/  @P1 STG.E desc[UR60][R24.64], R59 ;  /* 0x0000003b18001986 */ /* 0x0003e2000c10193c */
[----:B------:R-:W-:Y:S01]  /*d6200*/  ISETP.LT.AND P3, PT, R11, R18, !P6 ;  /* 0x000000120b00720c */ /* 0x000fe20007761270 */
[----:B-1----:R-:W-:-:S04]  /*d6210*/  IMAD.WIDE R20, R27, 0x4, R2 ;  /* 0x000000041b147825 */ /* 0x002fc800078e0202 */
[----:B------:R-:W-:-:S04]  /*d6220*/  IMAD.WIDE R22, R27, 0x4, R4 ;  /* 0x000000041b167825 */ /* 0x000fc800078e0204 */
[----:B------:R-:W-:Y:S01]  /*d6230*/  IMAD.WIDE R24, R27, 0x4, R6 ;  /* 0x000000041b187825 */ /* 0x000fe200078e0206 */
[----:B------:R1:W-:Y:S04]  /*d6240*/  @P0 STG.E desc[UR60][R20.64], R48 ;  /* 0x0000003014000986 */ /* 0x0003e8000c10193c */
[----:B------:R1:W-:Y:S01]  /*d6250*/  @P5 STG.E desc[UR60][R22.64], R52 ;  /* 0x0000003416005986 */ /* 0x0003e2000c10193c */
[----:B------:R-:W-:Y:S01]  /*d6260*/  ISETP.LT.AND P5, PT, R13, R18, !P6 ;  /* 0x000000120d00720c */ /* 0x000fe200077a1270 */
[C---:B------:R-:W-:Y:S02]  /*d6270*/  IMAD.IADD R29, R27.reuse, 0x1, R0 ;  /* 0x000000011b1d7824 */ /* 0x040fe400078e0200 */
[----:B------:R-:W-:Y:S01]  /*d6280*/  @P2 STG.E desc[UR60][R24.64], R68 ;  /* 0x0000004418002986 */ /* 0x000fe2000c10193c */
[----:B------:R-:W3:Y:S01]  /*d6290*/  LDC R0, c[0x0][0x248] ;  /* 0x00009200ff007b82 */ /* 0x000ee20000000800 */
[----:B-1----:R-:W-:-:S04]  /*d62a0*/  IMAD.WIDE R20, R27, 0x4, R8 ;  /* 0x000000041b147825 */ /* 0x002fc800078e0208 */
[C---:B------:R-:W-:Y:S01]  /*d62b0*/  IMAD.WIDE R22, R29.reuse, 0x4, R2 ;  /* 0x000000041d167825 */ /* 0x040fe200078e0202 */
[----:B------:R1:W-:Y:S04]  /*d62c0*/  @P4 STG.E desc[UR60][R20.64], R44 ;  /* 0x0000002c14004986 */ /* 0x0003e8000c10193c */
[----:B------:R3:W-:Y:S01]  /*d62d0*/  @P3 STG.E desc[UR60][R22.64], R72 ;  /* 0x0000004816003986 */ /* 0x0007e2000c10193c */
[----:B-1----:R-:W-:-:S05]  /*d62e0*/  IMAD.WIDE R20, R29, 0x4, R4 ;  /* 0x000000041d147825 */ /* 0x002fca00078e0204 */
[----:B------:R1:W-:Y:S01]  /*d62f0*/  @P5 STG.E desc[UR60][R20.64], R64 ;  /* 0x0000004014005986 */ /* 0x0003e2000c10193c */
[-C--:B--2---:R-:W-:Y:S02]  /*d6300*/  ISETP.GE.AND P0, PT, R14, R19.reuse, PT ;  /* 0x000000130e00720c */ /* 0x084fe40003f06270 */
[-C--:B---3--:R-:W-:Y:S01]  /*d6310*/  ISETP.GE.AND P5, PT, R16, R19.reuse, PT ;  /* 0x000000131000720c */ /* 0x088fe20003fa6270 */
[----:B------:R-:W2:Y:S04]  /*d6320*/  LDL.LU R14, [R1+0x4244] ;  /* 0x00424400010e7983 */ /* 0x000ea80000300800 */
[----:B------:R-:W3:Y:S01]  /*d6330*/  LDL.LU R16, [R1+0x4240] ;  /* 0x0042400001107983 */ /* 0x000ee20000300800 */
[----:B------:R-:W-:Y:S02]  /*d6340*/  ISETP.LT.AND P2, PT, R17, R18, !P6 ;  /* 0x000000121100720c */ /* 0x000fe40007741270 */
[----:B------:R-:W-:-:S02]  /*d6350*/  ISETP.GE.AND P1, PT, R26, R19, PT ;  /* 0x000000131a00720c */ /* 0x000fc40003f26270 */
[-C--:B------:R-:W-:Y:S01]  /*d6360*/  ISETP.LT.AND P6, PT, R15, R18.reuse, !P6 ;  /* 0x000000120f00720c */ /* 0x080fe200077c1270 */
[----:B------:R-:W-:Y:S01]  /*d6370*/  IMAD.WIDE R22, R29, 0x4, R6 ;  /* 0x000000041d167825 */ /* 0x000fe200078e0206 */
[-C--:B------:R-:W-:Y:S02]  /*d6380*/  ISETP.LT.AND P4, PT, R11, R18.reuse, !P1 ;  /* 0x000000120b00720c */ /* 0x080fe40004f81270 */
[----:B------:R-:W-:Y:S02]  /*d6390*/  ISETP.LT.AND P3, PT, R13, R18, !P1 ;  /* 0x000000120d00720c */ /* 0x000fe40004f61270 */
[C---:B------:R-:W-:Y:S01]  /*d63a0*/  IADD3 R31, R29.reuse, R10, RZ ;  /* 0x0000000a1d1f7210 */ /* 0x040fe20007ffe0ff */
[----:B-1----:R-:W-:Y:S01]  /*d63b0*/  IMAD.WIDE R20, R29, 0x4, R8 ;  /* 0x000000041d147825 */ /* 0x002fe200078e0208 */
[----:B------:R-:W1:Y:S01]  /*d63c0*/  LDC R10, c[0x0][0x248] ;  /* 0x00009200ff0a7b82 */ /* 0x000e620000000800 */
[----:B------:R4:W-:Y:S02]  /*d63d0*/  @P2 STG.E desc[UR60][R22.64], R92 ;  /* 0x0000005c16002986 */ /* 0x0009e4000c10193c */
[----:B------:R-:W-:Y:S01]  /*d63e0*/  IMAD.WIDE R24, R31, 0x4, R4 ;  /* 0x000000041f187825 */ /* 0x000fe200078e0204 */
[-C--:B------:R-:W-:Y:S01]  /*d63f0*/  ISETP.LT.AND P2, PT, R17, R18.reuse, !P1 ;  /* 0x000000121100720c */ /* 0x080fe20004f41270 */
[----:B------:R4:W-:Y:S01]  /*d6400*/  @P6 STG.E desc[UR60][R20.64], R88 ;  /* 0x0000005814006986 */ /* 0x0009e2000c10193c */
[----:B------:R-:W-:-:S02]  /*d6410*/  ISETP.LT.AND P1, PT, R15, R18, !P1 ;  /* 0x000000120f00720c */ /* 0x000fc40004f21270 */
[----:B------:R-:W-:Y:S01]  /*d6420*/  ISETP.LT.AND P6, PT, R13, R18, !P0 ;  /* 0x000000120d00720c */ /* 0x000fe200047c1270 */
[----:B----4-:R-:W-:-:S05]  /*d6430*/  IMAD.WIDE R22, R31, 0x4, R2 ;  /* 0x000000041f167825 */ /* 0x010fca00078e0202 */
[----:B------:R4:W-:Y:S01]  /*d6440*/  @P4 STG.E desc[UR60][R22.64], R49 ;  /* 0x0000003116004986 */ /* 0x0009e2000c10193c */
[----:B------:R-:W-:-:S03]  /*d6450*/  ISETP.LT.AND P4, PT, R11, R18, !P0 ;  /* 0x000000120b00720c */ /* 0x000fc60004781270 */
[----:B------:R4:W-:Y:S01]  /*d6460*/  @P3 STG.E desc[UR60][R24.64], R53 ;  /* 0x0000003518003986 */ /* 0x0009e2000c10193c */
[----:B------:R-:W-:Y:S01]  /*d6470*/  ISETP.LT.AND P3, PT, R17, R18, !P0 ;  /* 0x000000121100720c */ /* 0x000fe20004761270 */
[C---:B------:R-:W-:Y:S02]  /*d6480*/  IMAD.IADD R33, R31.reuse, 0x1, R0 ;  /* 0x000000011f217824 */ /* 0x040fe400078e0200 */
[----:B------:R-:W-:-:S04]  /*d6490*/  IMAD.WIDE R26, R31, 0x4, R6 ;  /* 0x000000041f1a7825 */ /* 0x000fc800078e0206 */
[----:B------:R-:W-:-:S04]  /*d64a0*/  IMAD.WIDE R28, R31, 0x4, R8 ;  /* 0x000000041f1c7825 */ /* 0x000fc800078e0208 */
[----:B------:R-:W-:Y:S01]  /*d64b0*/  IMAD.WIDE R20, R33, 0x4, R2 ;  /* 0x0000000421147825 */ /* 0x000fe200078e0202 */
[----:B------:R-:W-:Y:S01]  /*d64c0*/  ISETP.LT.AND P0, PT, R15, R18, !P0 ;  /* 0x000000120f00720c */ /* 0x000fe20004701270 */
[----:B------:R-:W3:Y:S01]  /*d64d0*/  LDC R0, c[0x0][0x248] ;  /* 0x00009200ff007b82 */ /* 0x000ee20000000800 */
[----:B------:R1:W-:Y:S01]  /*d64e0*/  @P2 STG.E desc[UR60][R26.64], R69 ;  /* 0x000000451a002986 */ /* 0x0003e2000c10193c */
[----:B----4-:R-:W-:-:S04]  /*d64f0*/  IMAD.WIDE R22, R33, 0x4, R4 ;  /* 0x0000000421167825 */ /* 0x010fc800078e0204 */
[----:B------:R-:W-:Y:S01]  /*d6500*/  IMAD.WIDE R24, R33, 0x4, R6 ;  /* 0x0000000421187825 */ /* 0x000fe200078e0206 */
[----:B------:R-:W-:Y:S04]  /*d6510*/  @P1 STG.E desc[UR60][R28.64], R45 ;  /* 0x0000002d1c001986 */ /* 0x000fe8000c10193c */
[----:B------:R4:W-:Y:S04]  /*d6520*/  @P4 STG.E desc[UR60][R20.64], R73 ;  /* 0x0000004914004986 */ /* 0x0009e8000c10193c */
[----:B------:R4:W-:Y:S01]  /*d6530*/  @P6 STG.E desc[UR60][R22.64], R65 ;  /* 0x0000004116006986 */ /* 0x0009e2000c10193c */
[----:B------:R-:W-:-:S02]  /*d6540*/  ISETP.LT.AND P6, PT, R11, R18, !P5 ;  /* 0x000000120b00720c */ /* 0x000fc40006fc1270 */
[-C--:B------:R-:W-:Y:S01]  /*d6550*/  ISETP.LT.AND P4, PT, R13, R18.reuse, !P5 ;  /* 0x000000120d00720c */ /* 0x080fe20006f81270 */
[----:B------:R4:W-:Y:S01]  /*d6560*/  @P3 STG.E desc[UR60][R24.64], R93 ;  /* 0x0000005d18003986 */ /* 0x0009e2000c10193c */
[----:B------:R-:W-:Y:S01]  /*d6570*/  ISETP.LT.AND P3, PT, R17, R18, !P5 ;  /* 0x000000121100720c */ /* 0x000fe20006f61270 */
[C---:B-1----:R-:W-:Y:S02]  /*d6580*/  IMAD.IADD R31, R33.reuse, 0x1, R10 ;  /* 0x00000001211f7824 */ /* 0x042fe400078e020a */
[----:B------:R-:W-:Y:S01]  /*d6590*/  IMAD.WIDE R26, R33, 0x4, R8 ;  /* 0x00000004211a7825 */ /* 0x000fe200078e0208 */
[----:B------:R-:W1:Y:S03]  /*d65a0*/  LDC R10, c[0x0][0x248] ;  /* 0x00009200ff0a7b82 */ /* 0x000e660000000800 */
[----:B----4-:R-:W-:-:S04]  /*d65b0*/  IMAD.WIDE R20, R31, 0x4, R2 ;  /* 0x000000041f147825 */ /* 0x010fc800078e0202 */
[----:B------:R-:W-:-:S04]  /*d65c0*/  IMAD.WIDE R22, R31, 0x4, R4 ;  /* 0x000000041f167825 */ /* 0x000fc800078e0204 */
[----:B------:R-:W-:Y:S01]  /*d65d0*/  IMAD.WIDE R24, R31, 0x4, R6 ;  /* 0x000000041f187825 */ /* 0x000fe200078e0206 */
[----:B------:R-:W-:Y:S04]  /*d65e0*/  @P0 STG.E desc[UR60][R26.64], R89 ;  /* 0x000000591a000986 */ /* 0x000fe8000c10193c */
[----:B------:R4:W-:Y:S04]  /*d65f0*/  @P6 STG.E desc[UR60][R20.64], R50 ;  /* 0x0000003214006986 */ /* 0x0009e8000c10193c */
[----:B------:R4:W-:Y:S04]  /*d6600*/  @P4 STG.E desc[UR60][R22.64], R54 ;  /* 0x0000003616004986 */ /* 0x0009e8000c10193c */
[----:B------:R1:W-:Y:S01]  /*d6610*/  @P3 STG.E desc[UR60][R24.64], R70 ;  /* 0x0000004618003986 */ /* 0x0003e2000c10193c */
[----:B--2---:R-:W-:-:S02]  /*d6620*/  ISETP.GE.AND P1, PT, R14, R19, PT ;  /* 0x000000130e00720c */ /* 0x004fc40003f26270 */
[-C--:B---3--:R-:W-:Y:S01]  /*d6630*/  ISETP.GE.AND P3, PT, R16, R19.reuse, PT ;  /* 0x000000131000720c */ /* 0x088fe20003f66270 */
[----:B------:R-:W2:Y:S04]  /*d6640*/  LDL.LU R14, [R1+0x423c] ;  /* 0x00423c00010e7983 */ /* 0x000ea80000300800 */
[----:B------:R-:W3:Y:S01]  /*d6650*/  LDL.LU R16, [R1+0x4228] ;  /* 0x0042280001107983 */ /* 0x000ee20000300800 */
[----:B------:R-:W-:Y:S02]  /*d6660*/  ISETP.GE.AND P2, PT, R30, R19, PT ;  /* 0x000000131e00720c */ /* 0x000fe40003f46270 */
[-C--:B------:R-:W-:Y:S02]  /*d6670*/  ISETP.LT.AND P5, PT, R15, R18.reuse, !P5 ;  /* 0x000000120f00720c */ /* 0x080fe40006fa1270 */
[----:B------:R-:W-:-:S02]  /*d6680*/  ISETP.LT.AND P0, PT, R11, R18, !P2 ;  /* 0x000000120b00720c */ /* 0x000fc40005701270 */
[-C--:B------:R-:W-:Y:S02]  /*d6690*/  ISETP.LT.AND P4, PT, R13, R18.reuse, !P2 ;  /* 0x000000120d00720c */ /* 0x080fe40005781270 */
[----:B------:R-:W-:Y:S02]  /*d66a0*/  ISETP.LT.AND P6, PT, R17, R18, !P2 ;  /* 0x000000121100720c */ /* 0x000fe400057c1270 */
[C---:B------:R-:W-:Y:S01]  /*d66b0*/  IADD3 R33, R31.reuse, R0, RZ ;  /* 0x000000001f217210 */ /* 0x040fe20007ffe0ff */
[----:B------:R-:W-:Y:S01]  /*d66c0*/  IMAD.WIDE R28, R31, 0x4, R8 ;  /* 0x000000041f1c7825 */ /* 0x000fe200078e0208 */
[----:B------:R-:W-:Y:S01]  /*d66d0*/  ISETP.LT.AND P2, PT, R15, R18, !P2 ;  /* 0x000000120f00720c */ /* 0x000fe20005741270 */
[----:B------:R-:W3:Y:S02]  /*d66e0*/  LDC R0, c[0x0][0x248] ;  /* 0x00009200ff007b82 */ /* 0x000ee40000000800 */
[----:B------:R-:W-:-:S04]  /*d66f0*/  IMAD.WIDE R30, R33, 0x4, R2 ;  /* 0x00000004211e7825 */ /* 0x000fc800078e0202 */
[----:B----4-:R-:W-:-:S04]  /*d6700*/  IMAD.WIDE R20, R33, 0x4, R4 ;  /* 0x0000000421147825 */ /* 0x010fc800078e0204 */
[----:B------:R-:W-:Y:S01]  /*d6710*/  IMAD.WIDE R22, R33, 0x4, R6 ;  /* 0x0000000421167825 */ /* 0x000fe200078e0206 */
[----:B------:R4:W-:Y:S04]  /*d6720*/  @P5 STG.E desc[UR60][R28.64], R46 ;  /* 0x0000002e1c005986 */ /* 0x0009e8000c10193c */
[----:B------:R-:W-:Y:S01]  /*d6730*/  @P0 STG.E desc[UR60][R30.64], R74 ;  /* 0x0000004a1e000986 */ /* 0x000fe2000c10193c */
[----:B------:R-:W-:-:S03]  /*d6740*/  ISETP.LT.AND P5, PT, R11, R18, !P1 ;  /* 0x000000120b00720c */ /* 0x000fc60004fa1270 */
[----:B------:R4:W-:Y:S01]  /*d6750*/  @P4 STG.E desc[UR60][R20.64], R66 ;  /* 0x0000004214004986 */ /* 0x0009e2000c10193c */
[----:B------:R-:W-:-:S03]  /*d6760*/  ISETP.LT.AND P0, PT, R13, R18, !P1 ;  /* 0x000000120d00720c */ /* 0x000fc60004f01270 */
[----:B------:R3:W-:Y:S01]  /*d6770*/  @P6 STG.E desc[UR60][R22.64], R94 ;  /* 0x0000005e16006986 */ /* 0x0007e2000c10193c */
[----:B------:R-:W-:Y:S01]  /*d6780*/  ISETP.LT.AND P6, PT, R17, R18, !P1 ;  /* 0x000000121100720c */ /* 0x000fe20004fc1270 */
[C---:B-1----:R-:W-:Y:S02]  /*d6790*/  IMAD.IADD R35, R33.reuse, 0x1, R10 ;  /* 0x0000000121237824 */ /* 0x042fe400078e020a */
[----:B------:R-:W-:-:S04]  /*d67a0*/  IMAD.WIDE R24, R33, 0x4, R8 ;  /* 0x0000000421187825 */ /* 0x000fc800078e0208 */
[----:B------:R-:W-:-:S04]  /*d67b0*/  IMAD.WIDE R26, R35, 0x4, R2 ;  /* 0x00000004231a7825 */ /* 0x000fc800078e0202 */
[C---:B----4-:R-:W-:Y:S01]  /*d67c0*/  IMAD.WIDE R28, R35.reuse, 0x4, R4 ;  /* 0x00000004231c7825 */ /* 0x050fe200078e0204 */
[----:B------:R-:W1:Y:S01]  /*d67d0*/  LDC R10, c[0x0][0x248] ;  /* 0x00009200ff0a7b82 */ /* 0x000e620000000800 */
[----:B------:R4:W-:Y:S02]  /*d67e0*/  @P2 STG.E desc[UR60][R24.64], R90 ;  /* 0x0000005a18002986 */ /* 0x0009e4000c10193c */
[----:B------:R-:W-:Y:S02]  /*d67f0*/  IMAD.WIDE R20, R35, 0x4, R6 ;  /* 0x0000000423147825 */ /* 0x000fe400078e0206 */
[----:B------:R4:W-:Y:S04]  /*d6800*/  @P5 STG.E desc[UR60][R26.64], R51 ;  /* 0x000000331a005986 */ /* 0x0009e8000c10193c */
[----:B------:R4:W-:Y:S04]  /*d6810*/  @P0 STG.E desc[UR60][R28.64], R55 ;  /* 0x000000371c000986 */ /* 0x0009e8000c10193c */
[----:B------:R1:W-:Y:S01]  /*d6820*/  @P6 STG.E desc[UR60][R20.64], R71 ;  /* 0x0000004714006986 */ /* 0x0003e2000c10193c */
[----:B------:R-:W-:-:S02]  /*d6830*/  ISETP.LT.AND P1, PT, R15, R18, !P1 ;  /* 0x000000120f00720c */ /* 0x000fc40004f21270 */
[-C--:B------:R-:W-:Y:S02]  /*d6840*/  ISETP.LT.AND P2, PT, R11, R18.reuse, !P3 ;  /* 0x000000120b00720c */ /* 0x080fe40005f41270 */
[-C--:B------:R-:W-:Y:S02]  /*d6850*/  ISETP.LT.AND P0, PT, R13, R18.reuse, !P3 ;  /* 0x000000120d00720c */ /* 0x080fe40005f01270 */
[----:B------:R-:W-:Y:S02]  /*d6860*/  ISETP.LT.AND P5, PT, R17, R18, !P3 ;  /* 0x000000121100720c */ /* 0x000fe40005fa1270 */
[-C--:B--2---:R-:W-:Y:S02]  /*d6870*/  ISETP.GE.AND P4, PT, R14, R19.reuse, PT ;  /* 0x000000130e00720c */ /* 0x084fe40003f86270 */
[----:B---3--:R-:W-:Y:S01]  /*d6880*/  ISETP.GE.AND P6, PT, R16, R19, PT ;  /* 0x000000131000720c */ /* 0x008fe20003fc6270 */
[----:B------:R-:W2:Y:S04]  /*d6890*/  LDL.LU R14, [R1+0x4224] ;  /* 0x00422400010e7983 */ /* 0x000ea80000300800 */
[----:B------:R-:W3:Y:S04]  /*d68a0*/  LDL.LU R32, [R1+0x4220] ;  /* 0x0042200001207983 */ /* 0x000ee80000300800 */
[----:B------:R-:W3:Y:S01]  /*d68b0*/  LDL.LU R16, [R1+0x4210] ;  /* 0x0042100001107983 */ /* 0x000ee20000300800 */
[----:B------:R-:W-:-:S02]  /*d68c0*/  IMAD.IADD R31, R35, 0x1, R0 ;  /* 0x00000001231f7824 */ /* 0x000fc400078e0200 */
[----:B------:R-:W-:-:S04]  /*d68d0*/  IMAD.WIDE R22, R35, 0x4, R8 ;  /* 0x0000000423167825 */ /* 0x000fc800078e0208 */
[C---:B----4-:R-:W-:Y:S01]  /*d68e0*/  IMAD.WIDE R24, R31.reuse, 0x4, R2 ;  /* 0x000000041f187825 */ /* 0x050fe200078e0202 */
[----:B------:R-:W4:Y:S03]  /*d68f0*/  LDC R0, c[0x0][0x248] ;  /* 0x00009200ff007b82 */ /* 0x000f260000000800 */
[----:B------:R-:W-:-:S04]  /*d6900*/  IMAD.WIDE R26, R31, 0x4, R4 ;  /* 0x000000041f1a7825 */ /* 0x000fc800078e0204 */
[----:B------:R-:W-:Y:S01]  /*d6910*/  IMAD.WIDE R28, R31, 0x4, R6 ;  /* 0x000000041f1c7825 */ /* 0x000fe200078e0206 */
[----:B------:R1:W-:Y:S04]  /*d6920*/  @P1 STG.E desc[UR60][R22.64], R47 ;  /* 0x0000002f16001986 */ /* 0x0003e8000c10193c */
[----:B------:R1:W-:Y:S01]  /*d6930*/  @P2 STG.E desc[UR60][R24.64], R75 ;  /* 0x0000004b18002986 */ /* 0x0003e2000c10193c */
[----:B------:R-:W-:-:S03]  /*d6940*/  ISETP.LT.AND P3, PT, R15, R18, !P3 ;  /* 0x000000120f00720c */ /* 0x000fc60005f61270 */
[----:B------:R4:W-:Y:S01]  /*d6950*/  @P0 STG.E desc[UR60][R26.64], R67 ;  /* 0x000000431a000986 */ /* 0x0009e2000c10193c */
[----:B------:R-:W-:-:S03]  /*d6960*/  ISETP.LT.AND P1, PT, R11, R18, !P4 ;  /* 0x000000120b00720c */ /* 0x000fc60006721270 */
[----:B------:R4:W-:Y:S01]  /*d6970*/  @P5 STG.E desc[UR60][R28.64], R95 ;  /* 0x0000005f1c005986 */ /* 0x0009e2000c10193c */
[----:B------:R-:W-:Y:S02]  /*d6980*/  ISETP.LT.AND P5, PT, R13, R18, !P4 ;  /* 0x000000120d00720c */ /* 0x000fe400067a1270 */
[C---:B-1----:R-:W-:Y:S01]  /*d6990*/  IADD3 R33, R31.reuse, R10, RZ ;  /* 0x0000000a1f217210 */ /* 0x042fe20007ffe0ff */
[----:B------:R-:W-:Y:S01]  /*d69a0*/  IMAD.WIDE R20, R31, 0x4, R8 ;  /* 0x000000041f147825 */ /* 0x000fe200078e0208 */
[----:B------:R-:W-:Y:S01]  /*d69b0*/  ISETP.LT.AND P2, PT, R17, R18, !P4 ;  /* 0x000000121100720c */ /* 0x000fe20006741270 */
[----:B------:R-:W1:Y:S02]  /*d69c0*/  LDC R10, c[0x0][0x248] ;  /* 0x00009200ff0a7b82 */ /* 0x000e640000000800 */
[----:B------:R-:W-:-:S04]  /*d69d0*/  IMAD.WIDE R22, R33, 0x4, R2 ;  /* 0x0000000421167825 */ /* 0x000fc800078e0202 */
[----:B------:R-:W-:Y:S01]  /*d69e0*/  IMAD.WIDE R24, R33, 0x4, R4 ;  /* 0x0000000421187825 */ /* 0x000fe200078e0204 */
[-C--:B------:R-:W-:Y:S01]  /*d69f0*/  ISETP.LT.AND P4, PT, R15, R18.reuse, !P4 ;  /* 0x000000120f00720c */ /* 0x080fe20006781270 */
[----:B------:R4:W-:Y:S04]  /*d6a00*/  @P3 STG.E desc[UR60][R20.64], R91 ;  /* 0x0000005b14003986 */ /* 0x0009e8000c10193c */
[----:B------:R4:W-:Y:S01]  /*d6a10*/  @P1 STG.E desc[UR60][R22.64], R84 ;  /* 0x0000005416001986 */ /* 0x0009e2000c10193c */
[----:B------:R-:W-:-:S03]  /*d6a20*/  ISETP.LT.AND P1, PT, R11, R18, !P6 ;  /* 0x000000120b00720c */ /* 0x000fc60007721270 */
[----:B------:R-:W-:Y:S01]  /*d6a30*/  @P5 STG.E desc[UR60][R24.64], R80 ;  /* 0x0000005018005986 */ /* 0x000fe2000c10193c */
[-C--:B------:R-:W-:Y:S02]  /*d6a40*/  ISETP.LT.AND P5, PT, R13, R18.reuse, !P6 ;  /* 0x000000120d00720c */ /* 0x080fe400077a1270 */
[----:B------:R-:W-:Y:S01]  /*d6a50*/  ISETP.LT.AND P3, PT, R17, R18, !P6 ;  /* 0x000000121100720c */ /* 0x000fe20007761270 */
[C---:B----4-:R-:W-:Y:S02]  /*d6a60*/  IMAD.IADD R35, R33.reuse, 0x1, R0 ;  /* 0x0000000121237824 */ /* 0x050fe400078e0200 */
[----:B------:R-:W-:-:S04]  /*d6a70*/  IMAD.WIDE R26, R33, 0x4, R6 ;  /* 0x00000004211a7825 */ /* 0x000fc800078e0206 */
[----:B------:R-:W-:-:S04]  /*d6a80*/  IMAD.WIDE R28, R33, 0x4, R8 ;  /* 0x00000004211c7825 */ /* 0x000fc800078e0208 */
[----:B------:R-:W-:-:S04]  /*d6a90*/  IMAD.WIDE R20, R35, 0x4, R2 ;  /* 0x0000000423147825 */ /* 0x000fc800078e0202 */
[----:B------:R-:W-:-:S04]  /*d6aa0*/  IMAD.WIDE R22, R35, 0x4, R4 ;  /* 0x0000000423167825 */ /* 0x000fc800078e0204 */
[----:B------:R-:W-:Y:S01]  /*d6ab0*/  IMAD.WIDE R30, R35, 0x4, R6 ;  /* 0x00000004231e7825 */ /* 0x000fe200078e0206 */
[----:B------:R-:W-:Y:S04]  /*d6ac0*/  @P2 STG.E desc[UR60][R26.64], R100 ;  /* 0x000000641a002986 */ /* 0x000fe8000c10193c */
[----:B------:R-:W-:Y:S04]  /*d6ad0*/  @P4 STG.E desc[UR60][R28.64], R76 ;  /* 0x0000004c1c004986 */ /* 0x000fe8000c10193c */
[----:B------:R-:W-:Y:S01]  /*d6ae0*/  @P1 STG.E desc[UR60][R20.64], R96 ;  /* 0x0000006014001986 */ /* 0x000fe2000c10193c */
[----:B------:R-:W4:Y:S03]  /*d6af0*/  LDC R0, c[0x0][0x248] ;  /* 0x00009200ff007b82 */ /* 0x000f260000000800 */
[----:B------:R-:W-:Y:S04]  /*d6b00*/  @P5 STG.E desc[UR60][R22.64], R104 ;  /* 0x0000006816005986 */ /* 0x000fe8000c10193c */
[----:B------:R1:W-:Y:S01]  /*d6b10*/  @P3 STG.E desc[UR60][R30.64], R124 ;  /* 0x0000007c1e003986 */ /* 0x0003e2000c10193c */
[----:B--2---:R-:W-:-:S03]  /*d6b20*/  ISETP.GE.AND P0, PT, R14, R19, PT ;  /* 0x000000130e00720c */ /* 0x004fc60003f06270 */
[----:B------:R-:W2:Y:S01]  /*d6b30*/  LDL.LU R14, [R1+0x41f4] ;  /* 0x0041f400010e7983 */ /* 0x000ea20000300800 */
[----:B---3--:R-:W-:-:S03]  /*d6b40*/  ISETP.GE.AND P1, PT, R16, R19, PT ;  /* 0x000000131000720c */ /* 0x008fc60003f26270 */
[----:B-1----:R-:W3:Y:S04]  /*d6b50*/  LDL.LU R30, [R1+0x41f0] ;  /* 0x0041f000011e7983 */ /* 0x002ee80000300800 */
[----:B------:R-:W3:Y:S01]  /*d6b60*/  LDL.LU R16, [R1+0x41e8] ;  /* 0x0041e80001107983 */ /* 0x000ee20000300800 */
[----:B------:R-:W-:Y:S01]  /*d6b70*/  IMAD.IADD R33, R35, 0x1, R10 ;  /* 0x0000000123217824 */ /* 0x000fe200078e020a */
[-C--:B------:R-:W-:Y:S01]  /*d6b80*/  ISETP.LT.AND P6, PT, R15, R18.reuse, !P6 ;  /* 0x000000120f00720c */ /* 0x080fe200077c1270 */
[----:B------:R-:W1:Y:S01]  /*d6b90*/  LDC R10, c[0x0][0x248] ;  /* 0x00009200ff0a7b82 */ /* 0x000e620000000800 */
[-C--:B------:R-:W-:Y:S02]  /*d6ba0*/  ISETP.LT.AND P4, PT, R11, R18.reuse, !P0 ;  /* 0x000000120b00720c */ /* 0x080fe40004781270 */
[----:B------:R-:W-:-:S02]  /*d6bb0*/  ISETP.LT.AND P3, PT, R13, R18, !P0 ;  /* 0x000000120d00720c */ /* 0x000fc40004761270 */
[-C--:B------:R-:W-:Y:S02]  /*d6bc0*/  ISETP.LT.AND P5, PT, R17, R18.reuse, !P0 ;  /* 0x000000121100720c */ /* 0x080fe400047a1270 */
[----:B------:R-:W-:Y:S01]  /*d6bd0*/  ISETP.LT.AND P0, PT, R15, R18, !P0 ;  /* 0x000000120f00720c */ /* 0x000fe20004701270 */
[----:B------:R-:W-:-:S04]  /*d6be0*/  IMAD.WIDE R24, R35, 0x4, R8 ;  /* 0x0000000423187825 */ /* 0x000fc800078e0208 */
[----:B------:R-:W-:-:S04]  /*d6bf0*/  IMAD.WIDE R26, R33, 0x4, R2 ;  /* 0x00000004211a7825 */ /* 0x000fc800078e0202 */
[----:B------:R-:W-:Y:S01]  /*d6c00*/  IMAD.WIDE R20, R33, 0x4, R4 ;  /* 0x0000000421147825 */ /* 0x000fe200078e0204 */
[----:B------:R-:W-:-:S03]  /*d6c10*/  ISETP.GE.AND P2, PT, R32, R19, PT ;  /* 0x000000132000720c */ /* 0x000fc60003f46270 */
        /* <DEDUP_REMOVED lines=8> */
[C---:B----4-:R-:W-:Y:S01]  /*d6ca0*/  IADD3 R31, R33.reuse, R0, RZ ;  /* 0x00000000211f7210 */ /* 0x050fe20007ffe0ff */
[----:B------:R-:W-:Y:S01]  /*d6cb0*/  IMAD.WIDE R24, R33, 0x4, R8 ;  /* 0x0000000421187825 */ /* 0x000fe200078e0208 */
[-C--:B------:R-:W-:Y:S01]  /*d6cc0*/  ISETP.LT.AND P2, PT, R15, R18.reuse, !P2 ;  /* 0x000000120f00720c */ /* 0x080fe20005741270 */
[----:B------:R-:W4:Y:S03]  /*d6cd0*/  LDC R0, c[0x0][0x248] ;  /* 0x00009200ff007b82 */ /* 0x000f260000000800 */
[----:B------:R1:W-:Y:S01]  /*d6ce0*/  @P0 STG.E desc[UR60][R24.64], R77 ;  /* 0x0000004d18000986 */ /* 0x0003e2000c10193c */
[----:B------:R-:W-:Y:S01]  /*d6cf0*/  ISETP.LT.AND P0, PT, R11, R18, !P1 ;  /* 0x000000120b00720c */ /* 0x000fe20004f01270 */
[----:B------:R-:W-:-:S04]  /*d6d00*/  IMAD.WIDE R26, R31, 0x4, R2 ;  /* 0x000000041f1a7825 */ /* 0x000fc800078e0202 */
[C---:B-1----:R-:W-:Y:S02]  /*d6d10*/  IMAD.IADD R33, R31.reuse, 0x1, R10 ;  /* 0x000000011f217824 */ /* 0x042fe400078e020a */
[----:B------:R-:W-:-:S04]  /*d6d20*/  IMAD.WIDE R28, R31, 0x4, R4 ;  /* 0x000000041f1c7825 */ /* 0x000fc800078e0204 */
[----:B------:R-:W-:-:S04]  /*d6d30*/  IMAD.WIDE R20, R31, 0x4, R6 ;  /* 0x000000041f147825 */ /* 0x000fc800078e0206 */
[----:B------:R-:W-:Y:S01]  /*d6d40*/  IMAD.WIDE R22, R31, 0x4, R8 ;  /* 0x000000041f167825 */ /* 0x000fe200078e0208 */
[----:B------:R1:W-:Y:S04]  /*d6d50*/  @P6 STG.E desc[UR60][R26.64], R97 ;  /* 0x000000611a006986 */ /* 0x0003e8000c10193c */
[----:B------:R4:W-:Y:S04]  /*d6d60*/  @P4 STG.E desc[UR60][R28.64], R105 ;  /* 0x000000691c004986 */ /* 0x0009e8000c10193c */
[----:B------:R4:W-:Y:S01]  /*d6d70*/  @P5 STG.E desc[UR60][R20.64], R125 ;  /* 0x0000007d14005986 */ /* 0x0009e2000c10193c */
[----:B------:R-:W-:-:S03]  /*d6d80*/  IMAD.WIDE R24, R33, 0x4, R2 ;  /* 0x0000000421187825 */ /* 0x000fc600078e0202 */
[----:B------:R4:W-:Y:S01]  /*d6d90*/  @P2 STG.E desc[UR60][R22.64], R121 ;  /* 0x0000007916002986 */ /* 0x0009e2000c10193c */
[----:B------:R-:W4:Y:S03]  /*d6da0*/  LDC R10, c[0x0][0x248] ;  /* 0x00009200ff0a7b82 */ /* 0x000f260000000800 */
[----:B------:R4:W-:Y:S01]  /*d6db0*/  @P0 STG.E desc[UR60][R24.64], R86 ;  /* 0x0000005618000986 */ /* 0x0009e2000c10193c */
[----:B--2---:R-:W-:-:S03]  /*d6dc0*/  ISETP.GE.AND P3, PT, R14, R19, PT ;  /* 0x000000130e00720c */ /* 0x004fc60003f66270 */
[----:B------:R-:W2:Y:S01]  /*d6dd0*/  LDL.LU R14, [R1+0x41e4] ;  /* 0x0041e400010e7983 */ /* 0x000ea20000300800 */
[----:B---3--:R-:W-:-:S03]  /*d6de0*/  ISETP.GE.AND P0, PT, R16, R19, PT ;  /* 0x000000131000720c */ /* 0x008fc60003f06270 */
[----:B------:R-:W3:Y:S01]  /*d6df0*/  LDL.LU R16, [R1+0x41d4] ;  /* 0x0041d40001107983 */ /* 0x000ee20000300800 */
[-C--:B------:R-:W-:Y:S02]  /*d6e00*/  ISETP.LT.AND P4, PT, R13, R18.reuse, !P1 ;  /* 0x000000120d00720c */ /* 0x080fe40004f81270 */
[-C--:B------:R-:W-:Y:S02]  /*d6e10*/  ISETP.LT.AND P6, PT, R17, R18.reuse, !P1 ;  /* 0x000000121100720c */ /* 0x080fe40004fc1270 */
[-C--:B------:R-:W-:Y:S02]  /*d6e20*/  ISETP.LT.AND P1, PT, R15, R18.reuse, !P1 ;  /* 0x000000120f00720c */ /* 0x080fe40004f21270 */
[----:B------:R-:W-:Y:S01]  /*d6e30*/  ISETP.LT.AND P2, PT, R11, R18, !P3 ;  /* 0x000000120b00720c */ /* 0x000fe20005f41270 */
[----:B-1----:R-:W-:-:S04]  /*d6e40*/  IMAD.WIDE R26, R33, 0x4, R4 ;  /* 0x00000004211a7825 */ /* 0x002fc800078e0204 */
[C---:B----4-:R-:W-:Y:S02]  /*d6e50*/  IMAD.IADD R31, R33.reuse, 0x1, R0 ;  /* 0x00000001211f7824 */ /* 0x050fe400078e0200 */
[----:B------:R-:W-:-:S04]  /*d6e60*/  IMAD.WIDE R28, R33, 0x4, R6 ;  /* 0x00000004211c7825 */ /* 0x000fc800078e0206 */
[----:B------:R-:W-:-:S04]  /*d6e70*/  IMAD.WIDE R20, R33, 0x4, R8 ;  /* 0x0000000421147825 */ /* 0x000fc800078e0208 */
[----:B------:R-:W-:Y:S01]  /*d6e80*/  IMAD.WIDE R22, R31, 0x4, R2 ;  /* 0x000000041f167825 */ /* 0x000fe200078e0202 */
[----:B------:R-:W-:Y:S01]  /*d6e90*/  ISETP.GE.AND P5, PT, R30, R19, PT ;  /* 0x000000131e00720c */ /* 0x000fe20003fa6270 */
[----:B------:R1:W-:Y:S01]  /*d6ea0*/  @P4 STG.E desc[UR60][R26.64], R82 ;  /* 0x000000521a004986 */ /* 0x0003e2000c10193c */
[----:B------:R-:W-:-:S03]  /*d6eb0*/  ISETP.LT.AND P4, PT, R13, R18, !P3 ;  /* 0x000000120d00720c */ /* 0x000fc60005f81270 */
[----:B------:R4:W-:Y:S01]  /*d6ec0*/  @P6 STG.E desc[UR60][R28.64], R102 ;  /* 0x000000661c006986 */ /* 0x0009e2000c10193c */
[----:B------:R-:W-:-:S03]  /*d6ed0*/  ISETP.LT.AND P6, PT, R17, R18, !P3 ;  /* 0x000000121100720c */ /* 0x000fc60005fc1270 */
[----:B------:R4:W-:Y:S01]  /*d6ee0*/  @P1 STG.E desc[UR60][R20.64], R78 ;  /* 0x0000004e14001986 */ /* 0x0009e2000c10193c */
[-C--:B------:R-:W-:Y:S02]  /*d6ef0*/  ISETP.LT.AND P3, PT, R15, R18.reuse, !P3 ;  /* 0x000000120f00720c */ /* 0x080fe40005f61270 */
[-C--:B------:R-:W-:Y:S01]  /*d6f00*/  ISETP.LT.AND P1, PT, R11, R18.reuse, !P5 ;  /* 0x000000120b00720c */ /* 0x080fe20006f21270 */
[----:B------:R3:W-:Y:S01]  /*d6f10*/  @P2 STG.E desc[UR60][R22.64], R98 ;  /* 0x0000006216002986 */ /* 0x0007e2000c10193c */
[----:B------:R-:W-:Y:S02]  /*d6f20*/  ISETP.LT.AND P2, PT, R13, R18, !P5 ;  /* 0x000000120d00720c */ /* 0x000fe40006f41270 */
[C---:B------:R-:W-:Y:S01]  /*d6f30*/  IADD3 R33, R31.reuse, R10, RZ ;  /* 0x0000000a1f217210 */ /* 0x040fe20007ffe0ff */
[----:B------:R-:W-:-:S04]  /*d6f40*/  IMAD.WIDE R24, R31, 0x4, R4 ;  /* 0x000000041f187825 */ /* 0x000fc800078e0204 */
[----:B-1----:R-:W-:-:S04]  /*d6f50*/  IMAD.WIDE R26, R31, 0x4, R6 ;  /* 0x000000041f1a7825 */ /* 0x002fc800078e0206 */
[----:B----4-:R-:W-:-:S04]  /*d6f60*/  IMAD.WIDE R28, R31, 0x4, R8 ;  /* 0x000000041f1c7825 */ /* 0x010fc800078e0208 */
[----:B------:R-:W-:-:S04]  /*d6f70*/  IMAD.WIDE R30, R33, 0x4, R2 ;  /* 0x00000004211e7825 */ /* 0x000fc800078e0202 */
[----:B------:R-:W-:Y:S01]  /*d6f80*/  IMAD.WIDE R20, R33, 0x4, R4 ;  /* 0x0000000421147825 */ /* 0x000fe200078e0204 */
[----:B------:R1:W-:Y:S04]  /*d6f90*/  @P4 STG.E desc[UR60][R24.64], R106 ;  /* 0x0000006a18004986 */ /* 0x0003e8000c10193c */
[----:B------:R4:W-:Y:S04]  /*d6fa0*/  @P6 STG.E desc[UR60][R26.64], R126 ;  /* 0x0000007e1a006986 */ /* 0x0009e8000c10193c */
[----:B------:R4:W-:Y:S01]  /*d6fb0*/  @P3 STG.E desc[UR60][R28.64], R122 ;  /* 0x0000007a1c003986 */ /* 0x0009e2000c10193c */
[----:B------:R-:W1:Y:S03]  /*d6fc0*/  LDC R0, c[0x0][0x248] ;  /* 0x00009200ff007b82 */ /* 0x000e660000000800 */
[----:B------:R4:W-:Y:S04]  /*d6fd0*/  @P1 STG.E desc[UR60][R30.64], R87 ;  /* 0x000000571e001986 */ /* 0x0009e8000c10193c */
[----:B------:R4:W-:Y:S01]  /*d6fe0*/  @P2 STG.E desc[UR60][R20.64], R83 ;  /* 0x0000005314002986 */ /* 0x0009e2000c10193c */
[----:B------:R-:W4:Y:S01]  /*d6ff0*/  LDC R10, c[0x0][0x248] ;  /* 0x00009200ff0a7b82 */ /* 0x000f220000000800 */
[----:B--2---:R-:W-:-:S02]  /*d7000*/  ISETP.GE.AND P6, PT, R14, R19, PT ;  /* 0x000000130e00720c */ /* 0x004fc40003fc6270 */
[----:B------:R-:W2:Y:S01]  /*d7010*/  LDL.LU R14, [R1+0x41c8] ;  /* 0x0041c800010e7983 */ /* 0x000ea20000300800 */
[----:B---3--:R-:W-:-:S03]  /*d7020*/  ISETP.GE.AND P2, PT, R16, R19, PT ;  /* 0x000000131000720c */ /* 0x008fc60003f46270 */
[----:B------:R-:W3:Y:S01]  /*d7030*/  LDL.LU R16, [R1+0x41c4] ;  /* 0x0041c40001107983 */ /* 0x000ee20000300800 */
[-C--:B------:R-:W-:Y:S02]  /*d7040*/  ISETP.LT.AND P4, PT, R17, R18.reuse, !P5 ;  /* 0x000000121100720c */ /* 0x080fe40006f81270 */
[-C--:B------:R-:W-:Y:S02]  /*d7050*/  ISETP.LT.AND P5, PT, R15, R18.reuse, !P5 ;  /* 0x000000120f00720c */ /* 0x080fe40006fa1270 */
[-C--:B------:R-:W-:Y:S02]  /*d7060*/  ISETP.LT.AND P3, PT, R11, R18.reuse, !P0 ;  /* 0x000000120b00720c */ /* 0x080fe40004761270 */
[----:B------:R-:W-:Y:S01]  /*d7070*/  ISETP.LT.AND P1, PT, R13, R18, !P0 ;  /* 0x000000120d00720c */ /* 0x000fe20004721270 */
[C---:B-1----:R-:W-:Y:S02]  /*d7080*/  IMAD.IADD R35, R33.reuse, 0x1, R0 ;  /* 0x0000000121237824 */ /* 0x042fe400078e0200 */
[----:B------:R-:W-:-:S04]  /*d7090*/  IMAD.WIDE R22, R33, 0x4, R6 ;  /* 0x0000000421167825 */ /* 0x000fc800078e0206 */
[----:B------:R-:W-:-:S04]  /*d70a0*/  IMAD.WIDE R24, R33, 0x4, R8 ;  /* 0x0000000421187825 */ /* 0x000fc800078e0208 */
[----:B----4-:R-:W-:-:S04]  /*d70b0*/  IMAD.WIDE R26, R35, 0x4, R2 ;  /* 0x00000004231a7825 */ /* 0x010fc800078e0202 */
[----:B------:R-:W-:Y:S01]  /*d70c0*/  IMAD.WIDE R28, R35, 0x4, R4 ;  /* 0x00000004231c7825 */ /* 0x000fe200078e0204 */
[----:B------:R-:W4:Y:S01]  /*d70d0*/  LDL.LU R32, [R1+0x41c0] ;  /* 0x0041c00001207983 */ /* 0x000f220000300800 */
[----:B------:R-:W1:Y:S03]  /*d70e0*/  LDC R0, c[0x0][0x248] ;  /* 0x00009200ff007b82 */ /* 0x000e660000000800 */
[----:B------:R1:W-:Y:S04]  /*d70f0*/  @P4 STG.E desc[UR60][R22.64], R103 ;  /* 0x0000006716004986 */ /* 0x0003e8000c10193c */
[----:B------:R1:W-:Y:S01]  /*d7100*/  @P5 STG.E desc[UR60][R24.64], R79 ;  /* 0x0000004f18005986 */ /* 0x0003e2000c10193c */
[----:B------:R-:W-:-:S03]  /*d7110*/  ISETP.LT.AND P4, PT, R17, R18, !P0 ;  /* 0x000000121100720c */ /* 0x000fc60004781270 */
[----:B------:R1:W-:Y:S01]  /*d7120*/  @P3 STG.E desc[UR60][R26.64], R99 ;  /* 0x000000631a003986 */ /* 0x0003e2000c10193c */
[----:B------:R-:W-:-:S03]  /*d7130*/  ISETP.LT.AND P0, PT, R15, R18, !P0 ;  /* 0x000000120f00720c */ /* 0x000fc60004701270 */
[----:B------:R1:W-:Y:S01]  /*d7140*/  @P1 STG.E desc[UR60][R28.64], R107 ;  /* 0x0000006b1c001986 */ /* 0x0003e2000c10193c */
[-C--:B------:R-:W-:Y:S02]  /*d7150*/  ISETP.LT.AND P1, PT, R11, R18.reuse, !P6 ;  /* 0x000000120b00720c */ /* 0x080fe40007721270 */
[-C--:B------:R-:W-:Y:S02]  /*d7160*/  ISETP.LT.AND P3, PT, R13, R18.reuse, !P6 ;  /* 0x000000120d00720c */ /* 0x080fe40007761270 */
[----:B------:R-:W-:Y:S01]  /*d7170*/  ISETP.LT.AND P5, PT, R17, R18, !P6 ;  /* 0x000000121100720c */ /* 0x000fe200077a1270 */
[C---:B------:R-:W-:Y:S02]  /*d7180*/  IMAD.IADD R31, R35.reuse, 0x1, R10 ;  /* 0x00000001231f7824 */ /* 0x040fe400078e020a */
[----:B------:R-:W-:-:S04]  /*d7190*/  IMAD.WIDE R20, R35, 0x4, R6 ;  /* 0x0000000423147825 */ /* 0x000fc800078e0206 */
[----:B-1----:R-:W-:-:S04]  /*d71a0*/  IMAD.WIDE R22, R35, 0x4, R8 ;  /* 0x0000000423167825 */ /* 0x002fc800078e0208 */
[----:B------:R-:W-:-:S04]  /*d71b0*/  IMAD.WIDE R24, R31, 0x4, R2 ;  /* 0x000000041f187825 */ /* 0x000fc800078e0202 */
[C---:B------:R-:W-:Y:S01]  /*d71c0*/  IMAD.WIDE R26, R31.reuse, 0x4, R4 ;  /* 0x000000041f1a7825 */ /* 0x040fe200078e0204 */
[----:B------:R-:W1:Y:S01]  /*d71d0*/  LDC R10, c[0x0][0x248] ;  /* 0x00009200ff0a7b82 */ /* 0x000e620000000800 */
[----:B------:R3:W-:Y:S02]  /*d71e0*/  @P4 STG.E desc[UR60][R20.64], R127 ;  /* 0x0000007f14004986 */ /* 0x0007e4000c10193c */
[----:B------:R-:W-:Y:S02]  /*d71f0*/  IMAD.WIDE R28, R31, 0x4, R6 ;  /* 0x000000041f1c7825 */ /* 0x000fe400078e0206 */
[----:B------:R3:W-:Y:S04]  /*d7200*/  @P0 STG.E desc[UR60][R22.64], R123 ;  /* 0x0000007b16000986 */ /* 0x0007e8000c10193c */
[----:B------:R1:W-:Y:S04]  /*d7210*/  @P1 STG.E desc[UR60][R24.64], R112 ;  /* 0x0000007018001986 */ /* 0x0003e8000c10193c */
[----:B------:R1:W-:Y:S04]  /*d7220*/  @P3 STG.E desc[UR60][R26.64], R116 ;  /* 0x000000741a003986 */ /* 0x0003e8000c10193c */
[----:B------:R1:W-:Y:S01]  /*d7230*/  @P5 STG.E desc[UR60][R28.64], R132 ;  /* 0x000000841c005986 */ /* 0x0003e2000c10193c */
[----:B------:R-:W-:-:S02]  /*d7240*/  ISETP.LT.AND P6, PT, R15, R18, !P6 ;  /* 0x000000120f00720c */ /* 0x000fc400077c1270 */
[----:B------:R-:W-:Y:S02]  /*d7250*/  ISETP.LT.AND P0, PT, R11, R18, !P2 ;  /* 0x000000120b00720c */ /* 0x000fe40005701270 */
[-C--:B--2---:R-:W-:Y:S02]  /*d7260*/  ISETP.GE.AND P4, PT, R14, R19.reuse, PT ;  /* 0x000000130e00720c */ /* 0x084fe40003f86270 */
[----:B------:R-:W2:Y:S01]  /*d7270*/  LDL.LU R14, [R1+0x419c] ;  /* 0x00419c00010e7983 */ /* 0x000ea20000300800 */
[----:B---3--:R-:W-:-:S03]  /*d7280*/  ISETP.GE.AND P5, PT, R16, R19, PT ;  /* 0x000000131000720c */ /* 0x008fc60003fa6270 */
[----:B------:R-:W3:Y:S01]  /*d7290*/  LDL.LU R16, [R1+0x4198] ;  /* 0x0041980001107983 */ /* 0x000ee20000300800 */
[C---:B------:R-:W-:Y:S01]  /*d72a0*/  IADD3 R33, R31.reuse, R0, RZ ;  /* 0x000000001f217210 */ /* 0x040fe20007ffe0ff */
[----:B------:R-:W-:Y:S01]  /*d72b0*/  IMAD.WIDE R20, R31, 0x4, R8 ;  /* 0x000000041f147825 */ /* 0x000fe200078e0208 */
[----:B------:R-:W4:Y:S03]  /*d72c0*/  LDC R0, c[0x0][0x248] ;  /* 0x00009200ff007b82 */ /* 0x000f260000000800 */
[----:B------:R-:W-:Y:S01]  /*d72d0*/  IMAD.WIDE R22, R33, 0x4, R2 ;  /* 0x0000000421167825 */ /* 0x000fe200078e0202 */
[-C--:B------:R-:W-:Y:S02]  /*d72e0*/  ISETP.LT.AND P1, PT, R13, R18.reuse, !P2 ;  /* 0x000000120d00720c */ /* 0x080fe40005721270 */
[-C--:B------:R-:W-:Y:S01]  /*d72f0*/  ISETP.LT.AND P3, PT, R17, R18.reuse, !P2 ;  /* 0x000000121100720c */ /* 0x080fe20005761270 */
[----:B------:R1:W-:Y:S01]  /*d7300*/  @P6 STG.E desc[UR60][R20.64], R108 ;  /* 0x0000006c14006986 */ /* 0x0003e2000c10193c */
[----:B------:R-:W-:-:S03]  /*d7310*/  ISETP.LT.AND P2, PT, R15, R18, !P2 ;  /* 0x000000120f00720c */ /* 0x000fc60005741270 */
[----:B------:R1:W-:Y:S01]  /*d7320*/  @P0 STG.E desc[UR60][R22.64], R136 ;  /* 0x0000008816000986 */ /* 0x0003e2000c10193c */
[-C--:B------:R-:W-:Y:S02]  /*d7330*/  ISETP.LT.AND P0, PT, R11, R18.reuse, !P4 ;  /* 0x000000120b00720c */ /* 0x080fe40006701270 */
[----:B------:R-:W-:Y:S01]  /*d7340*/  ISETP.LT.AND P6, PT, R13, R18, !P4 ;  /* 0x000000120d00720c */ /* 0x000fe200067c1270 */
[C---:B-1----:R-:W-:Y:S02]  /*d7350*/  IMAD.IADD R35, R33.reuse, 0x1, R10 ;  /* 0x0000000121237824 */ /* 0x042fe400078e020a */
[----:B------:R-:W-:-:S04]  /*d7360*/  IMAD.WIDE R24, R33, 0x4, R4 ;  /* 0x0000000421187825 */ /* 0x000fc800078e0204 */
[----:B------:R-:W-:-:S04]  /*d7370*/  IMAD.WIDE R26, R33, 0x4, R6 ;  /* 0x00000004211a7825 */ /* 0x000fc800078e0206 */
[----:B------:R-:W-:Y:S01]  /*d7380*/  IMAD.WIDE R28, R33, 0x4, R8 ;  /* 0x00000004211c7825 */ /* 0x000fe200078e0208 */
[----:B------:R-:W1:Y:S03]  /*d7390*/  LDC R10, c[0x0][0x248] ;  /* 0x00009200ff0a7b82 */ /* 0x000e660000000800 */
[----:B------:R-:W-:-:S04]  /*d73a0*/  IMAD.WIDE R20, R35, 0x4, R2 ;  /* 0x0000000423147825 */ /* 0x000fc800078e0202 */
[----:B------:R-:W-:Y:S01]  /*d73b0*/  IMAD.WIDE R22, R35, 0x4, R4 ;  /* 0x0000000423167825 */ /* 0x000fe200078e0204 */
[----:B------:R4:W-:Y:S04]  /*d73c0*/  @P1 STG.E desc[UR60][R24.64], R128 ;  /* 0x0000008018001986 */ /* 0x0009e8000c10193c */
[----:B------:R4:W-:Y:S01]  /*d73d0*/  @P3 STG.E desc[UR60][R26.64], R164 ;  /* 0x000000a41a003986 */ /* 0x0009e2000c10193c */
[----:B------:R-:W-:-:S03]  /*d73e0*/  ISETP.LT.AND P1, PT, R17, R18, !P4 ;  /* 0x000000121100720c */ /* 0x000fc60006721270 */
[----:B------:R-:W-:Y:S01]  /*d73f0*/  @P2 STG.E desc[UR60][R28.64], R160 ;  /* 0x000000a01c002986 */ /* 0x000fe2000c10193c */
[----:B------:R-:W-:-:S03]  /*d7400*/  ISETP.LT.AND P4, PT, R15, R18, !P4 ;  /* 0x000000120f00720c */ /* 0x000fc60006781270 */
[----:B------:R4:W-:Y:S01]  /*d7410*/  @P0 STG.E desc[UR60][R20.64], R113 ;  /* 0x0000007114000986 */ /* 0x0009e2000c10193c */
[----:B------:R-:W-:-:S03]  /*d7420*/  ISETP.LT.AND P3, PT, R11, R18, !P5 ;  /* 0x000000120b00720c */ /* 0x000fc60006f61270 */
[----:B------:R3:W-:Y:S01]  /*d7430*/  @P6 STG.E desc[UR60][R22.64], R117 ;  /* 0x0000007516006986 */ /* 0x0007e2000c10193c */
[----:B------:R-:W-:Y:S01]  /*d7440*/  ISETP.LT.AND P6, PT, R13, R18, !P5 ;  /* 0x000000120d00720c */ /* 0x000fe20006fc1270 */
[C---:B----4-:R-:W-:Y:S02]  /*d7450*/  IMAD.IADD R33, R35.reuse, 0x1, R0 ;  /* 0x0000000123217824 */ /* 0x050fe400078e0200 */
[----:B------:R-:W-:-:S04]  /*d7460*/  IMAD.WIDE R30, R35, 0x4, R6 ;  /* 0x00000004231e7825 */ /* 0x000fc800078e0206 */
[----:B------:R-:W-:-:S04]  /*d7470*/  IMAD.WIDE R24, R35, 0x4, R8 ;  /* 0x0000000423187825 */ /* 0x000fc800078e0208 */
[C---:B------:R-:W-:Y:S01]  /*d7480*/  IMAD.WIDE R26, R33.reuse, 0x4, R2 ;  /* 0x00000004211a7825 */ /* 0x040fe200078e0202 */
[----:B------:R-:W-:Y:S01]  /*d7490*/  ISETP.GE.AND P2, PT, R32, R19, PT ;  /* 0x000000132000720c */ /* 0x000fe20003f46270 */
[----:B------:R-:W4:Y:S01]  /*d74a0*/  LDC R0, c[0x0][0x248] ;  /* 0x00009200ff007b82 */ /* 0x000f220000000800 */
[----:B------:R1:W-:Y:S01]  /*d74b0*/  @P1 STG.E desc[UR60][R30.64], R133 ;  /* 0x000000851e001986 */ /* 0x0003e2000c10193c */
[----:B------:R-:W-:-:S03]  /*d74c0*/  IMAD.WIDE R20, R33, 0x4, R4 ;  /* 0x0000000421147825 */ /* 0x000fc600078e0204 */
[----:B------:R1:W-:Y:S04]  /*d74d0*/  @P4 STG.E desc[UR60][R24.64], R109 ;  /* 0x0000006d18004986 */ /* 0x0003e8000c10193c */
[----:B------:R1:W-:Y:S04]  /*d74e0*/  @P3 STG.E desc[UR60][R26.64], R137 ;  /* 0x000000891a003986 */ /* 0x0003e8000c10193c */
[----:B------:R1:W-:Y:S01]  /*d74f0*/  @P6 STG.E desc[UR60][R20.64], R129 ;  /* 0x0000008114006986 */ /* 0x0003e2000c10193c */
[----:B--2---:R-:W-:-:S03]  /*d7500*/  ISETP.GE.AND P0, PT, R14, R19, PT ;  /* 0x000000130e00720c */ /* 0x004fc60003f06270 */
[----:B------:R-:W2:Y:S01]  /*d7510*/  LDL.LU R14, [R1+0x4188] ;  /* 0x00418800010e7983 */ /* 0x000ea20000300800 */
[----:B---3--:R-:W-:-:S03]  /*d7520*/  ISETP.GE.AND P6, PT, R16, R19, PT ;  /* 0x000000131000720c */ /* 0x008fc60003fc6270 */
[----:B------:R-:W3:Y:S01]  /*d7530*/  LDL.LU R16, [R1+0x4180] ;  /* 0x0041800001107983 */ /* 0x000ee20000300800 */
[-C--:B------:R-:W-:Y:S01]  /*d7540*/  ISETP.LT.AND P1, PT, R17, R18.reuse, !P5 ;  /* 0x000000121100720c */ /* 0x080fe20006f21270 */
[----:B------:R-:W-:Y:S01]  /*d7550*/  IMAD.WIDE R22, R33, 0x4, R6 ;  /* 0x0000000421167825 */ /* 0x000fe200078e0206 */
[-C--:B------:R-:W-:Y:S02]  /*d7560*/  ISETP.LT.AND P5, PT, R15, R18.reuse, !P5 ;  /* 0x000000120f00720c */ /* 0x080fe40006fa1270 */
[-C--:B------:R-:W-:Y:S02]  /*d7570*/  ISETP.LT.AND P4, PT, R11, R18.reuse, !P2 ;  /* 0x000000120b00720c */ /* 0x080fe40005781270 */
[----:B------:R-:W-:Y:S02]  /*d7580*/  ISETP.LT.AND P3, PT, R13, R18, !P2 ;  /* 0x000000120d00720c */ /* 0x000fe40005761270 */
[C---:B-1----:R-:W-:Y:S01]  /*d7590*/  IADD3 R31, R33.reuse, R10, RZ ;  /* 0x0000000a211f7210 */ /* 0x042fe20007ffe0ff */
[----:B------:R-:W-:Y:S01]  /*d75a0*/  IMAD.WIDE R24, R33, 0x4, R8 ;  /* 0x0000000421187825 */ /* 0x000fe200078e0208 */
[----:B------:R-:W2:Y:S04]  /*d75b0*/  LDL.LU R34, [R1+0x4170] ;  /* 0x0041700001227983 */ /* 0x000ea80000300800 */
[----:B------:R-:W2:Y:S04]  /*d75c0*/  LDL.LU R32, [R1+0x416c] ;  /* 0x00416c0001207983 */ /* 0x000ea80000300800 */
[----:B------:R1:W-:Y:S01]  /*d75d0*/  @P1 STG.E desc[UR60][R22.64], R165 ;  /* 0x000000a516001986 */ /* 0x0003e2000c10193c */
[----:B------:R-:W-:-:S02]  /*d75e0*/  ISETP.LT.AND P1, PT, R17, R18, !P2 ;  /* 0x000000121100720c */ /* 0x000fc40005721270 */
[----:B------:R-:W-:Y:S01]  /*d75f0*/  ISETP.LT.AND P2, PT, R15, R18, !P2 ;  /* 0x000000120f00720c */ /* 0x000fe20005741270 */
[----:B------:R-:W-:-:S04]  /*d7600*/  IMAD.WIDE R26, R31, 0x4, R2 ;  /* 0x000000041f1a7825 */ /* 0x000fc800078e0202 */
[----:B------:R-:W-:-:S04]  /*d7610*/  IMAD.WIDE R28, R31, 0x4, R4 ;  /* 0x000000041f1c7825 */ /* 0x000fc800078e0204 */
[C---:B------:R-:W-:Y:S01]  /*d7620*/  IMAD.WIDE R20, R31.reuse, 0x4, R6 ;  /* 0x000000041f147825 */ /* 0x040fe200078e0206 */
[----:B------:R4:W-:Y:S04]  /*d7630*/  @P5 STG.E desc[UR60][R24.64], R161 ;  /* 0x000000a118005986 */ /* 0x0009e8000c10193c */
[----:B------:R4:W-:Y:S04]  /*d7640*/  @P4 STG.E desc[UR60][R26.64], R114 ;  /* 0x000000721a004986 */ /* 0x0009e8000c10193c */
[----:B------:R4:W-:Y:S01]  /*d7650*/  @P3 STG.E desc[UR60][R28.64], R118 ;  /* 0x000000761c003986 */ /* 0x0009e2000c10193c */
[----:B------:R-:W3:Y:S01]  /*d7660*/  LDC R10, c[0x0][0x248] ;  /* 0x00009200ff0a7b82 */ /* 0x000ee20000000800 */
[----:B-1----:R-:W-:-:S02]  /*d7670*/  IMAD.WIDE R22, R31, 0x4, R8 ;  /* 0x000000041f167825 */ /* 0x002fc400078e0208 */
[----:B------:R1:W-:Y:S04]  /*d7680*/  @P1 STG.E desc[UR60][R20.64], R134 ;  /* 0x0000008614001986 */ /* 0x0003e8000c10193c */
[----:B------:R1:W-:Y:S01]  /*d7690*/  @P2 STG.E desc[UR60][R22.64], R110 ;  /* 0x0000006e16002986 */ /* 0x0003e2000c10193c */
[-C--:B------:R-:W-:Y:S02]  /*d76a0*/  ISETP.LT.AND P4, PT, R11, R18.reuse, !P0 ;  /* 0x000000120b00720c */ /* 0x080fe40004781270 */
[-C--:B------:R-:W-:Y:S02]  /*d76b0*/  ISETP.LT.AND P5, PT, R13, R18.reuse, !P0 ;  /* 0x000000120d00720c */ /* 0x080fe400047a1270 */
[----:B------:R-:W-:Y:S01]  /*d76c0*/  ISETP.LT.AND P3, PT, R17, R18, !P0 ;  /* 0x000000121100720c */ /* 0x000fe20004761270 */
[----:B----4-:R-:W-:-:S02]  /*d76d0*/  IMAD.IADD R33, R31, 0x1, R0 ;  /* 0x000000011f217824 */ /* 0x010fc400078e0200 */
[----:B------:R-:W4:Y:S02]  /*d76e0*/  LDC R0, c[0x0][0x248] ;  /* 0x00009200ff007b82 */ /* 0x000f240000000800 */
[----:B------:R-:W-:-:S04]  /*d76f0*/  IMAD.WIDE R24, R33, 0x4, R2 ;  /* 0x0000000421187825 */ /* 0x000fc800078e0202 */
[----:B------:R-:W-:-:S04]  /*d7700*/  IMAD.WIDE R26, R33, 0x4, R4 ;  /* 0x00000004211a7825 */ /* 0x000fc800078e0204 */
[----:B------:R-:W-:Y:S01]  /*d7710*/  IMAD.WIDE R28, R33, 0x4, R6 ;  /* 0x00000004211c7825 */ /* 0x000fe200078e0206 */
[----:B------:R-:W-:Y:S01]  /*d7720*/  ISETP.LT.AND P0, PT, R15, R18, !P0 ;  /* 0x000000120f00720c */ /* 0x000fe20004701270 */
[----:B------:R1:W-:Y:S01]  /*d7730*/  @P4 STG.E desc[UR60][R24.64], R138 ;  /* 0x0000008a18004986 */ /* 0x0003e2000c10193c */
[----:B---3--:R-:W-:-:S03]  /*d7740*/  ISETP.GE.AND P2, PT, R16, R19, PT ;  /* 0x000000131000720c */ /* 0x008fc60003f46270 */
[----:B------:R-:W3:Y:S04]  /*d7750*/  LDL.LU R16, [R1+0x4168] ;  /* 0x0041680001107983 */ /* 0x000ee80000300800 */
[----:B------:R4:W-:Y:S01]  /*d7760*/  @P5 STG.E desc[UR60][R26.64], R130 ;  /* 0x000000821a005986 */ /* 0x0009e2000c10193c */
[----:B------:R-:W-:-:S03]  /*d7770*/  ISETP.LT.AND P4, PT, R11, R18, !P6 ;  /* 0x000000120b00720c */ /* 0x000fc60007781270 */
[----:B------:R4:W-:Y:S01]  /*d7780*/  @P3 STG.E desc[UR60][R28.64], R166 ;  /* 0x000000a61c003986 */ /* 0x0009e2000c10193c */
[-C--:B------:R-:W-:Y:S02]  /*d7790*/  ISETP.LT.AND P5, PT, R13, R18.reuse, !P6 ;  /* 0x000000120d00720c */ /* 0x080fe400077a1270 */
[----:B------:R-:W-:Y:S01]  /*d77a0*/  ISETP.LT.AND P3, PT, R17, R18, !P6 ;  /* 0x000000121100720c */ /* 0x000fe20007761270 */
[C---:B------:R-:W-:Y:S01]  /*d77b0*/  IMAD.IADD R31, R33.reuse, 0x1, R10 ;  /* 0x00000001211f7824 */ /* 0x040fe200078e020a */
[----:B--2---:R-:W-:Y:S01]  /*d77c0*/  ISETP.GE.AND P1, PT, R14, R19, PT ;  /* 0x000000130e00720c */ /* 0x004fe20003f26270 */
[----:B-1----:R-:W-:Y:S01]  /*d77d0*/  IMAD.WIDE R20, R33, 0x4, R8 ;  /* 0x0000000421147825 */ /* 0x002fe200078e0208 */
[----:B------:R-:W1:Y:S03]  /*d77e0*/  LDC R14, c[0x0][0x248] ;  /* 0x00009200ff0e7b82 */ /* 0x000e660000000800 */
[----:B------:R-:W-:-:S04]  /*d77f0*/  IMAD.WIDE R22, R31, 0x4, R2 ;  /* 0x000000041f167825 */ /* 0x000fc800078e0202 */
[----:B------:R-:W-:-:S04]  /*d7800*/  IMAD.WIDE R24, R31, 0x4, R4 ;  /* 0x000000041f187825 */ /* 0x000fc800078e0204 */
[----:B----4-:R-:W-:Y:S01]  /*d7810*/  IMAD.WIDE R26, R31, 0x4, R6 ;  /* 0x000000041f1a7825 */ /* 0x010fe200078e0206 */
[----:B------:R2:W-:Y:S01]  /*d7820*/  @P0 STG.E desc[UR60][R20.64], R162 ;  /* 0x000000a214000986 */ /* 0x0005e2000c10193c */
[----:B------:R-:W-:-:S03]  /*d7830*/  ISETP.LT.AND P6, PT, R15, R18, !P6 ;  /* 0x000000120f00720c */ /* 0x000fc600077c1270 */
[----:B------:R4:W-:Y:S01]  /*d7840*/  @P4 STG.E desc[UR60][R22.64], R115 ;  /* 0x0000007316004986 */ /* 0x0009e2000c10193c */
[----:B------:R-:W-:-:S03]  /*d7850*/  ISETP.LT.AND P0, PT, R11, R18, !P1 ;  /* 0x000000120b00720c */ /* 0x000fc60004f01270 */
[----:B------:R1:W-:Y:S01]  /*d7860*/  @P5 STG.E desc[UR60][R24.64], R119 ;  /* 0x0000007718005986 */ /* 0x0003e2000c10193c */
[----:B------:R-:W-:-:S03]  /*d7870*/  ISETP.LT.AND P4, PT, R13, R18, !P1 ;  /* 0x000000120d00720c */ /* 0x000fc60004f81270 */
[----:B------:R1:W-:Y:S01]  /*d7880*/  @P3 STG.E desc[UR60][R26.64], R135 ;  /* 0x000000871a003986 */ /* 0x0003e2000c10193c */
[----:B------:R-:W-:Y:S02]  /*d7890*/  ISETP.LT.AND P3, PT, R17, R18, !P1 ;  /* 0x000000121100720c */ /* 0x000fe40004f61270 */
[C---:B------:R-:W-:Y:S01]  /*d78a0*/  IADD3 R33, R31.reuse, R0, RZ ;  /* 0x000000001f217210 */ /* 0x040fe20007ffe0ff */
[----:B------:R-:W-:Y:S01]  /*d78b0*/  IMAD.WIDE R28, R31, 0x4, R8 ;  /* 0x000000041f1c7825 */ /* 0x000fe200078e0208 */
[-C--:B------:R-:W-:Y:S02]  /*d78c0*/  ISETP.LT.AND P1, PT, R15, R18.reuse, !P1 ;  /* 0x000000120f00720c */ /* 0x080fe40004f21270 */
[----:B------:R-:W-:Y:S01]  /*d78d0*/  ISETP.LT.AND P5, PT, R13, R18, !P2 ;  /* 0x000000120d00720c */ /* 0x000fe200057a1270 */
[----:B------:R-:W3:Y:S01]  /*d78e0*/  LDC R0, c[0x0][0x248] ;  /* 0x00009200ff007b82 */ /* 0x000ee20000000800 */
[----:B------:R-:W-:-:S04]  /*d78f0*/  IMAD.WIDE R30, R33, 0x4, R2 ;  /* 0x00000004211e7825 */ /* 0x000fc800078e0202 */
[----:B--2---:R-:W-:-:S04]  /*d7900*/  IMAD.WIDE R20, R33, 0x4, R4 ;  /* 0x0000000421147825 */ /* 0x004fc800078e0204 */
[----:B----4-:R-:W-:Y:S01]  /*d7910*/  IMAD.WIDE R22, R33, 0x4, R6 ;  /* 0x0000000421167825 */ /* 0x010fe200078e0206 */
[----:B------:R-:W-:Y:S04]  /*d7920*/  @P6 STG.E desc[UR60][R28.64], R111 ;  /* 0x0000006f1c006986 */ /* 0x000fe8000c10193c */
[----:B------:R2:W-:Y:S01]  /*d7930*/  @P0 STG.E desc[UR60][R30.64], R139 ;  /* 0x0000008b1e000986 */ /* 0x0005e2000c10193c */
[----:B------:R-:W-:-:S03]  /*d7940*/  ISETP.LT.AND P6, PT, R11, R18, !P2 ;  /* 0x000000120b00720c */ /* 0x000fc600057c1270 */
[----:B------:R4:W-:Y:S04]  /*d7950*/  @P4 STG.E desc[UR60][R20.64], R131 ;  /* 0x0000008314004986 */ /* 0x0009e8000c10193c */
[----:B------:R3:W-:Y:S01]  /*d7960*/  @P3 STG.E desc[UR60][R22.64], R167 ;  /* 0x000000a716003986 */ /* 0x0007e2000c10193c */
[----:B------:R-:W-:Y:S01]  /*d7970*/  ISETP.LT.AND P3, PT, R17, R18, !P2 ;  /* 0x000000121100720c */ /* 0x000fe20005761270 */
[C---:B-1----:R-:W-:Y:S02]  /*d7980*/  IMAD.IADD R35, R33.reuse, 0x1, R14 ;  /* 0x0000000121237824 */ /* 0x042fe400078e020e */
[----:B------:R-:W-:-:S04]  /*d7990*/  IMAD.WIDE R24, R33, 0x4, R8 ;  /* 0x0000000421187825 */ /* 0x000fc800078e0208 */
[C---:B------:R-:W-:Y:S01]  /*d79a0*/  IMAD.WIDE R26, R35.reuse, 0x4, R2 ;  /* 0x00000004231a7825 */ /* 0x040fe200078e0202 */
[----:B------:R-:W1:Y:S01]  /*d79b0*/  LDC R10, c[0x0][0x248] ;  /* 0x00009200ff0a7b82 */ /* 0x000e620000000800 */
[----:B--2---:R-:W2:Y:S02]  /*d79c0*/  LDL.LU R30, [R1+0x4158] ;  /* 0x00415800011e7983 */ /* 0x004ea40000300800 */
[----:B------:R-:W-:-:S04]  /*d79d0*/  IMAD.WIDE R28, R35, 0x4, R4 ;  /* 0x00000004231c7825 */ /* 0x000fc800078e0204 */
[----:B----4-:R-:W-:Y:S01]  /*d79e0*/  IMAD.WIDE R20, R35, 0x4, R6 ;  /* 0x0000000423147825 */ /* 0x010fe200078e0206 */
[----:B------:R4:W-:Y:S04]  /*d79f0*/  @P1 STG.E desc[UR60][R24.64], R163 ;  /* 0x000000a318001986 */ /* 0x0009e8000c10193c */
[----:B------:R4:W-:Y:S04]  /*d7a00*/  @P6 STG.E desc[UR60][R26.64], R156 ;  /* 0x0000009c1a006986 */ /* 0x0009e8000c10193c */
[----:B------:R4:W-:Y:S01]  /*d7a10*/  @P5 STG.E desc[UR60][R28.64], R152 ;  /* 0x000000981c005986 */ /* 0x0009e2000c10193c */
[----:B------:R-:W-:-:S03]  /*d7a20*/  ISETP.GE.AND P0, PT, R34, R19, PT ;  /* 0x000000132200720c */ /* 0x000fc60003f06270 */
[----:B------:R1:W-:Y:S01]  /*d7a30*/  @P3 STG.E desc[UR60][R20.64], R172 ;  /* 0x000000ac14003986 */ /* 0x0003e2000c10193c */
[-C--:B------:R-:W-:Y:S01]  /*d7a40*/  ISETP.LT.AND P2, PT, R15, R18.reuse, !P2 ;  /* 0x000000120f00720c */ /* 0x080fe20005741270 */
[----:B------:R-:W1:Y:S01]  /*d7a50*/  LDC R14, c[0x0][0x248] ;  /* 0x00009200ff0e7b82 */ /* 0x000e620000000800 */
[----:B---3--:R-:W-:Y:S02]  /*d7a60*/  ISETP.GE.AND P3, PT, R16, R19, PT ;  /* 0x000000131000720c */ /* 0x008fe40003f66270 */
[----:B------:R-:W3:Y:S01]  /*d7a70*/  LDL.LU R16, [R1+0x413c] ;  /* 0x00413c0001107983 */ /* 0x000ee20000300800 */
[-C--:B------:R-:W-:Y:S02]  /*d7a80*/  ISETP.LT.AND P6, PT, R11, R18.reuse, !P0 ;  /* 0x000000120b00720c */ /* 0x080fe400047c1270 */
[-C--:B------:R-:W-:Y:S02]  /*d7a90*/  ISETP.LT.AND P4, PT, R13, R18.reuse, !P0 ;  /* 0x000000120d00720c */ /* 0x080fe40004781270 */
[----:B------:R-:W-:Y:S01]  /*d7aa0*/  ISETP.LT.AND P5, PT, R17, R18, !P0 ;  /* 0x000000121100720c */ /* 0x000fe200047a1270 */
[----:B------:R-:W-:-:S02]  /*d7ab0*/  IMAD.IADD R31, R35, 0x1, R0 ;  /* 0x00000001231f7824 */ /* 0x000fc400078e0200 */
[----:B------:R-:W-:-:S04]  /*d7ac0*/  IMAD.WIDE R22, R35, 0x4, R8 ;  /* 0x0000000423167825 */ /* 0x000fc800078e0208 */
[----:B----4-:R-:W-:-:S04]  /*d7ad0*/  IMAD.WIDE R24, R31, 0x4, R2 ;  /* 0x000000041f187825 */ /* 0x010fc800078e0202 */
[----:B------:R-:W-:-:S04]  /*d7ae0*/  IMAD.WIDE R26, R31, 0x4, R4 ;  /* 0x000000041f1a7825 */ /* 0x000fc800078e0204 */
[----:B------:R-:W-:Y:S01]  /*d7af0*/  IMAD.WIDE R28, R31, 0x4, R6 ;  /* 0x000000041f1c7825 */ /* 0x000fe200078e0206 */
[----:B------:R-:W-:Y:S01]  /*d7b00*/  ISETP.GE.AND P1, PT, R32, R19, PT ;  /* 0x000000132000720c */ /* 0x000fe20003f26270 */
[----:B------:R4:W-:Y:S01]  /*d7b10*/  @P2 STG.E desc[UR60][R22.64], R140 ;  /* 0x0000008c16002986 */ /* 0x0009e2000c10193c */
[-C--:B------:R-:W-:Y:S01]  /*d7b20*/  ISETP.LT.AND P0, PT, R15, R18.reuse, !P0 ;  /* 0x000000120f00720c */ /* 0x080fe20004701270 */
[----:B------:R-:W2:Y:S02]  /*d7b30*/  LDC R0, c[0x0][0x248] ;  /* 0x00009200ff007b82 */ /* 0x000ea40000000800 */
[----:B------:R-:W3:Y:S04]  /*d7b40*/  LDL.LU R34, [R1+0x4130] ;  /* 0x0041300001227983 */ /* 0x000ee80000300800 */
[----:B------:R4:W-:Y:S04]  /*d7b50*/  @P6 STG.E desc[UR60][R24.64], R176 ;  /* 0x000000b018006986 */ /* 0x0009e8000c10193c */
[----:B------:R4:W-:Y:S04]  /*d7b60*/  @P4 STG.E desc[UR60][R26.64], R168 ;  /* 0x000000a81a004986 */ /* 0x0009e8000c10193c */
[----:B------:R4:W-:Y:S01]  /*d7b70*/  @P5 STG.E desc[UR60][R28.64], R192 ;  /* 0x000000c01c005986 */ /* 0x0009e2000c10193c */
[----:B------:R-:W-:-:S02]  /*d7b80*/  ISETP.LT.AND P2, PT, R11, R18, !P1 ;  /* 0x000000120b00720c */ /* 0x000fc40004f41270 */
[-C--:B------:R-:W-:Y:S02]  /*d7b90*/  ISETP.LT.AND P5, PT, R13, R18.reuse, !P1 ;  /* 0x000000120d00720c */ /* 0x080fe40004fa1270 */
[----:B------:R-:W-:Y:S02]  /*d7ba0*/  ISETP.LT.AND P4, PT, R17, R18, !P1 ;  /* 0x000000121100720c */ /* 0x000fe40004f81270 */
[----:B-1----:R-:W-:Y:S02]  /*d7bb0*/  IADD3 R33, R31, R10, RZ ;  /* 0x0000000a1f217210 */ /* 0x002fe40007ffe0ff */
[----:B------:R-:W-:Y:S01]  /*d7bc0*/  ISETP.LT.AND P1, PT, R15, R18, !P1 ;  /* 0x000000120f00720c */ /* 0x000fe20004f21270 */
[----:B------:R-:W-:-:S04]  /*d7bd0*/  IMAD.WIDE R20, R31, 0x4, R8 ;  /* 0x000000041f147825 */ /* 0x000fc800078e0208 */
[----:B----4-:R-:W-:-:S04]  /*d7be0*/  IMAD.WIDE R22, R33, 0x4, R2 ;  /* 0x0000000421167825 */ /* 0x010fc800078e0202 */
[----:B------:R-:W-:-:S04]  /*d7bf0*/  IMAD.WIDE R24, R33, 0x4, R4 ;  /* 0x0000000421187825 */ /* 0x000fc800078e0204 */
[----:B------:R-:W-:-:S04]  /*d7c00*/  IMAD.WIDE R26, R33, 0x4, R6 ;  /* 0x00000004211a7825 */ /* 0x000fc800078e0206 */
[----:B------:R-:W-:Y:S01]  /*d7c10*/  IMAD.WIDE R28, R33, 0x4, R8 ;  /* 0x00000004211c7825 */ /* 0x000fe200078e0208 */
[----:B------:R1:W-:Y:S04]  /*d7c20*/  @P0 STG.E desc[UR60][R20.64], R188 ;  /* 0x000000bc14000986 */ /* 0x0003e8000c10193c */
[----:B------:R4:W-:Y:S04]  /*d7c30*/  @P2 STG.E desc[UR60][R22.64], R157 ;  /* 0x0000009d16002986 */ /* 0x0009e8000c10193c */
[----:B------:R-:W4:Y:S04]  /*d7c40*/  LDL.LU R32, [R1+0x412c] ;  /* 0x00412c0001207983 */ /* 0x000f280000300800 */
[----:B------:R4:W-:Y:S04]  /*d7c50*/  @P5 STG.E desc[UR60][R24.64], R153 ;  /* 0x0000009918005986 */ /* 0x0009e8000c10193c */
[----:B------:R4:W-:Y:S01]  /*d7c60*/  @P4 STG.E desc[UR60][R26.64], R173 ;  /* 0x000000ad1a004986 */ /* 0x0009e2000c10193c */
[----:B------:R-:W-:Y:S01]  /*d7c70*/  ISETP.LT.AND P6, PT, R11, R18, !P3 ;  /* 0x000000120b00720c */ /* 0x000fe20005fc1270 */
[----:B------:R-:W4:Y:S02]  /*d7c80*/  LDC R10, c[0x0][0x248] ;  /* 0x00009200ff0a7b82 */ /* 0x000f240000000800 */
[----:B------:R4:W-:Y:S01]  /*d7c90*/  @P1 STG.E desc[UR60][R28.64], R141 ;  /* 0x0000008d1c001986 */ /* 0x0009e2000c10193c */
[----:B--2---:R-:W-:-:S05]  /*d7ca0*/  IMAD.IADD R35, R33, 0x1, R0 ;  /* 0x0000000121237824 */ /* 0x004fca00078e0200 */
[----:B------:R-:W2:Y:S01]  /*d7cb0*/  LDC R0, c[0x0][0x248] ;  /* 0x00009200ff007b82 */ /* 0x000ea20000000800 */
[C---:B------:R-:W-:Y:S01]  /*d7cc0*/  IMAD.IADD R33, R35.reuse, 0x1, R14 ;  /* 0x0000000123217824 */ /* 0x040fe200078e020e */
[-C--:B---3--:R-:W-:Y:S02]  /*d7cd0*/  ISETP.GE.AND P1, PT, R16, R19.reuse, PT ;  /* 0x000000131000720c */ /* 0x088fe40003f26270 */
[----:B------:R-:W3:Y:S04]  /*d7ce0*/  LDL.LU R16, [R1+0x4128] ;  /* 0x0041280001107983 */ /* 0x000ee80000300800 */
[----:B------:R-:W3:Y:S01]  /*d7cf0*/  LDL.LU R14, [R1+0x4124] ;  /* 0x00412400010e7983 */ /* 0x000ee20000300800 */
[----:B------:R-:W-:Y:S01]  /*d7d00*/  ISETP.GE.AND P0, PT, R30, R19, PT ;  /* 0x000000131e00720c */ /* 0x000fe20003f06270 */
[----:B------:R-:W-:Y:S01]  /*d7d10*/  IMAD.WIDE R30, R35, 0x4, R2 ;  /* 0x00000004231e7825 */ /* 0x000fe200078e0202 */
[----:B------:R-:W-:-:S02]  /*d7d20*/  ISETP.LT.AND P5, PT, R13, R18, !P3 ;  /* 0x000000120d00720c */ /* 0x000fc40005fa1270 */
[-C--:B------:R-:W-:Y:S02]  /*d7d30*/  ISETP.LT.AND P2, PT, R17, R18.reuse, !P3 ;  /* 0x000000121100720c */ /* 0x080fe40005f41270 */
[-C--:B------:R-:W-:Y:S01]  /*d7d40*/  ISETP.LT.AND P3, PT, R15, R18.reuse, !P3 ;  /* 0x000000120f00720c */ /* 0x080fe20005f61270 */
[----:B------:R2:W-:Y:S01]  /*d7d50*/  @P6 STG.E desc[UR60][R30.64], R177 ;  /* 0x000000b11e006986 */ /* 0x0005e2000c10193c */
[-C--:B------:R-:W-:Y:S02]  /*d7d60*/  ISETP.LT.AND P6, PT, R11, R18.reuse, !P0 ;  /* 0x000000120b00720c */ /* 0x080fe400047c1270 */
[----:B------:R-:W-:Y:S01]  /*d7d70*/  ISETP.LT.AND P4, PT, R13, R18, !P0 ;  /* 0x000000120d00720c */ /* 0x000fe20004781270 */
[----:B-1----:R-:W-:-:S04]  /*d7d80*/  IMAD.WIDE R20, R35, 0x4, R4 ;  /* 0x0000000423147825 */ /* 0x002fc800078e0204 */
[----:B----4-:R-:W-:-:S04]  /*d7d90*/  IMAD.WIDE R22, R35, 0x4, R6 ;  /* 0x0000000423167825 */ /* 0x010fc800078e0206 */
[----:B------:R-:W-:-:S04]  /*d7da0*/  IMAD.WIDE R24, R35, 0x4, R8 ;  /* 0x0000000423187825 */ /* 0x000fc800078e0208 */
[----:B------:R-:W-:-:S04]  /*d7db0*/  IMAD.WIDE R26, R33, 0x4, R2 ;  /* 0x00000004211a7825 */ /* 0x000fc800078e0202 */
[----:B------:R-:W-:Y:S01]  /*d7dc0*/  IMAD.WIDE R28, R33, 0x4, R4 ;  /* 0x00000004211c7825 */ /* 0x000fe200078e0204 */
[----:B------:R1:W-:Y:S04]  /*d7dd0*/  @P5 STG.E desc[UR60][R20.64], R169 ;  /* 0x000000a914005986 */ /* 0x0003e8000c10193c */
[----:B------:R4:W-:Y:S01]  /*d7de0*/  @P2 STG.E desc[UR60][R22.64], R193 ;  /* 0x000000c116002986 */ /* 0x0009e2000c10193c */
[----:B------:R-:W-:-:S03]  /*d7df0*/  ISETP.LT.AND P5, PT, R17, R18, !P0 ;  /* 0x000000121100720c */ /* 0x000fc600047a1270 */
[----:B------:R4:W-:Y:S01]  /*d7e00*/  @P3 STG.E desc[UR60][R24.64], R189 ;  /* 0x000000bd18003986 */ /* 0x0009e2000c10193c */
[----:B------:R-:W-:-:S03]  /*d7e10*/  ISETP.LT.AND P0, PT, R15, R18, !P0 ;  /* 0x000000120f00720c */ /* 0x000fc60004701270 */
[----:B------:R4:W-:Y:S04]  /*d7e20*/  @P6 STG.E desc[UR60][R26.64], R158 ;  /* 0x0000009e1a006986 */ /* 0x0009e8000c10193c */
[----:B------:R4:W-:Y:S01]  /*d7e30*/  @P4 STG.E desc[UR60][R28.64], R154 ;  /* 0x0000009a1c004986 */ /* 0x0009e2000c10193c */
[-C--:B------:R-:W-:Y:S02]  /*d7e40*/  ISETP.LT.AND P6, PT, R11, R18.reuse, !P1 ;  /* 0x000000120b00720c */ /* 0x080fe40004fc1270 */
[-C--:B------:R-:W-:Y:S02]  /*d7e50*/  ISETP.LT.AND P4, PT, R13, R18.reuse, !P1 ;  /* 0x000000120d00720c */ /* 0x080fe40004f81270 */
[----:B------:R-:W-:Y:S02]  /*d7e60*/  ISETP.LT.AND P3, PT, R17, R18, !P1 ;  /* 0x000000121100720c */ /* 0x000fe40004f61270 */
[C---:B--2---:R-:W-:Y:S01]  /*d7e70*/  IADD3 R31, R33.reuse, R0, RZ ;  /* 0x00000000211f7210 */ /* 0x044fe20007ffe0ff */
[----:B-1----:R-:W-:-:S04]  /*d7e80*/  IMAD.WIDE R20, R33, 0x4, R6 ;  /* 0x0000000421147825 */ /* 0x002fc800078e0206 */
[----:B----4-:R-:W-:-:S04]  /*d7e90*/  IMAD.WIDE R22, R33, 0x4, R8 ;  /* 0x0000000421167825 */ /* 0x010fc800078e0208 */
[----:B------:R-:W-:-:S04]  /*d7ea0*/  IMAD.WIDE R24, R31, 0x4, R2 ;  /* 0x000000041f187825 */ /* 0x000fc800078e0202 */
[----:B------:R-:W-:-:S04]  /*d7eb0*/  IMAD.WIDE R26, R31, 0x4, R4 ;  /* 0x000000041f1a7825 */ /* 0x000fc800078e0204 */
[----:B------:R-:W-:Y:S01]  /*d7ec0*/  IMAD.WIDE R28, R31, 0x4, R6 ;  /* 0x000000041f1c7825 */ /* 0x000fe200078e0206 */
[----:B------:R1:W-:Y:S01]  /*d7ed0*/  @P5 STG.E desc[UR60][R20.64], R174 ;  /* 0x000000ae14005986 */ /* 0x0003e2000c10193c */
[----:B------:R-:W-:-:S03]  /*d7ee0*/  ISETP.GE.AND P2, PT, R34, R19, PT ;  /* 0x000000132200720c */ /* 0x000fc60003f46270 */
[----:B------:R2:W-:Y:S04]  /*d7ef0*/  @P0 STG.E desc[UR60][R22.64], R142 ;  /* 0x0000008e16000986 */ /* 0x0005e8000c10193c */
[----:B------:R4:W-:Y:S04]  /*d7f00*/  @P6 STG.E desc[UR60][R24.64], R178 ;  /* 0x000000b218006986 */ /* 0x0009e8000c10193c */
[----:B------:R4:W-:Y:S01]  /*d7f10*/  @P4 STG.E desc[UR60][R26.64], R170 ;  /* 0x000000aa1a004986 */ /* 0x0009e2000c10193c */
[----:B------:R-:W-:-:S03]  /*d7f20*/  ISETP.LT.AND P5, PT, R15, R18, !P1 ;  /* 0x000000120f00720c */ /* 0x000fc60004fa1270 */
[----:B------:R4:W-:Y:S01]  /*d7f30*/  @P3 STG.E desc[UR60][R28.64], R194 ;  /* 0x000000c21c003986 */ /* 0x0009e2000c10193c */
[----:B------:R-:W-:Y:S01]  /*d7f40*/  ISETP.LT.AND P3, PT, R11, R18, !P2 ;  /* 0x000000120b00720c */ /* 0x000fe20005761270 */
[C---:B------:R-:W-:Y:S01]  /*d7f50*/  IMAD.IADD R33, R31.reuse, 0x1, R10 ;  /* 0x000000011f217824 */ /* 0x040fe200078e020a */
[----:B------:R-:W4:Y:S01]  /*d7f60*/  LDC R0, c[0x0][0x248] ;  /* 0x00009200ff007b82 */ /* 0x000f220000000800 */
[----:B-1----:R-:W-:-:S04]  /*d7f70*/  IMAD.WIDE R20, R31, 0x4, R8 ;  /* 0x000000041f147825 */ /* 0x002fc800078e0208 */
[----:B--2---:R-:W-:Y:S01]  /*d7f80*/  IMAD.WIDE R22, R33, 0x4, R2 ;  /* 0x0000000421167825 */ /* 0x004fe200078e0202 */
[-C--:B---3--:R-:W-:Y:S02]  /*d7f90*/  ISETP.GE.AND P0, PT, R16, R19.reuse, PT ;  /* 0x000000131000720c */ /* 0x088fe40003f06270 */
[----:B------:R-:W-:Y:S01]  /*d7fa0*/  ISETP.LT.AND P4, PT, R13, R18, !P2 ;  /* 0x000000120d00720c */ /* 0x000fe20005781270 */
[----:B------:R-:W2:Y:S04]  /*d7fb0*/  LDL.LU R16, [R1+0x4110] ;  /* 0x0041100001107983 */ /* 0x000ea80000300800 */
[----:B------:R-:W-:Y:S04]  /*d7fc0*/  @P5 STG.E desc[UR60][R20.64], R190 ;  /* 0x000000be14005986 */ /* 0x000fe8000c10193c */
[----:B------:R-:W-:Y:S01]  /*d7fd0*/  @P3 STG.E desc[UR60][R22.64], R159 ;  /* 0x0000009f16003986 */ /* 0x000fe2000c10193c */
[----:B------:R-:W-:-:S03]  /*d7fe0*/  ISETP.GE.AND P3, PT, R14, R19, PT ;  /* 0x000000130e00720c */ /* 0x000fc60003f66270 */
[----:B------:R-:W3:Y:S04]  /*d7ff0*/  LDL.LU R34, [R1+0x4100] ;  /* 0x0041000001227983 */ /* 0x000ee80000300800 */
[----:B------:R-:W3:Y:S01]  /*d8000*/  LDL.LU R14, [R1+0x40fc] ;  /* 0x0040fc00010e7983 */ /* 0x000ee20000300800 */
[----:B------:R-:W-:Y:S01]  /*d8010*/  ISETP.LT.AND P6, PT, R17, R18, !P2 ;  /* 0x000000121100720c */ /* 0x000fe200057c1270 */
[----:B------:R-:W1:Y:S01]  /*d8020*/  LDC R10, c[0x0][0x248] ;  /* 0x00009200ff0a7b82 */ /* 0x000e620000000800 */
[----:B----4-:R-:W-:-:S04]  /*d8030*/  IMAD.WIDE R24, R33, 0x4, R4 ;  /* 0x0000000421187825 */ /* 0x010fc800078e0204 */
[----:B------:R-:W-:Y:S01]  /*d8040*/  IMAD.WIDE R26, R33, 0x4, R6 ;  /* 0x00000004211a7825 */ /* 0x000fe200078e0206 */
[----:B------:R-:W-:Y:S02]  /*d8050*/  ISETP.GE.AND P1, PT, R32, R19, PT ;  /* 0x000000132000720c */ /* 0x000fe40003f26270 */
[-C--:B------:R-:W-:Y:S01]  /*d8060*/  ISETP.LT.AND P2, PT, R15, R18.reuse, !P2 ;  /* 0x000000120f00720c */ /* 0x080fe20005741270 */
[----:B------:R-:W-:Y:S01]  /*d8070*/  IMAD.IADD R35, R33, 0x1, R0 ;  /* 0x0000000121237824 */ /* 0x000fe200078e0200 */
[----:B------:R4:W-:Y:S01]  /*d8080*/  @P4 STG.E desc[UR60][R24.64], R155 ;  /* 0x0000009b18004986 */ /* 0x0009e2000c10193c */
[-C--:B------:R-:W-:Y:S02]  /*d8090*/  ISETP.LT.AND P5, PT, R11, R18.reuse, !P1 ;  /* 0x000000120b00720c */ /* 0x080fe40004fa1270 */
[-C--:B------:R-:W-:Y:S01]  /*d80a0*/  ISETP.LT.AND P4, PT, R17, R18.reuse, !P1 ;  /* 0x000000121100720c */ /* 0x080fe20004f81270 */
[----:B------:R-:W-:Y:S01]  /*d80b0*/  IMAD.WIDE R28, R33, 0x4, R8 ;  /* 0x00000004211c7825 */ /* 0x000fe200078e0208 */
[----:B------:R-:W3:Y:S04]  /*d80c0*/  LDS.128 R20, [R12] ;  /* 0x000000000c147984 */ /* 0x000ee80000000c00 */
[----:B------:R4:W-:Y:S01]  /*d80d0*/  @P6 STG.E desc[UR60][R26.64], R175 ;  /* 0x000000af1a006986 */ /* 0x0009e2000c10193c */
[----:B------:R-:W-:-:S02]  /*d80e0*/  ISETP.LT.AND P6, PT, R13, R18, !P1 ;  /* 0x000000120d00720c */ /* 0x000fc40004fc1270 */
[----:B------:R-:W-:Y:S01]  /*d80f0*/  ISETP.LT.AND P1, PT, R15, R18, !P1 ;  /* 0x000000120f00720c */ /* 0x000fe20004f21270 */
[----:B------:R-:W-:-:S04]  /*d8100*/  IMAD.WIDE R30, R35, 0x4, R2 ;  /* 0x00000004231e7825 */ /* 0x000fc800078e0202 */
[----:B------:R-:W-:-:S04]  /*d8110*/  IMAD.WIDE R32, R35, 0x4, R8 ;  /* 0x0000000423207825 */ /* 0x000fc800078e0208 */
[C---:B----4-:R-:W-:Y:S01]  /*d8120*/  IMAD.WIDE R24, R35.reuse, 0x4, R4 ;  /* 0x0000000423187825 */ /* 0x050fe200078e0204 */
[----:B------:R4:W-:Y:S04]  /*d8130*/  @P2 STG.E desc[UR60][R28.64], R143 ;  /* 0x0000008f1c002986 */ /* 0x0009e8000c10193c */
[----:B------:R4:W-:Y:S01]  /*d8140*/  @P5 STG.E desc[UR60][R30.64], R179 ;  /* 0x000000b31e005986 */ /* 0x0009e2000c10193c */
[----:B------:R-:W3:Y:S01]  /*d8150*/  LDC R0, c[0x0][0x248] ;  /* 0x00009200ff007b82 */ /* 0x000ee20000000800 */
[----:B------:R-:W-:Y:S01]  /*d8160*/  IMAD.WIDE R26, R35, 0x4, R6 ;  /* 0x00000004231a7825 */ /* 0x000fe200078e0206 */
[-C--:B------:R-:W-:Y:S01]  /*d8170*/  ISETP.LT.AND P2, PT, R11, R18.reuse, !P0 ;  /* 0x000000120b00720c */ /* 0x080fe20004741270 */
[----:B------:R4:W-:Y:S04]  /*d8180*/  @P6 STG.E desc[UR60][R24.64], R171 ;  /* 0x000000ab18006986 */ /* 0x0009e8000c10193c */
[----:B------:R4:W-:Y:S01]  /*d8190*/  @P4 STG.E desc[UR60][R26.64], R195 ;  /* 0x000000c31a004986 */ /* 0x0009e2000c10193c */
[----:B------:R-:W-:-:S03]  /*d81a0*/  ISETP.LT.AND P5, PT, R13, R18, !P0 ;  /* 0x000000120d00720c */ /* 0x000fc600047a1270 */
[----:B------:R3:W-:Y:S01]  /*d81b0*/  @P1 STG.E desc[UR60][R32.64], R191 ;  /* 0x000000bf20001986 */ /* 0x0007e2000c10193c */
[----:B------:R-:W-:Y:S02]  /*d81c0*/  ISETP.LT.AND P1, PT, R17, R18, !P0 ;  /* 0x000000121100720c */ /* 0x000fe40004721270 */
[----:B-1----:R-:W-:Y:S02]  /*d81d0*/  IADD3 R37, R35, R10, RZ ;  /* 0x0000000a23257210 */ /* 0x002fe40007ffe0ff */
[----:B------:R-:W-:Y:S01]  /*d81e0*/  ISETP.LT.AND P0, PT, R15, R18, !P0 ;  /* 0x000000120f00720c */ /* 0x000fe20004701270 */
[----:B------:R-:W1:Y:S02]  /*d81f0*/  LDC R10, c[0x0][0x248] ;  /* 0x00009200ff0a7b82 */ /* 0x000e640000000800 */
[----:B----4-:R-:W-:-:S04]  /*d8200*/  IMAD.WIDE R28, R37, 0x4, R2 ;  /* 0x00000004251c7825 */ /* 0x010fc800078e0202 */
[----:B------:R-:W-:-:S04]  /*d8210*/  IMAD.WIDE R30, R37, 0x4, R4 ;  /* 0x00000004251e7825 */ /* 0x000fc800078e0204 */
[----:B------:R-:W-:-:S04]  /*d8220*/  IMAD.WIDE R24, R37, 0x4, R6 ;  /* 0x0000000425187825 */ /* 0x000fc800078e0206 */
[----:B------:R-:W-:Y:S01]  /*d8230*/  IMAD.WIDE R26, R37, 0x4, R8 ;  /* 0x00000004251a7825 */ /* 0x000fe200078e0208 */
[----:B------:R4:W-:Y:S04]  /*d8240*/  @P2 STG.E desc[UR60][R28.64], R180 ;  /* 0x000000b41c002986 */ /* 0x0009e8000c10193c */
[----:B------:R1:W-:Y:S04]  /*d8250*/  @P5 STG.E desc[UR60][R30.64], R184 ;  /* 0x000000b81e005986 */ /* 0x0003e8000c10193c */
[----:B------:R1:W-:Y:S04]  /*d8260*/  @P1 STG.E desc[UR60][R24.64], R200 ;  /* 0x000000c818001986 */ /* 0x0003e8000c10193c */
[----:B------:R1:W-:Y:S01]  /*d8270*/  @P0 STG.E desc[UR60][R26.64], R144 ;  /* 0x000000901a000986 */ /* 0x0003e2000c10193c */
[----:B--2---:R-:W-:-:S03]  /*d8280*/  ISETP.GE.AND P6, PT, R16, R19, PT ;  /* 0x000000131000720c */ /* 0x004fc60003fc6270 */
[----:B------:R-:W2:Y:S04]  /*d8290*/  LDL.LU R16, [R1+0x40ec] ;  /* 0x0040ec0001107983 */ /* 0x000ea80000300800 */
[----:B------:R-:W2:Y:S01]  /*d82a0*/  LDL.LU R12, [R1+0x40e4] ;  /* 0x0040e400010c7983 */ /* 0x000ea20000300800 */
[----:B---3--:R-:W-:-:S03]  /*d82b0*/  ISETP.GE.AND P0, PT, R14, R19, PT ;  /* 0x000000130e00720c */ /* 0x008fc60003f06270 */
[----:B------:R-:W3:Y:S01]  /*d82c0*/  LDL.LU R14, [R1+0x4264] ;  /* 0x00426400010e7983 */ /* 0x000ee20000300800 */
[-C--:B------:R-:W-:Y:S02]  /*d82d0*/  ISETP.LT.AND P4, PT, R11, R18.reuse, !P3 ;  /* 0x000000120b00720c */ /* 0x080fe40005f81270 */
[-C--:B------:R-:W-:Y:S01]  /*d82e0*/  ISETP.LT.AND P2, PT, R13, R18.reuse, !P3 ;  /* 0x000000120d00720c */ /* 0x080fe20005f41270 */
[----:B------:R-:W-:Y:S02]  /*d82f0*/  IMAD.IADD R35, R37, 0x1, R0 ;  /* 0x0000000125237824 */ /* 0x000fe400078e0200 */
[----:B------:R-:W1:Y:S01]  /*d8300*/  LDC R0, c[0x0][0x248] ;  /* 0x00009200ff007b82 */ /* 0x000e620000000800 */
[----:B------:R-:W-:Y:S01]  /*d8310*/  ISETP.LT.AND P5, PT, R17, R18, !P3 ;  /* 0x000000121100720c */ /* 0x000fe20005fa1270 */
[----:B------:R-:W-:-:S04]  /*d8320*/  IMAD.WIDE R32, R35, 0x4, R2 ;  /* 0x0000000423207825 */ /* 0x000fc800078e0202 */
[----:B----4-:R-:W-:Y:S01]  /*d8330*/  IMAD.WIDE R28, R35, 0x4, R4 ;  /* 0x00000004231c7825 */ /* 0x010fe200078e0204 */
[----:B------:R-:W-:-:S03]  /*d8340*/  ISETP.LT.AND P3, PT, R15, R18, !P3 ;  /* 0x000000120f00720c */ /* 0x000fc60005f61270 */
[----:B-1----:R-:W-:Y:S02]  /*d8350*/  IMAD.IADD R37, R35, 0x1, R10 ;  /* 0x0000000123257824 */ /* 0x002fe400078e020a */
[----:B------:R-:W1:Y:S01]  /*d8360*/  LDC R10, c[0x0][0x248] ;  /* 0x00009200ff0a7b82 */ /* 0x000e620000000800 */
[----:B------:R-:W-:Y:S04]  /*d8370*/  @P4 STG.E desc[UR60][R32.64], R208 ;  /* 0x000000d020004986 */ /* 0x000fe8000c10193c */
[----:B------:R4:W-:Y:S01]  /*d8380*/  @P2 STG.E desc[UR60][R28.64], R216 ;  /* 0x000000d81c002986 */ /* 0x0009e2000c10193c */
[-C--:B------:R-:W-:Y:S01]  /*d8390*/  ISETP.LT.AND P2, PT, R11, R18.reuse, !P6 ;  /* 0x000000120b00720c */ /* 0x080fe20007741270 */
[----:B------:R-:W-:Y:S01]  /*d83a0*/  IMAD.WIDE R30, R35, 0x4, R6 ;  /* 0x00000004231e7825 */ /* 0x000fe200078e0206 */
[----:B------:R-:W-:-:S03]  /*d83b0*/  ISETP.LT.AND P4, PT, R13, R18, !P6 ;  /* 0x000000120d00720c */ /* 0x000fc60007781270 */
[----:B------:R-:W-:Y:S01]  /*d83c0*/  IMAD.WIDE R24, R35, 0x4, R8 ;  /* 0x0000000423187825 */ /* 0x000fe200078e0208 */
[----:B------:R-:W-:Y:S01]  /*d83d0*/  ISETP.GE.AND P1, PT, R34, R19, PT ;  /* 0x000000132200720c */ /* 0x000fe20003f26270 */
[----:B------:R1:W-:Y:S01]  /*d83e0*/  @P5 STG.E desc[UR60][R30.64], R148 ;  /* 0x000000941e005986 */ /* 0x0003e2000c10193c */
[-C--:B------:R-:W-:Y:S01]  /*d83f0*/  ISETP.LT.AND P5, PT, R17, R18.reuse, !P6 ;  /* 0x000000121100720c */ /* 0x080fe200077a1270 */
[----:B------:R-:W-:Y:S01]  /*d8400*/  IMAD.WIDE R26, R37, 0x4, R2 ;  /* 0x00000004251a7825 */ /* 0x000fe200078e0202 */
[-C--:B------:R-:W-:Y:S01]  /*d8410*/  ISETP.LT.AND P6, PT, R15, R18.reuse, !P6 ;  /* 0x000000120f00720c */ /* 0x080fe200077c1270 */
[----:B------:R1:W-:Y:S02]  /*d8420*/  @P3 STG.E desc[UR60][R24.64], R20 ;  /* 0x0000001418003986 */ /* 0x0003e4000c10193c */
[----:B----4-:R-:W-:Y:S01]  /*d8430*/  IMAD.WIDE R28, R37, 0x4, R4 ;  /* 0x00000004251c7825 */ /* 0x010fe200078e0204 */
[----:B------:R-:W-:Y:S02]  /*d8440*/  ISETP.LT.AND P3, PT, R11, R18, !P1 ;  /* 0x000000120b00720c */ /* 0x000fe40004f61270 */
[C---:B------:R-:W-:Y:S01]  /*d8450*/  IADD3 R39, R37.reuse, R0, RZ ;  /* 0x0000000025277210 */ /* 0x040fe20007ffe0ff */
[----:B------:R4:W-:Y:S04]  /*d8460*/  @P2 STG.E desc[UR60][R26.64], R181 ;  /* 0x000000b51a002986 */ /* 0x0009e8000c10193c */
[----:B------:R4:W-:Y:S01]  /*d8470*/  @P4 STG.E desc[UR60][R28.64], R185 ;  /* 0x000000b91c004986 */ /* 0x0009e2000c10193c */
[----:B-1----:R-:W-:Y:S01]  /*d8480*/  IMAD.WIDE R30, R37, 0x4, R6 ;  /* 0x00000004251e7825 */ /* 0x002fe200078e0206 */
[----:B------:R-:W-:-:S03]  /*d8490*/  ISETP.LT.AND P4, PT, R13, R18, !P1 ;  /* 0x000000120d00720c */ /* 0x000fc60004f81270 */
[----:B------:R-:W-:-:S04]  /*d84a0*/  IMAD.WIDE R32, R37, 0x4, R8 ;  /* 0x0000000425207825 */ /* 0x000fc800078e0208 */
[----:B------:R-:W-:Y:S01]  /*d84b0*/  IMAD.WIDE R34, R39, 0x4, R2 ;  /* 0x0000000427227825 */ /* 0x000fe200078e0202 */
[----:B------:R-:W1:Y:S01]  /*d84c0*/  LDC R0, c[0x0][0x248] ;  /* 0x00009200ff007b82 */ /* 0x000e620000000800 */
[----:B------:R4:W-:Y:S01]  /*d84d0*/  @P5 STG.E desc[UR60][R30.64], R201 ;  /* 0x000000c91e005986 */ /* 0x0009e2000c10193c */
[----:B------:R-:W-:-:S03]  /*d84e0*/  ISETP.LT.AND P2, PT, R17, R18, !P1 ;  /* 0x000000121100720c */ /* 0x000fc60004f41270 */
[----:B------:R4:W-:Y:S01]  /*d84f0*/  @P6 STG.E desc[UR60][R32.64], R145 ;  /* 0x0000009120006986 */ /* 0x0009e2000c10193c */
[----:B------:R-:W-:-:S03]  /*d8500*/  ISETP.LT.AND P1, PT, R15, R18, !P1 ;  /* 0x000000120f00720c */ /* 0x000fc60004f21270 */
[----:B------:R-:W-:Y:S01]  /*d8510*/  @P3 STG.E desc[UR60][R34.64], R209 ;  /* 0x000000d122003986 */ /* 0x000fe2000c10193c */
[----:B------:R-:W-:Y:S01]  /*d8520*/  IMAD.WIDE R24, R39, 0x4, R4 ;  /* 0x0000000427187825 */ /* 0x000fe200078e0204 */
[----:B------:R-:W-:-:S03]  /*d8530*/  ISETP.LT.AND P3, PT, R11, R18, !P0 ;  /* 0x000000120b00720c */ /* 0x000fc60004761270 */
[----:B------:R-:W-:Y:S02]  /*d8540*/  IMAD.IADD R37, R39, 0x1, R10 ;  /* 0x0000000127257824 */ /* 0x000fe400078e020a */
[----:B------:R-:W3:Y:S01]  /*d8550*/  LDC R10, c[0x0][0x248] ;  /* 0x00009200ff0a7b82 */ /* 0x000ee20000000800 */
[-C--:B------:R-:W-:Y:S01]  /*d8560*/  ISETP.LT.AND P6, PT, R13, R18.reuse, !P0 ;  /* 0x000000120d00720c */ /* 0x080fe200047c1270 */
[----:B------:R1:W-:Y:S01]  /*d8570*/  @P4 STG.E desc[UR60][R24.64], R217 ;  /* 0x000000d918004986 */ /* 0x0003e2000c10193c */
[----:B----4-:R-:W-:Y:S01]  /*d8580*/  IMAD.WIDE R26, R39, 0x4, R6 ;  /* 0x00000004271a7825 */ /* 0x010fe200078e0206 */
[----:B------:R-:W-:-:S03]  /*d8590*/  ISETP.LT.AND P4, PT, R17, R18, !P0 ;  /* 0x000000121100720c */ /* 0x000fc60004781270 */
[----:B------:R-:W-:-:S04]  /*d85a0*/  IMAD.WIDE R28, R39, 0x4, R8 ;  /* 0x00000004271c7825 */ /* 0x000fc800078e0208 */
[----:B------:R-:W-:Y:S01]  /*d85b0*/  IMAD.WIDE R30, R37, 0x4, R2 ;  /* 0x00000004251e7825 */ /* 0x000fe200078e0202 */
[----:B------:R-:W-:Y:S01]  /*d85c0*/  ISETP.LT.AND P0, PT, R15, R18, !P0 ;  /* 0x000000120f00720c */ /* 0x000fe20004701270 */
[----:B------:R4:W-:Y:S04]  /*d85d0*/  @P2 STG.E desc[UR60][R26.64], R149 ;  /* 0x000000951a002986 */ /* 0x0009e8000c10193c */
[----:B------:R4:W-:Y:S01]  /*d85e0*/  @P1 STG.E desc[UR60][R28.64], R21 ;  /* 0x000000151c001986 */ /* 0x0009e2000c10193c */
[----:B------:R-:W-:-:S03]  /*d85f0*/  IMAD.WIDE R32, R37, 0x4, R4 ;  /* 0x0000000425207825 */ /* 0x000fc600078e0204 */
[----:B------:R4:W-:Y:S01]  /*d8600*/  @P3 STG.E desc[UR60][R30.64], R182 ;  /* 0x000000b61e003986 */ /* 0x0009e2000c10193c */
[----:B-1----:R-:W-:-:S04]  /*d8610*/  IMAD.WIDE R24, R37, 0x4, R6 ;  /* 0x0000000425187825 */ /* 0x002fc800078e0206 */
[C---:B------:R-:W-:Y:S01]  /*d8620*/  IMAD.IADD R35, R37.reuse, 0x1, R0 ;  /* 0x0000000125237824 */ /* 0x040fe200078e0200 */
[----:B------:R-:W-:Y:S04]  /*d8630*/  @P6 STG.E desc[UR60][R32.64], R186 ;  /* 0x000000ba20006986 */ /* 0x000fe8000c10193c */
[----:B------:R1:W-:Y:S01]  /*d8640*/  @P4 STG.E desc[UR60][R24.64], R202 ;  /* 0x000000ca18004986 */ /* 0x0003e2000c10193c */
[----:B----4-:R-:W-:-:S04]  /*d8650*/  IMAD.WIDE R26, R37, 0x4, R8 ;  /* 0x00000004251a7825 */ /* 0x010fc800078e0208 */
[C---:B------:R-:W-:Y:S01]  /*d8660*/  IMAD.WIDE R20, R35.reuse, 0x4, R2 ;  /* 0x0000000423147825 */ /* 0x040fe200078e0202 */
[----:B------:R4:W-:Y:S03]  /*d8670*/  @P0 STG.E desc[UR60][R26.64], R146 ;  /* 0x000000921a000986 */ /* 0x0009e6000c10193c */
[----:B------:R-:W-:-:S04]  /*d8680*/  IMAD.WIDE R28, R35, 0x4, R4 ;  /* 0x00000004231c7825 */ /* 0x000fc800078e0204 */
[----:B------:R-:W-:Y:S01]  /*d8690*/  IMAD.WIDE R30, R35, 0x4, R6 ;  /* 0x00000004231e7825 */ /* 0x000fe200078e0206 */
[-C--:B--2---:R-:W-:Y:S02]  /*d86a0*/  ISETP.GE.AND P5, PT, R16, R19.reuse, PT ;  /* 0x000000131000720c */ /* 0x084fe40003fa6270 */
[----:B------:R-:W-:Y:S02]  /*d86b0*/  ISETP.GE.AND P2, PT, R12, R19, PT ;  /* 0x000000130c00720c */ /* 0x000fe40003f46270 */
[----:B------:R-:W4:Y:S01]  /*d86c0*/  LDC R12, c[0x0][0x248] ;  /* 0x00009200ff0c7b82 */ /* 0x000f220000000800 */
[-C--:B------:R-:W-:Y:S02]  /*d86d0*/  ISETP.LT.AND P3, PT, R11, R18.reuse, !P5 ;  /* 0x000000120b00720c */ /* 0x080fe40006f61270 */
[-C--:B------:R-:W-:Y:S02]  /*d86e0*/  ISETP.LT.AND P6, PT, R13, R18.reuse, !P5 ;  /* 0x000000120d00720c */ /* 0x080fe40006fc1270 */
[----:B------:R-:W-:-:S02]  /*d86f0*/  ISETP.LT.AND P4, PT, R17, R18, !P5 ;  /* 0x000000121100720c */ /* 0x000fc40006f81270 */
[-C--:B------:R-:W-:Y:S02]  /*d8700*/  ISETP.LT.AND P5, PT, R15, R18.reuse, !P5 ;  /* 0x000000120f00720c */ /* 0x080fe40006fa1270 */
[----:B------:R-:W-:Y:S02]  /*d8710*/  ISETP.LT.AND P0, PT, R11, R18, !P2 ;  /* 0x000000120b00720c */ /* 0x000fe40005701270 */
[----:B---3--:R-:W-:Y:S02]  /*d8720*/  ISETP.GE.AND P1, PT, R14, R19, PT ;  /* 0x000000130e00720c */ /* 0x008fe40003f26270 */
[----:B------:R-:W-:Y:S01]  /*d8730*/  IADD3 R19, R35, R10, RZ ;  /* 0x0000000a23137210 */ /* 0x000fe20007ffe0ff */
[----:B------:R2:W-:Y:S01]  /*d8740*/  @P3 STG.E desc[UR60][R20.64], R210 ;  /* 0x000000d214003986 */ /* 0x0005e2000c10193c */
[----:B------:R-:W-:Y:S01]  /*d8750*/  ISETP.LT.AND P3, PT, R11, R18, !P1 ;  /* 0x000000120b00720c */ /* 0x000fe20004f61270 */
[----:B------:R-:W-:-:S04]  /*d8760*/  IMAD.WIDE R10, R35, 0x4, R8 ;  /* 0x00000004230a7825 */ /* 0x000fc800078e0208 */
[----:B-1----:R-:W-:Y:S01]  /*d8770*/  IMAD.WIDE R24, R19, 0x4, R2 ;  /* 0x0000000413187825 */ /* 0x002fe200078e0202 */
[----:B------:R1:W-:Y:S04]  /*d8780*/  @P6 STG.E desc[UR60][R28.64], R218 ;  /* 0x000000da1c006986 */ /* 0x0003e8000c10193c */
[----:B------:R1:W-:Y:S04]  /*d8790*/  @P4 STG.E desc[UR60][R30.64], R150 ;  /* 0x000000961e004986 */ /* 0x0003e8000c10193c */
[----:B------:R1:W-:Y:S01]  /*d87a0*/  @P5 STG.E desc[UR60][R10.64], R22 ;  /* 0x000000160a005986 */ /* 0x0003e2000c10193c */
[----:B------:R-:W-:-:S03]  /*d87b0*/  ISETP.LT.AND P4, PT, R13, R18, !P2 ;  /* 0x000000120d00720c */ /* 0x000fc60005781270 */
[----:B------:R1:W-:Y:S01]  /*d87c0*/  @P0 STG.E desc[UR60][R24.64], R183 ;  /* 0x000000b718000986 */ /* 0x0003e2000c10193c */
[-C--:B------:R-:W-:Y:S02]  /*d87d0*/  ISETP.LT.AND P0, PT, R17, R18.reuse, !P2 ;  /* 0x000000121100720c */ /* 0x080fe40005701270 */
[-C--:B------:R-:W-:Y:S02]  /*d87e0*/  ISETP.LT.AND P2, PT, R15, R18.reuse, !P2 ;  /* 0x000000120f00720c */ /* 0x080fe40005741270 */
[-C--:B------:R-:W-:Y:S02]  /*d87f0*/  ISETP.LT.AND P6, PT, R13, R18.reuse, !P1 ;  /* 0x000000120d00720c */ /* 0x080fe40004fc1270 */
[----:B------:R-:W-:Y:S01]  /*d8800*/  ISETP.LT.AND P5, PT, R17, R18, !P1 ;  /* 0x000000121100720c */ /* 0x000fe20004fa1270 */
[C---:B----4-:R-:W-:Y:S02]  /*d8810*/  IMAD.IADD R27, R19.reuse, 0x1, R12 ;  /* 0x00000001131b7824 */ /* 0x050fe400078e020c */
[----:B------:R-:W-:-:S04]  /*d8820*/  IMAD.WIDE R12, R19, 0x4, R4 ;  /* 0x00000004130c7825 */ /* 0x000fc800078e0204 */
[----:B------:R-:W-:-:S04]  /*d8830*/  IMAD.WIDE R16, R19, 0x4, R6 ;  /* 0x0000000413107825 */ /* 0x000fc800078e0206 */
[----:B--2---:R-:W-:-:S04]  /*d8840*/  IMAD.WIDE R20, R19, 0x4, R8 ;  /* 0x0000000413147825 */ /* 0x004fc800078e0208 */
[----:B------:R-:W-:-:S04]  /*d8850*/  IMAD.WIDE R2, R27, 0x4, R2 ;  /* 0x000000041b027825 */ /* 0x000fc800078e0202 */
[----:B------:R-:W-:-:S04]  /*d8860*/  IMAD.WIDE R4, R27, 0x4, R4 ;  /* 0x000000041b047825 */ /* 0x000fc800078e0204 */
[C---:B------:R-:W-:Y:S01]  /*d8870*/  IMAD.WIDE R6, R27.reuse, 0x4, R6 ;  /* 0x000000041b067825 */ /* 0x040fe200078e0206 */
[----:B------:R1:W-:Y:S04]  /*d8880*/  @P4 STG.E desc[UR60][R12.64], R187 ;  /* 0x000000bb0c004986 */ /* 0x0003e8000c10193c */
[----:B------:R1:W-:Y:S04]  /*d8890*/  @P0 STG.E desc[UR60][R16.64], R203 ;  /* 0x000000cb10000986 */ /* 0x0003e8000c10193c */
[----:B------:R1:W-:Y:S04]  /*d88a0*/  @P2 STG.E desc[UR60][R20.64], R147 ;  /* 0x0000009314002986 */ /* 0x0003e8000c10193c */
[----:B------:R1:W-:Y:S04]  /*d88b0*/  @P3 STG.E desc[UR60][R2.64], R211 ;  /* 0x000000d302003986 */ /* 0x0003e8000c10193c */
[----:B------:R1:W-:Y:S04]  /*d88c0*/  @P6 STG.E desc[UR60][R4.64], R219 ;  /* 0x000000db04006986 */ /* 0x0003e8000c10193c */
[----:B------:R1:W-:Y:S01]  /*d88d0*/  @P5 STG.E desc[UR60][R6.64], R151 ;  /* 0x0000009706005986 */ /* 0x0003e2000c10193c */
[----:B------:R-:W-:Y:S01]  /*d88e0*/  IMAD.WIDE R8, R27, 0x4, R8 ;  /* 0x000000041b087825 */ /* 0x000fe200078e0208 */
[----:B------:R-:W-:-:S13]  /*d88f0*/  ISETP.LT.AND P1, PT, R15, R18, !P1 ;  /* 0x000000120f00720c */ /* 0x000fda0004f21270 */
[----:B-1----:R-:W-:Y:S05]  /*d8900*/  @!P1 EXIT ;  /* 0x000000000000994d */ /* 0x002fea0003800000 */
[----:B------:R-:W-:Y:S01]  /*d8910*/  STG.E desc[UR60][R8.64], R23 ;  /* 0x0000001708007986 */ /* 0x000fe2000c10193c */
[----:B------:R-:W-:Y:S05]  /*d8920*/  EXIT ;  /* 0x000000000000794d */ /* 0x000fea0003800000 */
.L_x_2:
[----:B------:R-:W-:-:S00]  /*d8930*/  BRA `(.L_x_2) ;  /* 0xfffffffc00fc7947 */ /* 0x000fc0000383ffff */
[----:B------:R-:W-:-:S00]  /*d8940*/  NOP ;  /* 0x0000000000007918 */ /* 0x000fc00000000000 */
        /* <DEDUP_REMOVED lines=11> */
.L_x_3:


//--------------------- .nv.shared.matmul_kernel  --------------------------
	.section	.nv.shared.matmul_kernel,"aw",@nobits
	.sectionflags	@""
	.align	16
	.zero		1024


//--------------------- .nv.shared.reserved.0     --------------------------
	.section	.nv.shared.reserved.0,"aw",@nobits
	.weak		__nv_reservedSMEM_offset_0_alias
	.size		__nv_reservedSMEM_offset_0_alias, 0, 0
	.other		__nv_reservedSMEM_offset_0_alias,@"STO_CUDA_RESERVED_SHARED STV_DEFAULT"
__nv_reservedSMEM_offset_0_alias:
	.zero		0


//--------------------- .nv.constant0.matmul_kernel --------------------------
	.section	.nv.constant0.matmul_kernel,"a",@progbits
	.sectionflags	@""
	.align	4
.nv.constant0.matmul_kernel:
	.zero		608


//--------------------- SYMBOLS --------------------------

	.type		.nv.reservedSmem.offset0,@object
	.size		.nv.reservedSmem.offset0,0x4
